	.target	sm_100a

	.elftype	@"ET_EXEC"


//--------------------- .note.nv.tkinfo           --------------------------
	.section	.note.nv.tkinfo,"",@"SHT_NOTE"
	.sectionflags	@"SHF_NOTE_NV_TKINFO"
	.tkinfo
        /*0018*/ 	.word	0x00000002
        /*0030*/ 	.string	""
        /*0030*/ 	.string	"ptxas"
        /*0030*/ 	.string	"Cuda compilation tools, release 13.0, V13.0.88"
        /*0030*/ 	.string	"Build cuda_13.0.r13.0/compiler.36424714_0"
        /*0030*/ 	.string	"-arch sm_100a -m 64 "



//--------------------- .note.nv.cuinfo           --------------------------
	.section	.note.nv.cuinfo,"",@"SHT_NOTE"
	.sectionflags	@"SHF_NOTE_NV_CUINFO"
        /*0018*/ 	.short	0x0002
        /*001a*/ 	.short	0x0064
        /*001c*/ 	.short	0x0082
	.zero		2


//--------------------- .nv.info                  --------------------------
	.section	.nv.info,"",@"SHT_CUDA_INFO"
	.align	4


	//----- nvinfo : EIATTR_REGCOUNT
	.align		4
        /*0000*/ 	.byte	0x04, 0x2f
        /*0002*/ 	.short	(.L_34 - .L_33)
	.align		4
.L_33:
        /*0004*/ 	.word	index@(_ZN7cutlass13device_kernelINS_4fmha6kernel36Sm100FmhaFwdKernelTmaWarpspecializedIN4cute5tupleIJiiiNS5_IJNS5_IJiiEEEiEEEEEENS1_10collective38Sm100FmhaFwdMainloopTmaWarpspecializedINS_6half_tEffNS5_IJNS4_1CILi256EEENSC_ILi64EEENSC_ILi32EEEEEENS5_IJiNSC_ILi1EEES7_EEENS5_IJiSH_NS5_IJNS5_IJNSC_ILi0EEEiEEEiEEEEEESM_NS9_12ResidualMaskENS5_IJNSC_ILi2EEESH_SH_EEENSC_ILb0EEEEENS9_38Sm100FmhaFwdEpilogueTmaWarpspecializedISB_fNS5_IJNSC_ILi128EEESF_SE_EEESI_NS5_IJSH_S7_EEESQ_EENS2_23IndividualTileSchedulerENS2_41Sm100FmhaCtxKernelWarpspecializedScheduleEEEEEvNT_6ParamsE)
        /*0008*/ 	.word	0x00000080


	//----- nvinfo : EIATTR_FRAME_SIZE
	.align		4
.L_34:
        /*000c*/ 	.byte	0x04, 0x11
        /*000e*/ 	.short	(.L_36 - .L_35)
	.align		4
.L_35:
        /*0010*/ 	.word	index@($__internal_3_$__cuda_sm3x_div_rn_noftz_f32_slowpath)
        /*0014*/ 	.word	0x00000018


	//----- nvinfo : EIATTR_FRAME_SIZE
	.align		4
.L_36:
        /*0018*/ 	.byte	0x04, 0x11
        /*001a*/ 	.short	(.L_38 - .L_37)
	.align		4
.L_37:
        /*001c*/ 	.word	index@($__internal_2_$__cuda_sm10x_tcgen05_guardrail_trap_unallocated_columns_being_dealloced)
        /*0020*/ 	.word	0x00000018


	//----- nvinfo : EIATTR_FRAME_SIZE
	.align		4
.L_38:
        /*0024*/ 	.byte	0x04, 0x11
        /*0026*/ 	.short	(.L_40 - .L_39)
	.align		4
.L_39:
        /*0028*/ 	.word	index@($__internal_1_$__cuda_sm10x_tcgen05_guardrail_trap_phase_invalid_during_alloc)
        /*002c*/ 	.word	0x00000018


	//----- nvinfo : EIATTR_FRAME_SIZE
	.align		4
.L_40:
        /*0030*/ 	.byte	0x04, 0x11
        /*0032*/ 	.short	(.L_42 - .L_41)
	.align		4
.L_41:
        /*0034*/ 	.word	index@($__internal_0_$__cuda_sm10x_tcgen05_guardrail_trap_col_being_dealloced_not_returned_by_alloc)
        /*0038*/ 	.word	0x00000018


	//----- nvinfo : EIATTR_FRAME_SIZE
	.align		4
.L_42:
        /*003c*/ 	.byte	0x04, 0x11
        /*003e*/ 	.short	(.L_44 - .L_43)
	.align		4
.L_43:
        /*0040*/ 	.word	index@(_ZN7cutlass13device_kernelINS_4fmha6kernel36Sm100FmhaFwdKernelTmaWarpspecializedIN4cute5tupleIJiiiNS5_IJNS5_IJiiEEEiEEEEEENS1_10collective38Sm100FmhaFwdMainloopTmaWarpspecializedINS_6half_tEffNS5_IJNS4_1CILi256EEENSC_ILi64EEENSC_ILi32EEEEEENS5_IJiNSC_ILi1EEES7_EEENS5_IJiSH_NS5_IJNS5_IJNSC_ILi0EEEiEEEiEEEEEESM_NS9_12ResidualMaskENS5_IJNSC_ILi2EEESH_SH_EEENSC_ILb0EEEEENS9_38Sm100FmhaFwdEpilogueTmaWarpspecializedISB_fNS5_IJNSC_ILi128EEESF_SE_EEESI_NS5_IJSH_S7_EEESQ_EENS2_23IndividualTileSchedulerENS2_41Sm100FmhaCtxKernelWarpspecializedScheduleEEEEEvNT_6ParamsE)
        /*0044*/ 	.word	0x00000018


	//----- nvinfo : EIATTR_MIN_STACK_SIZE
	.align		4
.L_44:
        /*0048*/ 	.byte	0x04, 0x12
        /*004a*/ 	.short	(.L_46 - .L_45)
	.align		4
.L_45:
        /*004c*/ 	.word	index@(_ZN7cutlass13device_kernelINS_4fmha6kernel36Sm100FmhaFwdKernelTmaWarpspecializedIN4cute5tupleIJiiiNS5_IJNS5_IJiiEEEiEEEEEENS1_10collective38Sm100FmhaFwdMainloopTmaWarpspecializedINS_6half_tEffNS5_IJNS4_1CILi256EEENSC_ILi64EEENSC_ILi32EEEEEENS5_IJiNSC_ILi1EEES7_EEENS5_IJiSH_NS5_IJNS5_IJNSC_ILi0EEEiEEEiEEEEEESM_NS9_12ResidualMaskENS5_IJNSC_ILi2EEESH_SH_EEENSC_ILb0EEEEENS9_38Sm100FmhaFwdEpilogueTmaWarpspecializedISB_fNS5_IJNSC_ILi128EEESF_SE_EEESI_NS5_IJSH_S7_EEESQ_EENS2_23IndividualTileSchedulerENS2_41Sm100FmhaCtxKernelWarpspecializedScheduleEEEEEvNT_6ParamsE)
        /*0050*/ 	.word	0x00000018
.L_46:


//--------------------- .nv.compat                --------------------------
	.section	.nv.compat,"",@"SHT_CUDA_COMPAT_INFO"
	.align	4
        /*0000*/ 	.byte	0x02, 0x09, 0x01, 0x00, 0x02, 0x02, 0x02, 0x00, 0x02, 0x05, 0x05, 0x00, 0x03, 0x07, 0x01, 0x01
        /*0010*/ 	.byte	0x02, 0x03, 0x01, 0x00, 0x02, 0x06, 0x01, 0x00, 0x04, 0x0b, 0x08, 0x00, 0x01, 0x00, 0x00, 0x00
        /*0020*/ 	.byte	0x00, 0x00, 0x00, 0x00


//--------------------- .nv.info._ZN7cutlass13device_kernelINS_4fmha6kernel36Sm100FmhaFwdKernelTmaWarpspecializedIN4cute5tupleIJiiiNS5_IJNS5_IJiiEEEiEEEEEENS1_10collective38Sm100FmhaFwdMainloopTmaWarpspecializedINS_6half_tEffNS5_IJNS4_1CILi256EEENSC_ILi64EEENSC_ILi32EEEEEENS5_IJiNSC_ILi1EEES7_EEENS5_IJiSH_NS5_IJNS5_IJNSC_ILi0EEEiEEEiEEEEEESM_NS9_12ResidualMaskENS5_IJNSC_ILi2EEESH_SH_EEENSC_ILb0EEEEENS9_38Sm100FmhaFwdEpilogueTmaWarpspecializedISB_fNS5_IJNSC_ILi128EEESF_SE_EEESI_NS5_IJSH_S7_EEESQ_EENS2_23IndividualTileSchedulerENS2_41Sm100FmhaCtxKernelWarpspecializedScheduleEEEEEvNT_6ParamsE --------------------------
	.section	.nv.info._ZN7cutlass13device_kernelINS_4fmha6kernel36Sm100FmhaFwdKernelTmaWarpspecializedIN4cute5tupleIJiiiNS5_IJNS5_IJiiEEEiEEEEEENS1_10collective38Sm100FmhaFwdMainloopTmaWarpspecializedINS_6half_tEffNS5_IJNS4_1CILi256EEENSC_ILi64EEENSC_ILi32EEEEEENS5_IJiNSC_ILi1EEES7_EEENS5_IJiSH_NS5_IJNS5_IJNSC_ILi0EEEiEEEiEEEEEESM_NS9_12ResidualMaskENS5_IJNSC_ILi2EEESH_SH_EEENSC_ILb0EEEEENS9_38Sm100FmhaFwdEpilogueTmaWarpspecializedISB_fNS5_IJNSC_ILi128EEESF_SE_EEESI_NS5_IJSH_S7_EEESQ_EENS2_23IndividualTileSchedulerENS2_41Sm100FmhaCtxKernelWarpspecializedScheduleEEEEEvNT_6ParamsE,"",@"SHT_CUDA_INFO"
	.sectionflags	@""
	.align	4


	//----- nvinfo : EIATTR_CUDA_API_VERSION
	.align		4
        /*0000*/ 	.byte	0x04, 0x37
        /*0002*/ 	.short	(.L_48 - .L_47)
.L_47:
        /*0004*/ 	.word	0x00000082


	//----- nvinfo : EIATTR_KPARAM_INFO
	.align		4
.L_48:
        /*0008*/ 	.byte	0x04, 0x17
        /*000a*/ 	.short	(.L_50 - .L_49)
.L_49:
        /*000c*/ 	.word	0x00000000
        /*0010*/ 	.short	0x0000
        /*0012*/ 	.short	0x0000
        /*0014*/ 	.byte	0x00, 0xf0, 0x01, 0x18


	//----- nvinfo : EIATTR_AT_ENTRY_FRAGMENTS
	.align		4
.L_50:
        /*0018*/ 	.byte	0x04, 0x4f
        /*001a*/ 	.short	(.L_52 - .L_51)


	//   ....[0]....
.L_51:
        /*001c*/ 	.word	0x00000006


	//----- nvinfo : EIATTR_RESERVED_SMEM_USED
	.align		4
.L_52:
        /*0020*/ 	.byte	0x01, 0x41
	.zero		2


	//----- nvinfo : EIATTR_SPARSE_MMA_MASK
	.align		4
        /*0024*/ 	.byte	0x03, 0x50
        /*0026*/ 	.short	0x0000


	//----- nvinfo : EIATTR_TCGEN05_1CTA_USED
	.align		4
        /*0028*/ 	.byte	0x01, 0x51
	.zero		2


	//----- nvinfo : EIATTR_MAXREG_COUNT
	.align		4
        /*002c*/ 	.byte	0x03, 0x1b
        /*002e*/ 	.short	0x0080


	//----- nvinfo : EIATTR_NUM_BARRIERS
	.align		4
        /*0030*/ 	.byte	0x02, 0x4c
        /*0032*/ 	.byte	0x01
	.zero		1


	//----- nvinfo : EIATTR_EXTERNS
	.align		4
        /*0034*/ 	.byte	0x04, 0x0f
        /*0036*/ 	.short	(.L_54 - .L_53)


	//   ....[0]....
	.align		4
.L_53:
        /*0038*/ 	.word	index@(vprintf)


	//   ....[1]....
	.align		4
        /*003c*/ 	.word	index@(__assertfail)


	//----- nvinfo : EIATTR_MERCURY_ISA_VERSION
	.align		4
.L_54:
        /*0040*/ 	.byte	0x03, 0x5f
        /*0042*/ 	.short	0x0101


	//----- nvinfo : EIATTR_INT_WARP_WIDE_INSTR_OFFSETS
	.align		4
        /*0044*/ 	.byte	0x04, 0x31
        /*0046*/ 	.short	(.L_56 - .L_55)


	//   ....[0]....
.L_55:
        /*0048*/ 	.word	0x00012120


	//   ....[1]....
        /*004c*/ 	.word	0x00012160


	//   ....[2]....
        /*0050*/ 	.word	0x00012190


	//----- nvinfo : EIATTR_COOP_GROUP_MASK_REGIDS
	.align		4
.L_56:
        /*0054*/ 	.byte	0x04, 0x29
        /*0056*/ 	.short	(.L_58 - .L_57)


	//   ....[0]....
.L_57:
        /*0058*/ 	.word	0xffffffff


	//   ....[1]....
        /*005c*/ 	.word	0xffffffff


	//   ....[2]....
        /*0060*/ 	.word	0xffffffff


	//   ....[3]....
        /*0064*/ 	.word	0xffffffff


	//   ....[4]....
        /*0068*/ 	.word	0xffffffff


	//   ....[5]....
        /*006c*/ 	.word	0xffffffff


	//   ....[6]....
        /*0070*/ 	.word	0xffffffff


	//   ....[7]....
        /*0074*/ 	.word	0xffffffff


	//   ....[8]....
        /*0078*/ 	.word	0xffffffff


	//   ....[9]....
        /*007c*/ 	.word	0xffffffff


	//   ....[10]....
        /*0080*/ 	.word	0xffffffff


	//   ....[11]....
        /*0084*/ 	.word	0xffffffff


	//   ....[12]....
        /*0088*/ 	.word	0xffffffff


	//   ....[13]....
        /*008c*/ 	.word	0xffffffff


	//   ....[14]....
        /*0090*/ 	.word	0xffffffff


	//   ....[15]....
        /*0094*/ 	.word	0xffffffff


	//   ....[16]....
        /*0098*/ 	.word	0xffffffff


	//   ....[17]....
        /*009c*/ 	.word	0xffffffff


	//   ....[18]....
        /*00a0*/ 	.word	0xffffffff


	//----- nvinfo : EIATTR_COOP_GROUP_INSTR_OFFSETS
	.align		4
.L_58:
        /*00a4*/ 	.byte	0x04, 0x28
        /*00a6*/ 	.short	(.L_60 - .L_59)


	//   ....[0]....
.L_59:
        /*00a8*/ 	.word	0x00000120


	//   ....[1]....
        /*00ac*/ 	.word	0x000008e0


	//   ....[2]....
        /*00b0*/ 	.word	0x00000b10


	//   ....[3]....
        /*00b4*/ 	.word	0x00000c40


	//   ....[4]....
        /*00b8*/ 	.word	0x00000d80


	//   ....[5]....
        /*00bc*/ 	.word	0x00001040


	//   ....[6]....
        /*00c0*/ 	.word	0x00001230


	//   ....[7]....
        /*00c4*/ 	.word	0x00001340


	//   ....[8]....
        /*00c8*/ 	.word	0x000014a0


	//   ....[9]....
        /*00cc*/ 	.word	0x00001600


	//   ....[10]....
        /*00d0*/ 	.word	0x00001800


	//   ....[11]....
        /*00d4*/ 	.word	0x00001a10


	//   ....[12]....
        /*00d8*/ 	.word	0x00001a40


	//   ....[13]....
        /*00dc*/ 	.word	0x00007030


	//   ....[14]....
        /*00e0*/ 	.word	0x00007aa0


	//   ....[15]....
        /*00e4*/ 	.word	0x0000a560


	//   ....[16]....
        /*00e8*/ 	.word	0x0000ca10


	//   ....[17]....
        /*00ec*/ 	.word	0x00012040


	//   ....[18]....
        /*00f0*/ 	.word	0x00012260


	//----- nvinfo : EIATTR_REG_RECONFIG
	.align		4
.L_60:
        /*00f4*/ 	.byte	0x01, 0x54
	.zero		2


	//----- nvinfo : EIATTR_VRC_CTA_INIT_COUNT
	.align		4
        /*00f8*/ 	.byte	0x02, 0x4a
        /*00fa*/ 	.byte	0x80
	.zero		1


	//----- nvinfo : EIATTR_SYSCALL_OFFSETS
	.align		4
        /*00fc*/ 	.byte	0x04, 0x46
        /*00fe*/ 	.short	(.L_62 - .L_61)


	//   ....[0]....
.L_61:
        /*0100*/ 	.word	0x000037c0


	//   ....[1]....
        /*0104*/ 	.word	0x00003890


	//   ....[2]....
        /*0108*/ 	.word	0x00003900


	//   ....[3]....
        /*010c*/ 	.word	0x00003970


	//   ....[4]....
        /*0110*/ 	.word	0x000039e0


	//   ....[5]....
        /*0114*/ 	.word	0x00003a80


	//   ....[6]....
        /*0118*/ 	.word	0x00003b40


	//   ....[7]....
        /*011c*/ 	.word	0x00003be0


	//   ....[8]....
        /*0120*/ 	.word	0x00003c80


	//   ....[9]....
        /*0124*/ 	.word	0x00003d20


	//   ....[10]....
        /*0128*/ 	.word	0x00003d90


	//   ....[11]....
        /*012c*/ 	.word	0x00003e30


	//   ....[12]....
        /*0130*/ 	.word	0x00003ed0


	//   ....[13]....
        /*0134*/ 	.word	0x00003f40


	//   ....[14]....
        /*0138*/ 	.word	0x00003fe0


	//   ....[15]....
        /*013c*/ 	.word	0x00004080


	//   ....[16]....
        /*0140*/ 	.word	0x00004120


	//   ....[17]....
        /*0144*/ 	.word	0x000041c0


	//   ....[18]....
        /*0148*/ 	.word	0x00004230


	//   ....[19]....
        /*014c*/ 	.word	0x000042d0


	//   ....[20]....
        /*0150*/ 	.word	0x00004370


	//   ....[21]....
        /*0154*/ 	.word	0x000043e0


	//   ....[22]....
        /*0158*/ 	.word	0x00004480


	//   ....[23]....
        /*015c*/ 	.word	0x00004520


	//   ....[24]....
        /*0160*/ 	.word	0x000045c0


	//   ....[25]....
        /*0164*/ 	.word	0x00004660


	//   ....[26]....
        /*0168*/ 	.word	0x000046d0


	//   ....[27]....
        /*016c*/ 	.word	0x00004770


	//   ....[28]....
        /*0170*/ 	.word	0x00004810


	//   ....[29]....
        /*0174*/ 	.word	0x00004880


	//   ....[30]....
        /*0178*/ 	.word	0x00004920


	//   ....[31]....
        /*017c*/ 	.word	0x000049c0


	//   ....[32]....
        /*0180*/ 	.word	0x00004a60


	//   ....[33]....
        /*0184*/ 	.word	0x00004b00


	//   ....[34]....
        /*0188*/ 	.word	0x00004ba0


	//   ....[35]....
        /*018c*/ 	.word	0x00004c40


	//   ....[36]....
        /*0190*/ 	.word	0x00004cb0


	//   ....[37]....
        /*0194*/ 	.word	0x00004d50


	//   ....[38]....
        /*0198*/ 	.word	0x00004df0


	//   ....[39]....
        /*019c*/ 	.word	0x00004e60


	//   ....[40]....
        /*01a0*/ 	.word	0x00004f00


	//   ....[41]....
        /*01a4*/ 	.word	0x00004fa0


	//   ....[42]....
        /*01a8*/ 	.word	0x00005040


	//   ....[43]....
        /*01ac*/ 	.word	0x000050e0


	//   ....[44]....
        /*01b0*/ 	.word	0x00005150


	//   ....[45]....
        /*01b4*/ 	.word	0x000051f0


	//   ....[46]....
        /*01b8*/ 	.word	0x00005290


	//   ....[47]....
        /*01bc*/ 	.word	0x00005300


	//   ....[48]....
        /*01c0*/ 	.word	0x00005390


	//   ....[49]....
        /*01c4*/ 	.word	0x00005430


	//   ....[50]....
        /*01c8*/ 	.word	0x000054d0


	//   ....[51]....
        /*01cc*/ 	.word	0x00005570


	//   ....[52]....
        /*01d0*/ 	.word	0x000055e0


	//   ....[53]....
        /*01d4*/ 	.word	0x00005670


	//   ....[54]....
        /*01d8*/ 	.word	0x00005710


	//   ....[55]....
        /*01dc*/ 	.word	0x00005780


	//   ....[56]....
        /*01e0*/ 	.word	0x00005820


	//   ....[57]....
        /*01e4*/ 	.word	0x000058c0


	//   ....[58]....
        /*01e8*/ 	.word	0x00005960


	//   ....[59]....
        /*01ec*/ 	.word	0x00005a00


	//   ....[60]....
        /*01f0*/ 	.word	0x00007160


	//   ....[61]....
        /*01f4*/ 	.word	0x000072b0


	//   ....[62]....
        /*01f8*/ 	.word	0x00007490


	//   ....[63]....
        /*01fc*/ 	.word	0x00007670


	//   ....[64]....
        /*0200*/ 	.word	0x00007920


	//   ....[65]....
        /*0204*/ 	.word	0x00007bd0


	//   ....[66]....
        /*0208*/ 	.word	0x00007d20


	//   ....[67]....
        /*020c*/ 	.word	0x00007f00


	//   ....[68]....
        /*0210*/ 	.word	0x000080e0


	//   ....[69]....
        /*0214*/ 	.word	0x000086d0


	//   ....[70]....
        /*0218*/ 	.word	0x00008a10


	//   ....[71]....
        /*021c*/ 	.word	0x00009300


	//   ....[72]....
        /*0220*/ 	.word	0x00009680


	//   ....[73]....
        /*0224*/ 	.word	0x00009990


	//   ....[74]....
        /*0228*/ 	.word	0x0000a700


	//   ....[75]....
        /*022c*/ 	.word	0x0000a850


	//   ....[76]....
        /*0230*/ 	.word	0x0000abe0


	//   ....[77]....
        /*0234*/ 	.word	0x0000c2a0


	//   ....[78]....
        /*0238*/ 	.word	0x0000c8c0


	//   ....[79]....
        /*023c*/ 	.word	0x0000cc00


	//   ....[80]....
        /*0240*/ 	.word	0x0000cd70


	//   ....[81]....
        /*0244*/ 	.word	0x0000dd00


	//   ....[82]....
        /*0248*/ 	.word	0x0000f3b0


	//   ....[83]....
        /*024c*/ 	.word	0x0000f9a0


	//----- nvinfo : EIATTR_MBARRIER_INSTR_OFFSETS
	.align		4
.L_62:
        /*0250*/ 	.byte	0x04, 0x39
        /*0252*/ 	.short	(.L_64 - .L_63)


	//   ....[0]....
.L_63:
        /*0254*/ 	.word	0x000009c0
        /*0258*/ 	.word	0x000000ff
        /*025c*/ 	.word	0x00007000
        /*0260*/ 	.short	0x0100
        /*0262*/ 	.byte	0x05
	.zero		1


	//   ....[1]....
        /*0264*/ 	.word	0x000009d0
        /*0268*/ 	.word	0x000000ff
        /*026c*/ 	.word	0x00007010
        /*0270*/ 	.short	0x0100
        /*0272*/ 	.byte	0x05
	.zero		1


	//   ....[2]....
        /*0274*/ 	.word	0x000009e0
        /*0278*/ 	.word	0x000000ff
        /*027c*/ 	.word	0x00007008
        /*0280*/ 	.short	0x0100
        /*0282*/ 	.byte	0x05
	.zero		1


	//   ....[3]....
        /*0284*/ 	.word	0x000009f0
        /*0288*/ 	.word	0x000000ff
        /*028c*/ 	.word	0x00007018
        /*0290*/ 	.short	0x0100
        /*0292*/ 	.byte	0x05
	.zero		1


	//   ....[4]....
        /*0294*/ 	.word	0x00000bd0
        /*0298*/ 	.word	0x000000ff
        /*029c*/ 	.word	0x00007020
        /*02a0*/ 	.short	0x0100
        /*02a2*/ 	.byte	0x05
	.zero		1


	//   ....[5]....
        /*02a4*/ 	.word	0x00000be0
        /*02a8*/ 	.word	0x000000ff
        /*02ac*/ 	.word	0x00007038
        /*02b0*/ 	.short	0x0100
        /*02b2*/ 	.byte	0x05
	.zero		1


	//   ....[6]....
        /*02b4*/ 	.word	0x00000bf0
        /*02b8*/ 	.word	0x000000ff
        /*02bc*/ 	.word	0x00007028
        /*02c0*/ 	.short	0x0100
        /*02c2*/ 	.byte	0x05
	.zero		1


	//   ....[7]....
        /*02c4*/ 	.word	0x00000c00
        /*02c8*/ 	.word	0x000000ff
        /*02cc*/ 	.word	0x00007040
        /*02d0*/ 	.short	0x0100
        /*02d2*/ 	.byte	0x05
	.zero		1


	//   ....[8]....
        /*02d4*/ 	.word	0x00000c10
        /*02d8*/ 	.word	0x000000ff
        /*02dc*/ 	.word	0x00007030
        /*02e0*/ 	.short	0x0100
        /*02e2*/ 	.byte	0x05
	.zero		1


	//   ....[9]....
        /*02e4*/ 	.word	0x00000c20
        /*02e8*/ 	.word	0x000000ff
        /*02ec*/ 	.word	0x00007048
        /*02f0*/ 	.short	0x0100
        /*02f2*/ 	.byte	0x05
	.zero		1


	//   ....[10]....
        /*02f4*/ 	.word	0x00000d50
        /*02f8*/ 	.word	0x000000ff
        /*02fc*/ 	.word	0x00007050
        /*0300*/ 	.short	0x0100
        /*0302*/ 	.byte	0x06
	.zero		1


	//   ....[11]....
        /*0304*/ 	.word	0x00000d60
        /*0308*/ 	.word	0x000000ff
        /*030c*/ 	.word	0x00007058
        /*0310*/ 	.short	0x0100
        /*0312*/ 	.byte	0x06
	.zero		1


	//   ....[12]....
        /*0314*/ 	.word	0x00000f10
        /*0318*/ 	.word	0x000000ff
        /*031c*/ 	.word	0x00007060
        /*0320*/ 	.short	0x0100
        /*0322*/ 	.byte	0x06
	.zero		1


	//   ....[13]....
        /*0324*/ 	.word	0x00000f20
        /*0328*/ 	.word	0x000000ff
        /*032c*/ 	.word	0x00007068
        /*0330*/ 	.short	0x0100
        /*0332*/ 	.byte	0x06
	.zero		1


	//   ....[14]....
        /*0334*/ 	.word	0x00001100
        /*0338*/ 	.word	0x000000ff
        /*033c*/ 	.word	0x00007070
        /*0340*/ 	.short	0x0100
        /*0342*/ 	.byte	0x05
	.zero		1


	//   ....[15]....
        /*0344*/ 	.word	0x00001110
        /*0348*/ 	.word	0x000000ff
        /*034c*/ 	.word	0x00007078
        /*0350*/ 	.short	0x0100
        /*0352*/ 	.byte	0x05
	.zero		1


	//   ....[16]....
        /*0354*/ 	.word	0x00001310
        /*0358*/ 	.word	0x000000ff
        /*035c*/ 	.word	0x00007080
        /*0360*/ 	.short	0x0100
        /*0362*/ 	.byte	0x05
	.zero		1


	//   ....[17]....
        /*0364*/ 	.word	0x00001320
        /*0368*/ 	.word	0x000000ff
        /*036c*/ 	.word	0x00007088
        /*0370*/ 	.short	0x0100
        /*0372*/ 	.byte	0x05
	.zero		1


	//   ....[18]....
        /*0374*/ 	.word	0x00001450
        /*0378*/ 	.word	0x000000ff
        /*037c*/ 	.word	0x00007090
        /*0380*/ 	.short	0x0100
        /*0382*/ 	.byte	0x08
	.zero		1


	//   ....[19]....
        /*0384*/ 	.word	0x00001460
        /*0388*/ 	.word	0x000000ff
        /*038c*/ 	.word	0x000070a0
        /*0390*/ 	.short	0x0100
        /*0392*/ 	.byte	0x08
	.zero		1


	//   ....[20]....
        /*0394*/ 	.word	0x00001470
        /*0398*/ 	.word	0x000000ff
        /*039c*/ 	.word	0x00007098
        /*03a0*/ 	.short	0x0100
        /*03a2*/ 	.byte	0x08
	.zero		1


	//   ....[21]....
        /*03a4*/ 	.word	0x00001480
        /*03a8*/ 	.word	0x000000ff
        /*03ac*/ 	.word	0x000070a8
        /*03b0*/ 	.short	0x0100
        /*03b2*/ 	.byte	0x08
	.zero		1


	//   ....[22]....
        /*03b4*/ 	.word	0x000015b0
        /*03b8*/ 	.word	0x000000ff
        /*03bc*/ 	.word	0x000070b0
        /*03c0*/ 	.short	0x0100
        /*03c2*/ 	.byte	0x08
	.zero		1


	//   ....[23]....
        /*03c4*/ 	.word	0x000015c0
        /*03c8*/ 	.word	0x000000ff
        /*03cc*/ 	.word	0x000070c0
        /*03d0*/ 	.short	0x0100
        /*03d2*/ 	.byte	0x08
	.zero		1


	//   ....[24]....
        /*03d4*/ 	.word	0x000015d0
        /*03d8*/ 	.word	0x000000ff
        /*03dc*/ 	.word	0x000070b8
        /*03e0*/ 	.short	0x0100
        /*03e2*/ 	.byte	0x08
	.zero		1


	//   ....[25]....
        /*03e4*/ 	.word	0x000015e0
        /*03e8*/ 	.word	0x000000ff
        /*03ec*/ 	.word	0x000070c8
        /*03f0*/ 	.short	0x0100
        /*03f2*/ 	.byte	0x08
	.zero		1


	//   ....[26]....
        /*03f4*/ 	.word	0x000016d0
        /*03f8*/ 	.word	0x000000ff
        /*03fc*/ 	.word	0x000070d0
        /*0400*/ 	.short	0x0100
        /*0402*/ 	.byte	0x05
	.zero		1


	//   ....[27]....
        /*0404*/ 	.word	0x000016e0
        /*0408*/ 	.word	0x000000ff
        /*040c*/ 	.word	0x000070d8
        /*0410*/ 	.short	0x0100
        /*0412*/ 	.byte	0x05
	.zero		1


	//   ....[28]....
        /*0414*/ 	.word	0x00001b40
        /*0418*/ 	.word	0x000000ff
        /*041c*/ 	.word	0x00007000
        /*0420*/ 	.short	0x010a
        /*0422*/ 	.byte	0x04
	.zero		1


	//   ....[29]....
        /*0424*/ 	.word	0x00001b80
        /*0428*/ 	.word	0x000000ff
        /*042c*/ 	.word	0x00007020
        /*0430*/ 	.short	0x010a
        /*0432*/ 	.byte	0x04
	.zero		1


	//   ....[30]....
        /*0434*/ 	.word	0x00001c00
        /*0438*/ 	.word	0x000000ff
        /*043c*/ 	.word	0x00007058
        /*0440*/ 	.short	0x010a
        /*0442*/ 	.byte	0x04
	.zero		1


	//   ....[31]....
        /*0444*/ 	.word	0x00001d80
        /*0448*/ 	.word	0x000000ff
        /*044c*/ 	.word	0x00007008
        /*0450*/ 	.short	0x010a
        /*0452*/ 	.byte	0x04
	.zero		1


	//   ....[32]....
        /*0454*/ 	.word	0x00001de0
        /*0458*/ 	.word	0x000000ff
        /*045c*/ 	.word	0x00007068
        /*0460*/ 	.short	0x010a
        /*0462*/ 	.byte	0x04
	.zero		1


	//   ....[33]....
        /*0464*/ 	.word	0x00001fa0
        /*0468*/ 	.word	0x000000ff
        /*046c*/ 	.word	0x00007028
        /*0470*/ 	.short	0x010a
        /*0472*/ 	.byte	0x04
	.zero		1


	//   ....[34]....
        /*0474*/ 	.word	0x00001fe0
        /*0478*/ 	.word	0x000000ff
        /*047c*/ 	.word	0x000070a0
        /*0480*/ 	.short	0x010a
        /*0482*/ 	.byte	0x04
	.zero		1


	//   ....[35]....
        /*0484*/ 	.word	0x00002020
        /*0488*/ 	.word	0x000000ff
        /*048c*/ 	.word	0x00007058
        /*0490*/ 	.short	0x010a
        /*0492*/ 	.byte	0x04
	.zero		1


	//   ....[36]....
        /*0494*/ 	.word	0x00002420
        /*0498*/ 	.word	0x000000ff
        /*049c*/ 	.word	0x00007020
        /*04a0*/ 	.short	0x010a
        /*04a2*/ 	.byte	0x08
	.zero		1


	//   ....[37]....
        /*04a4*/ 	.word	0x00002620
        /*04a8*/ 	.word	0x000000ff
        /*04ac*/ 	.word	0x000070a8
        /*04b0*/ 	.short	0x010a
        /*04b2*/ 	.byte	0x04
	.zero		1


	//   ....[38]....
        /*04b4*/ 	.word	0x00002670
        /*04b8*/ 	.word	0x000000ff
        /*04bc*/ 	.word	0x00007068
        /*04c0*/ 	.short	0x010a
        /*04c2*/ 	.byte	0x04
	.zero		1


	//   ....[39]....
        /*04c4*/ 	.word	0x00002bb0
        /*04c8*/ 	.word	0x000000ff
        /*04cc*/ 	.word	0x00007020
        /*04d0*/ 	.short	0x010a
        /*04d2*/ 	.byte	0x08
	.zero		1


	//   ....[40]....
        /*04d4*/ 	.word	0x00002c00
        /*04d8*/ 	.word	0x000000ff
        /*04dc*/ 	.word	0x000070a0
        /*04e0*/ 	.short	0x010a
        /*04e2*/ 	.byte	0x04
	.zero		1


	//   ....[41]....
        /*04e4*/ 	.word	0x00002c50
        /*04e8*/ 	.word	0x000000ff
        /*04ec*/ 	.word	0x00007058
        /*04f0*/ 	.short	0x010a
        /*04f2*/ 	.byte	0x04
	.zero		1


	//   ....[42]....
        /*04f4*/ 	.word	0x000030b0
        /*04f8*/ 	.word	0x000000ff
        /*04fc*/ 	.word	0x000070a8
        /*0500*/ 	.short	0x010a
        /*0502*/ 	.byte	0x04
	.zero		1


	//   ....[43]....
        /*0504*/ 	.word	0x00003100
        /*0508*/ 	.word	0x000000ff
        /*050c*/ 	.word	0x00007068
        /*0510*/ 	.short	0x010a
        /*0512*/ 	.byte	0x04
	.zero		1


	//   ....[44]....
        /*0514*/ 	.word	0x00003610
        /*0518*/ 	.word	0x00000010
        /*051c*/ 	.word	0x000070c0
        /*0520*/ 	.short	0x010a
        /*0522*/ 	.byte	0xff
	.zero		1


	//   ....[45]....
        /*0524*/ 	.word	0x00006250
        /*0528*/ 	.word	0x00000010
        /*052c*/ 	.word	0x000070b0
        /*0530*/ 	.short	0x0101
        /*0532*/ 	.byte	0xff
	.zero		1


	//   ....[46]....
        /*0534*/ 	.word	0x00006800
        /*0538*/ 	.word	0x00000010
        /*053c*/ 	.word	0x000070c8
        /*0540*/ 	.short	0x010a
        /*0542*/ 	.byte	0xff
	.zero		1


	//   ....[47]....
        /*0544*/ 	.word	0x00006b10
        /*0548*/ 	.word	0x00000010
        /*054c*/ 	.word	0x000070b8
        /*0550*/ 	.short	0x0101
        /*0552*/ 	.byte	0xff
	.zero		1


	//   ....[48]....
        /*0554*/ 	.word	0x00006bf0
        /*0558*/ 	.word	0x000000ff
        /*055c*/ 	.word	0x00007070
        /*0560*/ 	.short	0x010a
        /*0562*/ 	.byte	0x27
	.zero		1


	//   ....[49]....
        /*0564*/ 	.word	0x00006c70
        /*0568*/ 	.word	0x000000ff
        /*056c*/ 	.word	0x00000000
        /*0570*/ 	.short	0x0101
        /*0572*/ 	.byte	0x04
	.zero		1


	//   ....[50]....
        /*0574*/ 	.word	0x00006ca0
        /*0578*/ 	.word	0x000000ff
        /*057c*/ 	.word	0x00007080
        /*0580*/ 	.short	0x010a
        /*0582*/ 	.byte	0x27
	.zero		1


	//   ....[51]....
        /*0584*/ 	.word	0x00006eb0
        /*0588*/ 	.word	0x000000ff
        /*058c*/ 	.word	0x00007070
        /*0590*/ 	.short	0x010a
        /*0592*/ 	.byte	0x27
	.zero		1


	//   ....[52]....
        /*0594*/ 	.word	0x00007010
        /*0598*/ 	.word	0x000000ff
        /*059c*/ 	.word	0x00007090
        /*05a0*/ 	.short	0x010a
        /*05a2*/ 	.byte	0x27
	.zero		1


	//   ....[53]....
        /*05a4*/ 	.word	0x00007720
        /*05a8*/ 	.word	0x000000ff
        /*05ac*/ 	.word	0x00000000
        /*05b0*/ 	.short	0x0101
        /*05b2*/ 	.byte	0x04
	.zero		1


	//   ....[54]....
        /*05b4*/ 	.word	0x000077a0
        /*05b8*/ 	.word	0x000000ff
        /*05bc*/ 	.word	0x00000000
        /*05c0*/ 	.short	0x0101
        /*05c2*/ 	.byte	0x04
	.zero		1


	//   ....[55]....
        /*05c4*/ 	.word	0x00007800
        /*05c8*/ 	.word	0x000000ff
        /*05cc*/ 	.word	0x00007080
        /*05d0*/ 	.short	0x010a
        /*05d2*/ 	.byte	0x27
	.zero		1


	//   ....[56]....
        /*05d4*/ 	.word	0x00007a80
        /*05d8*/ 	.word	0x000000ff
        /*05dc*/ 	.word	0x00007098
        /*05e0*/ 	.short	0x010a
        /*05e2*/ 	.byte	0x27
	.zero		1


	//   ....[57]....
        /*05e4*/ 	.word	0x00008170
        /*05e8*/ 	.word	0x000000ff
        /*05ec*/ 	.word	0x00000000
        /*05f0*/ 	.short	0x0101
        /*05f2*/ 	.byte	0x04
	.zero		1


	//   ....[58]....
        /*05f4*/ 	.word	0x00008210
        /*05f8*/ 	.word	0x000000ff
        /*05fc*/ 	.word	0x00000000
        /*0600*/ 	.short	0x0101
        /*0602*/ 	.byte	0x05
	.zero		1


	//   ....[59]....
        /*0604*/ 	.word	0x000082c0
        /*0608*/ 	.word	0x000000ff
        /*060c*/ 	.word	0x00000000
        /*0610*/ 	.short	0x0101
        /*0612*/ 	.byte	0x05
	.zero		1


	//   ....[60]....
        /*0614*/ 	.word	0x00008300
        /*0618*/ 	.word	0x000000ff
        /*061c*/ 	.word	0x00007070
        /*0620*/ 	.short	0x010a
        /*0622*/ 	.byte	0x28
	.zero		1


	//   ....[61]....
        /*0624*/ 	.word	0x00008370
        /*0628*/ 	.word	0x000000ff
        /*062c*/ 	.word	0x00000000
        /*0630*/ 	.short	0x0101
        /*0632*/ 	.byte	0x04
	.zero		1


	//   ....[62]....
        /*0634*/ 	.word	0x000083d0
        /*0638*/ 	.word	0x000000ff
        /*063c*/ 	.word	0x00007090
        /*0640*/ 	.short	0x010a
        /*0642*/ 	.byte	0x28
	.zero		1


	//   ....[63]....
        /*0644*/ 	.word	0x00008450
        /*0648*/ 	.word	0x000000ff
        /*064c*/ 	.word	0x000070c0
        /*0650*/ 	.short	0x010a
        /*0652*/ 	.byte	0x28
	.zero		1


	//   ....[64]....
        /*0654*/ 	.word	0x00009130
        /*0658*/ 	.word	0x000000ff
        /*065c*/ 	.word	0x00000000
        /*0660*/ 	.short	0x0101
        /*0662*/ 	.byte	0x04
	.zero		1


	//   ....[65]....
        /*0664*/ 	.word	0x00009160
        /*0668*/ 	.word	0x000000ff
        /*066c*/ 	.word	0x000070b0
        /*0670*/ 	.short	0x0101
        /*0672*/ 	.byte	0x28
	.zero		1


	//   ....[66]....
        /*0674*/ 	.word	0x000091e0
        /*0678*/ 	.word	0x000000ff
        /*067c*/ 	.word	0x00007080
        /*0680*/ 	.short	0x010a
        /*0682*/ 	.byte	0x28
	.zero		1


	//   ....[67]....
        /*0684*/ 	.word	0x00009390
        /*0688*/ 	.word	0x000000ff
        /*068c*/ 	.word	0x00000000
        /*0690*/ 	.short	0x0101
        /*0692*/ 	.byte	0x27
	.zero		1


	//   ....[68]....
        /*0694*/ 	.word	0x000093e0
        /*0698*/ 	.word	0x000000ff
        /*069c*/ 	.word	0x00007098
        /*06a0*/ 	.short	0x010a
        /*06a2*/ 	.byte	0x28
	.zero		1


	//   ....[69]....
        /*06a4*/ 	.word	0x00009460
        /*06a8*/ 	.word	0x000000ff
        /*06ac*/ 	.word	0x000070c8
        /*06b0*/ 	.short	0x010a
        /*06b2*/ 	.byte	0x28
	.zero		1


	//   ....[70]....
        /*06b4*/ 	.word	0x0000a090
        /*06b8*/ 	.word	0x000000ff
        /*06bc*/ 	.word	0x00000000
        /*06c0*/ 	.short	0x0101
        /*06c2*/ 	.byte	0x04
	.zero		1


	//   ....[71]....
        /*06c4*/ 	.word	0x0000a0c0
        /*06c8*/ 	.word	0x000000ff
        /*06cc*/ 	.word	0x000070b8
        /*06d0*/ 	.short	0x0101
        /*06d2*/ 	.byte	0x28
	.zero		1


	//   ....[72]....
        /*06d4*/ 	.word	0x0000a310
        /*06d8*/ 	.word	0x000000ff
        /*06dc*/ 	.word	0x00000000
        /*06e0*/ 	.short	0x010a
        /*06e2*/ 	.byte	0x38
	.zero		1


	//   ....[73]....
        /*06e4*/ 	.word	0x0000a5e0
        /*06e8*/ 	.word	0x000000ff
        /*06ec*/ 	.word	0x00000000
        /*06f0*/ 	.short	0x010a
        /*06f2*/ 	.byte	0x2a
	.zero		1


	//   ....[74]....
        /*06f4*/ 	.word	0x0000ad60
        /*06f8*/ 	.word	0x000000ff
        /*06fc*/ 	.word	0x00000000
        /*0700*/ 	.short	0x0101
        /*0702*/ 	.byte	0x04
	.zero		1


	//   ....[75]....
        /*0704*/ 	.word	0x0000ada0
        /*0708*/ 	.word	0x00000004
        /*070c*/ 	.word	0x000070d0
        /*0710*/ 	.short	0x010a
        /*0712*/ 	.byte	0x25
	.zero		1


	//   ....[76]....
        /*0714*/ 	.word	0x0000b460
        /*0718*/ 	.word	0x00000000
        /*071c*/ 	.word	0x000070d0
        /*0720*/ 	.short	0x0101
        /*0722*/ 	.byte	0x25
	.zero		1


	//   ....[77]....
        /*0724*/ 	.word	0x0000c3b0
        /*0728*/ 	.word	0x000000ff
        /*072c*/ 	.word	0x00000000
        /*0730*/ 	.short	0x0101
        /*0732*/ 	.byte	0x04
	.zero		1


	//   ....[78]....
        /*0734*/ 	.word	0x0000c450
        /*0738*/ 	.word	0x000000ff
        /*073c*/ 	.word	0x00000000
        /*0740*/ 	.short	0x010a
        /*0742*/ 	.byte	0x38
	.zero		1


	//   ....[79]....
        /*0744*/ 	.word	0x0000c7a0
        /*0748*/ 	.word	0x000000ff
        /*074c*/ 	.word	0x00000000
        /*0750*/ 	.short	0x010a
        /*0752*/ 	.byte	0x2a
	.zero		1


	//   ....[80]....
        /*0754*/ 	.word	0x0000cae0
        /*0758*/ 	.word	0x000000ff
        /*075c*/ 	.word	0x00000000
        /*0760*/ 	.short	0x010a
        /*0762*/ 	.byte	0x28
	.zero		1


	//   ....[81]....
        /*0764*/ 	.word	0x0000de00
        /*0768*/ 	.word	0x000000ff
        /*076c*/ 	.word	0x00000000
        /*0770*/ 	.short	0x0101
        /*0772*/ 	.byte	0x04
	.zero		1


	//   ....[82]....
        /*0774*/ 	.word	0x0000de20
        /*0778*/ 	.word	0x00000004
        /*077c*/ 	.word	0x000070d0
        /*0780*/ 	.short	0x010a
        /*0782*/ 	.byte	0x25
	.zero		1


	//   ....[83]....
        /*0784*/ 	.word	0x0000ecb0
        /*0788*/ 	.word	0x00000000
        /*078c*/ 	.word	0x000070d0
        /*0790*/ 	.short	0x0101
        /*0792*/ 	.byte	0x25
	.zero		1


	//   ....[84]....
        /*0794*/ 	.word	0x0000f490
        /*0798*/ 	.word	0x000000ff
        /*079c*/ 	.word	0x00000000
        /*07a0*/ 	.short	0x0101
        /*07a2*/ 	.byte	0x04
	.zero		1


	//   ....[85]....
        /*07a4*/ 	.word	0x0000f530
        /*07a8*/ 	.word	0x000000ff
        /*07ac*/ 	.word	0x00000000
        /*07b0*/ 	.short	0x010a
        /*07b2*/ 	.byte	0x38
	.zero		1


	//   ....[86]....
        /*07b4*/ 	.word	0x0000f880
        /*07b8*/ 	.word	0x000000ff
        /*07bc*/ 	.word	0x00000000
        /*07c0*/ 	.short	0x010a
        /*07c2*/ 	.byte	0x28
	.zero		1


	//   ....[87]....
        /*07c4*/ 	.word	0x0000fa70
        /*07c8*/ 	.word	0x000000ff
        /*07cc*/ 	.word	0x00000000
        /*07d0*/ 	.short	0x0101
        /*07d2*/ 	.byte	0x04
	.zero		1


	//   ....[88]....
        /*07d4*/ 	.word	0x0000fae0
        /*07d8*/ 	.word	0x000000ff
        /*07dc*/ 	.word	0x00000000
        /*07e0*/ 	.short	0x010a
        /*07e2*/ 	.byte	0x38
	.zero		1


	//   ....[89]....
        /*07e4*/ 	.word	0x0000fba0
        /*07e8*/ 	.word	0x000000ff
        /*07ec*/ 	.word	0x00000000
        /*07f0*/ 	.short	0x0101
        /*07f2*/ 	.byte	0x04
	.zero		1


	//   ....[90]....
        /*07f4*/ 	.word	0x0000ff00
        /*07f8*/ 	.word	0x000000ff
        /*07fc*/ 	.word	0x00007010
        /*0800*/ 	.short	0x010a
        /*0802*/ 	.byte	0x08
	.zero		1


	//   ....[91]....
        /*0804*/ 	.word	0x000100b0
        /*0808*/ 	.word	0x000000ff
        /*080c*/ 	.word	0x00007038
        /*0810*/ 	.short	0x010a
        /*0812*/ 	.byte	0x08
	.zero		1


	//   ....[92]....
        /*0814*/ 	.word	0x00010280
        /*0818*/ 	.word	0x000000ff
        /*081c*/ 	.word	0x00007018
        /*0820*/ 	.short	0x010a
        /*0822*/ 	.byte	0x08
	.zero		1


	//   ....[93]....
        /*0824*/ 	.word	0x00010440
        /*0828*/ 	.word	0x000000ff
        /*082c*/ 	.word	0x00007040
        /*0830*/ 	.short	0x010a
        /*0832*/ 	.byte	0x08
	.zero		1


	//   ....[94]....
        /*0834*/ 	.word	0x00010780
        /*0838*/ 	.word	0x000000ff
        /*083c*/ 	.word	0x00007038
        /*0840*/ 	.short	0x010a
        /*0842*/ 	.byte	0x21
	.zero		1


	//   ....[95]....
        /*0844*/ 	.word	0x00010950
        /*0848*/ 	.word	0x000000ff
        /*084c*/ 	.word	0x00007038
        /*0850*/ 	.short	0x010a
        /*0852*/ 	.byte	0x11
	.zero		1


	//   ....[96]....
        /*0854*/ 	.word	0x00010b40
        /*0858*/ 	.word	0x000000ff
        /*085c*/ 	.word	0x00007038
        /*0860*/ 	.short	0x010a
        /*0862*/ 	.byte	0x19
	.zero		1


	//   ....[97]....
        /*0864*/ 	.word	0x00010d20
        /*0868*/ 	.word	0x000000ff
        /*086c*/ 	.word	0x00007038
        /*0870*/ 	.short	0x010a
        /*0872*/ 	.byte	0x11
	.zero		1


	//   ....[98]....
        /*0874*/ 	.word	0x00010f10
        /*0878*/ 	.word	0x000000ff
        /*087c*/ 	.word	0x00007038
        /*0880*/ 	.short	0x010a
        /*0882*/ 	.byte	0x11
	.zero		1


	//   ....[99]....
        /*0884*/ 	.word	0x00011100
        /*0888*/ 	.word	0x000000ff
        /*088c*/ 	.word	0x00007038
        /*0890*/ 	.short	0x010a
        /*0892*/ 	.byte	0x11
	.zero		1


	//   ....[100]....
        /*0894*/ 	.word	0x000112f0
        /*0898*/ 	.word	0x000000ff
        /*089c*/ 	.word	0x00007038
        /*08a0*/ 	.short	0x010a
        /*08a2*/ 	.byte	0x11
	.zero		1


	//   ....[101]....
        /*08a4*/ 	.word	0x000114e0
        /*08a8*/ 	.word	0x000000ff
        /*08ac*/ 	.word	0x00007038
        /*08b0*/ 	.short	0x010a
        /*08b2*/ 	.byte	0x11
	.zero		1


	//   ....[102]....
        /*08b4*/ 	.word	0x00011770
        /*08b8*/ 	.word	0x000000ff
        /*08bc*/ 	.word	0x00007038
        /*08c0*/ 	.short	0x010a
        /*08c2*/ 	.byte	0x19
	.zero		1


	//   ....[103]....
        /*08c4*/ 	.word	0x00011950
        /*08c8*/ 	.word	0x000000ff
        /*08cc*/ 	.word	0x00007038
        /*08d0*/ 	.short	0x010a
        /*08d2*/ 	.byte	0x11
	.zero		1


	//   ....[104]....
        /*08d4*/ 	.word	0x00011dc0
        /*08d8*/ 	.word	0x000000ff
        /*08dc*/ 	.word	0x000070b0
        /*08e0*/ 	.short	0x010a
        /*08e2*/ 	.byte	0x10
	.zero		1


	//   ....[105]....
        /*08e4*/ 	.word	0x00011e60
        /*08e8*/ 	.word	0x000000ff
        /*08ec*/ 	.word	0x000070b8
        /*08f0*/ 	.short	0x010a
        /*08f2*/ 	.byte	0x10
	.zero		1


	//   ....[106]....
        /*08f4*/ 	.word	0x00011f80
        /*08f8*/ 	.word	0x000000ff
        /*08fc*/ 	.word	0x00000000
        /*0900*/ 	.short	0x0101
        /*0902*/ 	.byte	0x05
	.zero		1


	//   ....[107]....
        /*0904*/ 	.word	0x00012000
        /*0908*/ 	.word	0x000000ff
        /*090c*/ 	.word	0x00000000
        /*0910*/ 	.short	0x0101
        /*0912*/ 	.byte	0x05
	.zero		1


	//   ....[108]....
        /*0914*/ 	.word	0x00012290
        /*0918*/ 	.word	0x00000000
        /*091c*/ 	.word	0x00007000
        /*0920*/ 	.short	0x010a
        /*0922*/ 	.byte	0xff
	.zero		1


	//   ....[109]....
        /*0924*/ 	.word	0x000122f0
        /*0928*/ 	.word	0x00000000
        /*092c*/ 	.word	0x00007020
        /*0930*/ 	.short	0x010a
        /*0932*/ 	.byte	0xff
	.zero		1


	//   ....[110]....
        /*0934*/ 	.word	0x00012350
        /*0938*/ 	.word	0x00000005
        /*093c*/ 	.word	0x00007058
        /*0940*/ 	.short	0x010a
        /*0942*/ 	.byte	0xff
	.zero		1


	//   ....[111]....
        /*0944*/ 	.word	0x000123b0
        /*0948*/ 	.word	0x00000000
        /*094c*/ 	.word	0x00007008
        /*0950*/ 	.short	0x010a
        /*0952*/ 	.byte	0xff
	.zero		1


	//   ....[112]....
        /*0954*/ 	.word	0x00012410
        /*0958*/ 	.word	0x00000005
        /*095c*/ 	.word	0x00007068
        /*0960*/ 	.short	0x010a
        /*0962*/ 	.byte	0xff
	.zero		1


	//   ....[113]....
        /*0964*/ 	.word	0x00012470
        /*0968*/ 	.word	0x00000000
        /*096c*/ 	.word	0x00007028
        /*0970*/ 	.short	0x010a
        /*0972*/ 	.byte	0xff
	.zero		1


	//   ....[114]....
        /*0974*/ 	.word	0x000124d0
        /*0978*/ 	.word	0x00000005
        /*097c*/ 	.word	0x000070a0
        /*0980*/ 	.short	0x010a
        /*0982*/ 	.byte	0xff
	.zero		1


	//   ....[115]....
        /*0984*/ 	.word	0x00012530
        /*0988*/ 	.word	0x00000000
        /*098c*/ 	.word	0x00007058
        /*0990*/ 	.short	0x010a
        /*0992*/ 	.byte	0xff
	.zero		1


	//   ....[116]....
        /*0994*/ 	.word	0x00012590
        /*0998*/ 	.word	0x00000000
        /*099c*/ 	.word	0x00007020
        /*09a0*/ 	.short	0x010a
        /*09a2*/ 	.byte	0xff
	.zero		1


	//   ....[117]....
        /*09a4*/ 	.word	0x000125f0
        /*09a8*/ 	.word	0x00000000
        /*09ac*/ 	.word	0x000070a8
        /*09b0*/ 	.short	0x010a
        /*09b2*/ 	.byte	0xff
	.zero		1


	//   ....[118]....
        /*09b4*/ 	.word	0x00012650
        /*09b8*/ 	.word	0x00000000
        /*09bc*/ 	.word	0x00007068
        /*09c0*/ 	.short	0x010a
        /*09c2*/ 	.byte	0xff
	.zero		1


	//   ....[119]....
        /*09c4*/ 	.word	0x000126b0
        /*09c8*/ 	.word	0x00000000
        /*09cc*/ 	.word	0x00007020
        /*09d0*/ 	.short	0x010a
        /*09d2*/ 	.byte	0xff
	.zero		1


	//   ....[120]....
        /*09d4*/ 	.word	0x00012710
        /*09d8*/ 	.word	0x00000000
        /*09dc*/ 	.word	0x000070a0
        /*09e0*/ 	.short	0x010a
        /*09e2*/ 	.byte	0xff
	.zero		1


	//   ....[121]....
        /*09e4*/ 	.word	0x00012770
        /*09e8*/ 	.word	0x00000000
        /*09ec*/ 	.word	0x00007058
        /*09f0*/ 	.short	0x010a
        /*09f2*/ 	.byte	0xff
	.zero		1


	//   ....[122]....
        /*09f4*/ 	.word	0x000127d0
        /*09f8*/ 	.word	0x00000000
        /*09fc*/ 	.word	0x000070a8
        /*0a00*/ 	.short	0x010a
        /*0a02*/ 	.byte	0xff
	.zero		1


	//   ....[123]....
        /*0a04*/ 	.word	0x00012830
        /*0a08*/ 	.word	0x00000000
        /*0a0c*/ 	.word	0x00007068
        /*0a10*/ 	.short	0x010a
        /*0a12*/ 	.byte	0xff
	.zero		1


	//   ....[124]....
        /*0a14*/ 	.word	0x00012880
        /*0a18*/ 	.word	0x00000010
        /*0a1c*/ 	.word	0x000070c0
        /*0a20*/ 	.short	0x010a
        /*0a22*/ 	.byte	0xff
	.zero		1


	//   ....[125]....
        /*0a24*/ 	.word	0x000128d0
        /*0a28*/ 	.word	0x00000010
        /*0a2c*/ 	.word	0x000070c8
        /*0a30*/ 	.short	0x010a
        /*0a32*/ 	.byte	0xff
	.zero		1


	//   ....[126]....
        /*0a34*/ 	.word	0x00012930
        /*0a38*/ 	.word	0x00000000
        /*0a3c*/ 	.word	0x00007070
        /*0a40*/ 	.short	0x010a
        /*0a42*/ 	.byte	0xff
	.zero		1


	//   ....[127]....
        /*0a44*/ 	.word	0x00012990
        /*0a48*/ 	.word	0x00000000
        /*0a4c*/ 	.word	0x00007080
        /*0a50*/ 	.short	0x010a
        /*0a52*/ 	.byte	0xff
	.zero		1


	//   ....[128]....
        /*0a54*/ 	.word	0x000129f0
        /*0a58*/ 	.word	0x00000000
        /*0a5c*/ 	.word	0x00007070
        /*0a60*/ 	.short	0x010a
        /*0a62*/ 	.byte	0xff
	.zero		1


	//   ....[129]....
        /*0a64*/ 	.word	0x00012a50
        /*0a68*/ 	.word	0x00000000
        /*0a6c*/ 	.word	0x00007090
        /*0a70*/ 	.short	0x010a
        /*0a72*/ 	.byte	0xff
	.zero		1


	//   ....[130]....
        /*0a74*/ 	.word	0x00012ab0
        /*0a78*/ 	.word	0x00000000
        /*0a7c*/ 	.word	0x00007080
        /*0a80*/ 	.short	0x010a
        /*0a82*/ 	.byte	0xff
	.zero		1


	//   ....[131]....
        /*0a84*/ 	.word	0x00012b10
        /*0a88*/ 	.word	0x00000000
        /*0a8c*/ 	.word	0x00007098
        /*0a90*/ 	.short	0x010a
        /*0a92*/ 	.byte	0xff
	.zero		1


	//   ....[132]....
        /*0a94*/ 	.word	0x00012b70
        /*0a98*/ 	.word	0x00000000
        /*0a9c*/ 	.word	0x00007070
        /*0aa0*/ 	.short	0x010a
        /*0aa2*/ 	.byte	0xff
	.zero		1


	//   ....[133]....
        /*0aa4*/ 	.word	0x00012bd0
        /*0aa8*/ 	.word	0x00000000
        /*0aac*/ 	.word	0x00007090
        /*0ab0*/ 	.short	0x010a
        /*0ab2*/ 	.byte	0xff
	.zero		1


	//   ....[134]....
        /*0ab4*/ 	.word	0x00012c30
        /*0ab8*/ 	.word	0x00000000
        /*0abc*/ 	.word	0x000070c0
        /*0ac0*/ 	.short	0x010a
        /*0ac2*/ 	.byte	0xff
	.zero		1


	//   ....[135]....
        /*0ac4*/ 	.word	0x00012c90
        /*0ac8*/ 	.word	0x00000000
        /*0acc*/ 	.word	0x00007080
        /*0ad0*/ 	.short	0x010a
        /*0ad2*/ 	.byte	0xff
	.zero		1


	//   ....[136]....
        /*0ad4*/ 	.word	0x00012cf0
        /*0ad8*/ 	.word	0x00000000
        /*0adc*/ 	.word	0x00007098
        /*0ae0*/ 	.short	0x010a
        /*0ae2*/ 	.byte	0xff
	.zero		1


	//   ....[137]....
        /*0ae4*/ 	.word	0x00012d50
        /*0ae8*/ 	.word	0x00000000
        /*0aec*/ 	.word	0x000070c8
        /*0af0*/ 	.short	0x010a
        /*0af2*/ 	.byte	0xff
	.zero		1


	//   ....[138]....
        /*0af4*/ 	.word	0x00012db0
        /*0af8*/ 	.word	0x00000000
        /*0afc*/ 	.word	0x00000000
        /*0b00*/ 	.short	0x010a
        /*0b02*/ 	.byte	0xff
	.zero		1


	//   ....[139]....
        /*0b04*/ 	.word	0x00012e10
        /*0b08*/ 	.word	0x00000000
        /*0b0c*/ 	.word	0x00000000
        /*0b10*/ 	.short	0x010a
        /*0b12*/ 	.byte	0xff
	.zero		1


	//   ....[140]....
        /*0b14*/ 	.word	0x00012e70
        /*0b18*/ 	.word	0x00000004
        /*0b1c*/ 	.word	0x000070d0
        /*0b20*/ 	.short	0x010a
        /*0b22*/ 	.byte	0xff
	.zero		1


	//   ....[141]....
        /*0b24*/ 	.word	0x00012ed0
        /*0b28*/ 	.word	0x00000003
        /*0b2c*/ 	.word	0x00000000
        /*0b30*/ 	.short	0x010a
        /*0b32*/ 	.byte	0xff
	.zero		1


	//   ....[142]....
        /*0b34*/ 	.word	0x00012f30
        /*0b38*/ 	.word	0x00000000
        /*0b3c*/ 	.word	0x00000000
        /*0b40*/ 	.short	0x010a
        /*0b42*/ 	.byte	0xff
	.zero		1


	//   ....[143]....
        /*0b44*/ 	.word	0x00012f90
        /*0b48*/ 	.word	0x00000000
        /*0b4c*/ 	.word	0x00000000
        /*0b50*/ 	.short	0x010a
        /*0b52*/ 	.byte	0xff
	.zero		1


	//   ....[144]....
        /*0b54*/ 	.word	0x00012ff0
        /*0b58*/ 	.word	0x00000004
        /*0b5c*/ 	.word	0x000070d0
        /*0b60*/ 	.short	0x010a
        /*0b62*/ 	.byte	0xff
	.zero		1


	//   ....[145]....
        /*0b64*/ 	.word	0x00013050
        /*0b68*/ 	.word	0x00000003
        /*0b6c*/ 	.word	0x00000000
        /*0b70*/ 	.short	0x010a
        /*0b72*/ 	.byte	0xff
	.zero		1


	//   ....[146]....
        /*0b74*/ 	.word	0x000130b0
        /*0b78*/ 	.word	0x00000003
        /*0b7c*/ 	.word	0x00000000
        /*0b80*/ 	.short	0x010a
        /*0b82*/ 	.byte	0xff
	.zero		1


	//   ....[147]....
        /*0b84*/ 	.word	0x00013110
        /*0b88*/ 	.word	0x00000000
        /*0b8c*/ 	.word	0x00000000
        /*0b90*/ 	.short	0x010a
        /*0b92*/ 	.byte	0xff
	.zero		1


	//   ....[148]....
        /*0b94*/ 	.word	0x00013170
        /*0b98*/ 	.word	0x00000000
        /*0b9c*/ 	.word	0x00007010
        /*0ba0*/ 	.short	0x010a
        /*0ba2*/ 	.byte	0xff
	.zero		1


	//   ....[149]....
        /*0ba4*/ 	.word	0x000131d0
        /*0ba8*/ 	.word	0x00000000
        /*0bac*/ 	.word	0x00007038
        /*0bb0*/ 	.short	0x010a
        /*0bb2*/ 	.byte	0xff
	.zero		1


	//   ....[150]....
        /*0bb4*/ 	.word	0x00013230
        /*0bb8*/ 	.word	0x00000000
        /*0bbc*/ 	.word	0x00007018
        /*0bc0*/ 	.short	0x010a
        /*0bc2*/ 	.byte	0xff
	.zero		1


	//   ....[151]....
        /*0bc4*/ 	.word	0x00013290
        /*0bc8*/ 	.word	0x00000000
        /*0bcc*/ 	.word	0x00007040
        /*0bd0*/ 	.short	0x010a
        /*0bd2*/ 	.byte	0xff
	.zero		1


	//   ....[152]....
        /*0bd4*/ 	.word	0x000132f0
        /*0bd8*/ 	.word	0x00000000
        /*0bdc*/ 	.word	0x00007038
        /*0be0*/ 	.short	0x010a
        /*0be2*/ 	.byte	0xff
	.zero		1


	//   ....[153]....
        /*0be4*/ 	.word	0x00013350
        /*0be8*/ 	.word	0x00000000
        /*0bec*/ 	.word	0x00007038
        /*0bf0*/ 	.short	0x010a
        /*0bf2*/ 	.byte	0xff
	.zero		1


	//   ....[154]....
        /*0bf4*/ 	.word	0x000133b0
        /*0bf8*/ 	.word	0x00000000
        /*0bfc*/ 	.word	0x00007038
        /*0c00*/ 	.short	0x010a
        /*0c02*/ 	.byte	0xff
	.zero		1


	//   ....[155]....
        /*0c04*/ 	.word	0x00013410
        /*0c08*/ 	.word	0x00000000
        /*0c0c*/ 	.word	0x00007038
        /*0c10*/ 	.short	0x010a
        /*0c12*/ 	.byte	0xff
	.zero		1


	//   ....[156]....
        /*0c14*/ 	.word	0x00013470
        /*0c18*/ 	.word	0x00000000
        /*0c1c*/ 	.word	0x00007038
        /*0c20*/ 	.short	0x010a
        /*0c22*/ 	.byte	0xff
	.zero		1


	//   ....[157]....
        /*0c24*/ 	.word	0x000134d0
        /*0c28*/ 	.word	0x00000000
        /*0c2c*/ 	.word	0x00007038
        /*0c30*/ 	.short	0x010a
        /*0c32*/ 	.byte	0xff
	.zero		1


	//   ....[158]....
        /*0c34*/ 	.word	0x00013530
        /*0c38*/ 	.word	0x00000000
        /*0c3c*/ 	.word	0x00007038
        /*0c40*/ 	.short	0x010a
        /*0c42*/ 	.byte	0xff
	.zero		1


	//   ....[159]....
        /*0c44*/ 	.word	0x00013590
        /*0c48*/ 	.word	0x00000000
        /*0c4c*/ 	.word	0x00007038
        /*0c50*/ 	.short	0x010a
        /*0c52*/ 	.byte	0xff
	.zero		1


	//   ....[160]....
        /*0c54*/ 	.word	0x000135f0
        /*0c58*/ 	.word	0x00000000
        /*0c5c*/ 	.word	0x00007038
        /*0c60*/ 	.short	0x010a
        /*0c62*/ 	.byte	0xff
	.zero		1


	//   ....[161]....
        /*0c64*/ 	.word	0x00013650
        /*0c68*/ 	.word	0x00000000
        /*0c6c*/ 	.word	0x00007038
        /*0c70*/ 	.short	0x010a
        /*0c72*/ 	.byte	0xff
	.zero		1


	//   ....[162]....
        /*0c74*/ 	.word	0x000136b0
        /*0c78*/ 	.word	0x00000000
        /*0c7c*/ 	.word	0x000070b0
        /*0c80*/ 	.short	0x010a
        /*0c82*/ 	.byte	0xff
	.zero		1


	//   ....[163]....
        /*0c84*/ 	.word	0x00013710
        /*0c88*/ 	.word	0x00000000
        /*0c8c*/ 	.word	0x000070b8
        /*0c90*/ 	.short	0x010a
        /*0c92*/ 	.byte	0xff
	.zero		1


	//----- nvinfo : EIATTR_NUM_MBARRIERS
	.align		4
.L_64:
        /*0c94*/ 	.byte	0x03, 0x38
        /*0c96*/ 	.short	0x001c


	//----- nvinfo : EIATTR_EXIT_INSTR_OFFSETS
	.align		4
        /*0c98*/ 	.byte	0x04, 0x1c
        /*0c9a*/ 	.short	(.L_66 - .L_65)


	//   ....[0]....
.L_65:
        /*0c9c*/ 	.word	0x000017d0


	//   ....[1]....
        /*0ca0*/ 	.word	0x00001a50


	//   ....[2]....
        /*0ca4*/ 	.word	0x00003470


	//   ....[3]....
        /*0ca8*/ 	.word	0x000034b0


	//   ....[4]....
        /*0cac*/ 	.word	0x00003530


	//   ....[5]....
        /*0cb0*/ 	.word	0x00006b20


	//   ....[6]....
        /*0cb4*/ 	.word	0x0000a0d0


	//   ....[7]....
        /*0cb8*/ 	.word	0x0000a170


	//   ....[8]....
        /*0cbc*/ 	.word	0x0000fbb0


	//   ....[9]....
        /*0cc0*/ 	.word	0x0000fc40


	//   ....[10]....
        /*0cc4*/ 	.word	0x0000fce0


	//   ....[11]....
        /*0cc8*/ 	.word	0x000105b0


	//   ....[12]....
        /*0ccc*/ 	.word	0x00011700


	//   ....[13]....
        /*0cd0*/ 	.word	0x00011b40


	//   ....[14]....
        /*0cd4*/ 	.word	0x00011bb0


	//   ....[15]....
        /*0cd8*/ 	.word	0x00012270


	//----- nvinfo : EIATTR_INDIRECT_BRANCH_TARGETS
	.align		4
.L_66:
        /*0cdc*/ 	.byte	0x04, 0x34
        /*0cde*/ 	.short	(.L_68 - .L_67)


	//   ....[0]....
.L_67:
        /*0ce0*/ 	.word	.L_x_449@srel
        /*0ce4*/ 	.short	0x0
        /*0ce6*/ 	.short	0x0
        /*0ce8*/ 	.word	0x3
        /*0cec*/ 	.word	.L_x_450@srel
        /*0cf0*/ 	.word	.L_x_451@srel
        /*0cf4*/ 	.word	.L_x_452@srel


	//----- nvinfo : EIATTR_MAX_THREADS
	.align		4
.L_68:
        /*0cf8*/ 	.byte	0x04, 0x05
        /*0cfa*/ 	.short	(.L_70 - .L_69)
.L_69:
        /*0cfc*/ 	.word	0x00000200
        /*0d00*/ 	.word	0x00000001
        /*0d04*/ 	.word	0x00000001


	//----- nvinfo : EIATTR_CRS_STACK_SIZE
	.align		4
.L_70:
        /*0d08*/ 	.byte	0x04, 0x1e
        /*0d0a*/ 	.short	(.L_72 - .L_71)
.L_71:
        /*0d0c*/ 	.word	0x00000000


	//----- nvinfo : EIATTR_CBANK_PARAM_SIZE
	.align		4
.L_72:
        /*0d10*/ 	.byte	0x03, 0x19
        /*0d12*/ 	.short	0x0600


	//----- nvinfo : EIATTR_PARAM_CBANK
	.align		4
        /*0d14*/ 	.byte	0x04, 0x0a
        /*0d16*/ 	.short	(.L_74 - .L_73)
	.align		4
.L_73:
        /*0d18*/ 	.word	index@(.nv.constant0._ZN7cutlass13device_kernelINS_4fmha6kernel36Sm100FmhaFwdKernelTmaWarpspecializedIN4cute5tupleIJiiiNS5_IJNS5_IJiiEEEiEEEEEENS1_10collective38Sm100FmhaFwdMainloopTmaWarpspecializedINS_6half_tEffNS5_IJNS4_1CILi256EEENSC_ILi64EEENSC_ILi32EEEEEENS5_IJiNSC_ILi1EEES7_EEENS5_IJiSH_NS5_IJNS5_IJNSC_ILi0EEEiEEEiEEEEEESM_NS9_12ResidualMaskENS5_IJNSC_ILi2EEESH_SH_EEENSC_ILb0EEEEENS9_38Sm100FmhaFwdEpilogueTmaWarpspecializedISB_fNS5_IJNSC_ILi128EEESF_SE_EEESI_NS5_IJSH_S7_EEESQ_EENS2_23IndividualTileSchedulerENS2_41Sm100FmhaCtxKernelWarpspecializedScheduleEEEEEvNT_6ParamsE)
        /*0d1c*/ 	.short	0x0380
        /*0d1e*/ 	.short	0x0600


	//----- nvinfo : EIATTR_SW_WAR
	.align		4
.L_74:
        /*0d20*/ 	.byte	0x04, 0x36
        /*0d22*/ 	.short	(.L_76 - .L_75)
.L_75:
        /*0d24*/ 	.word	0x00000008
.L_76:


//--------------------- .nv.callgraph             --------------------------
	.section	.nv.callgraph,"",@"SHT_CUDA_CALLGRAPH"
	.align	4
	.sectionentsize	8
	.align		4
        /*0000*/ 	.word	0x00000000
	.align		4
        /*0004*/ 	.word	0xffffffff
	.align		4
        /*0008*/ 	.word	index@(_ZN7cutlass13device_kernelINS_4fmha6kernel36Sm100FmhaFwdKernelTmaWarpspecializedIN4cute5tupleIJiiiNS5_IJNS5_IJiiEEEiEEEEEENS1_10collective38Sm100FmhaFwdMainloopTmaWarpspecializedINS_6half_tEffNS5_IJNS4_1CILi256EEENSC_ILi64EEENSC_ILi32EEEEEENS5_IJiNSC_ILi1EEES7_EEENS5_IJiSH_NS5_IJNS5_IJNSC_ILi0EEEiEEEiEEEEEESM_NS9_12ResidualMaskENS5_IJNSC_ILi2EEESH_SH_EEENSC_ILb0EEEEENS9_38Sm100FmhaFwdEpilogueTmaWarpspecializedISB_fNS5_IJNSC_ILi128EEESF_SE_EEESI_NS5_IJSH_S7_EEESQ_EENS2_23IndividualTileSchedulerENS2_41Sm100FmhaCtxKernelWarpspecializedScheduleEEEEEvNT_6ParamsE)
	.align		4
        /*000c*/ 	.word	index@(__assertfail)
	.align		4
        /*0010*/ 	.word	index@(_ZN7cutlass13device_kernelINS_4fmha6kernel36Sm100FmhaFwdKernelTmaWarpspecializedIN4cute5tupleIJiiiNS5_IJNS5_IJiiEEEiEEEEEENS1_10collective38Sm100FmhaFwdMainloopTmaWarpspecializedINS_6half_tEffNS5_IJNS4_1CILi256EEENSC_ILi64EEENSC_ILi32EEEEEENS5_IJiNSC_ILi1EEES7_EEENS5_IJiSH_NS5_IJNS5_IJNSC_ILi0EEEiEEEiEEEEEESM_NS9_12ResidualMaskENS5_IJNSC_ILi2EEESH_SH_EEENSC_ILb0EEEEENS9_38Sm100FmhaFwdEpilogueTmaWarpspecializedISB_fNS5_IJNSC_ILi128EEESF_SE_EEESI_NS5_IJSH_S7_EEESQ_EENS2_23IndividualTileSchedulerENS2_41Sm100FmhaCtxKernelWarpspecializedScheduleEEEEEvNT_6ParamsE)
	.align		4
        /*0014*/ 	.word	index@(vprintf)
	.align		4
        /*0018*/ 	.word	0x00000000
	.align		4
        /*001c*/ 	.word	0xfffffffe
	.align		4
        /*0020*/ 	.word	0x00000000
	.align		4
        /*0024*/ 	.word	0xfffffffd
	.align		4
        /*0028*/ 	.word	0x00000000
	.align		4
        /*002c*/ 	.word	0xfffffffc


//--------------------- .nv.constant4             --------------------------
	.section	.nv.constant4,"a",@progbits
	.align	8
	.align		8
.nv.constant4:
        /*0000*/ 	.dword	vprintf
	.align		8
        /*0008*/ 	.dword	__assertfail
	.align		8
        /*0010*/ 	.dword	__unnamed_1
	.align		8
        /*0018*/ 	.dword	__unnamed_2
	.align		8
        /*0020*/ 	.dword	__unnamed_3
	.align		8
        /*0028*/ 	.dword	__unnamed_4
	.align		8
        /*0030*/ 	.dword	__unnamed_5
	.align		8
        /*0038*/ 	.dword	__unnamed_6
	.align		8
        /*0040*/ 	.dword	__unnamed_7
	.align		8
        /*0048*/ 	.dword	_ZN39_INTERNAL_654d9fea_4_k_cu_f2263081_34534cuda3std3__45__cpo5beginE
	.align		8
        /*0050*/ 	.dword	_ZN39_INTERNAL_654d9fea_4_k_cu_f2263081_34534cuda3std3__45__cpo3endE
	.align		8
        /*0058*/ 	.dword	_ZN39_INTERNAL_654d9fea_4_k_cu_f2263081_34534cuda3std3__45__cpo6cbeginE
	.align		8
        /*0060*/ 	.dword	_ZN39_INTERNAL_654d9fea_4_k_cu_f2263081_34534cuda3std3__45__cpo4cendE
	.align		8
        /*0068*/ 	.dword	_ZN39_INTERNAL_654d9fea_4_k_cu_f2263081_34534cuda3std3__441_GLOBAL__N__654d9fea_4_k_cu_f2263081_34536ignoreE
	.align		8
        /*0070*/ 	.dword	_ZN39_INTERNAL_654d9fea_4_k_cu_f2263081_34534cuda3std3__419piecewise_constructE
	.align		8
        /*0078*/ 	.dword	_ZN39_INTERNAL_654d9fea_4_k_cu_f2263081_34534cuda3std3__48in_placeE
	.align		8
        /*0080*/ 	.dword	_ZN39_INTERNAL_654d9fea_4_k_cu_f2263081_34534cuda3std6ranges3__45__cpo4swapE
	.align		8
        /*0088*/ 	.dword	_ZN39_INTERNAL_654d9fea_4_k_cu_f2263081_34534cuda3std6ranges3__45__cpo9iter_moveE
	.align		8
        /*0090*/ 	.dword	_ZN39_INTERNAL_654d9fea_4_k_cu_f2263081_34534cute7productE
	.align		8
        /*0098*/ 	.dword	_ZN39_INTERNAL_654d9fea_4_k_cu_f2263081_34534cute1_E
	.align		8
        /*00a0*/ 	.dword	$str$22
	.align		8
        /*00a8*/ 	.dword	$str$23
	.align		8
        /*00b0*/ 	.dword	$str$26
	.align		8
        /*00b8*/ 	.dword	$str$27
	.align		8
        /*00c0*/ 	.dword	$str$28
	.align		8
        /*00c8*/ 	.dword	$str$29
	.align		8
        /*00d0*/ 	.dword	$str$30
	.align		8
        /*00d8*/ 	.dword	$str$31
	.align		8
        /*00e0*/ 	.dword	$str$32
	.align		8
        /*00e8*/ 	.dword	$str$33
	.align		8
        /*00f0*/ 	.dword	$str$34
	.align		8
        /*00f8*/ 	.dword	$str$35
	.align		8
        /*0100*/ 	.dword	$str$36
	.align		8
        /*0108*/ 	.dword	$str$37


//--------------------- .nv.constant2._ZN7cutlass13device_kernelINS_4fmha6kernel36Sm100FmhaFwdKernelTmaWarpspecializedIN4cute5tupleIJiiiNS5_IJNS5_IJiiEEEiEEEEEENS1_10collective38Sm100FmhaFwdMainloopTmaWarpspecializedINS_6half_tEffNS5_IJNS4_1CILi256EEENSC_ILi64EEENSC_ILi32EEEEEENS5_IJiNSC_ILi1EEES7_EEENS5_IJiSH_NS5_IJNS5_IJNSC_ILi0EEEiEEEiEEEEEESM_NS9_12ResidualMaskENS5_IJNSC_ILi2EEESH_SH_EEENSC_ILb0EEEEENS9_38Sm100FmhaFwdEpilogueTmaWarpspecializedISB_fNS5_IJNSC_ILi128EEESF_SE_EEESI_NS5_IJSH_S7_EEESQ_EENS2_23IndividualTileSchedulerENS2_41Sm100FmhaCtxKernelWarpspecializedScheduleEEEEEvNT_6ParamsE --------------------------
	.section	.nv.constant2._ZN7cutlass13device_kernelINS_4fmha6kernel36Sm100FmhaFwdKernelTmaWarpspecializedIN4cute5tupleIJiiiNS5_IJNS5_IJiiEEEiEEEEEENS1_10collective38Sm100FmhaFwdMainloopTmaWarpspecializedINS_6half_tEffNS5_IJNS4_1CILi256EEENSC_ILi64EEENSC_ILi32EEEEEENS5_IJiNSC_ILi1EEES7_EEENS5_IJiSH_NS5_IJNS5_IJNSC_ILi0EEEiEEEiEEEEEESM_NS9_12ResidualMaskENS5_IJNSC_ILi2EEESH_SH_EEENSC_ILb0EEEEENS9_38Sm100FmhaFwdEpilogueTmaWarpspecializedISB_fNS5_IJNSC_ILi128EEESF_SE_EEESI_NS5_IJSH_S7_EEESQ_EENS2_23IndividualTileSchedulerENS2_41Sm100FmhaCtxKernelWarpspecializedScheduleEEEEEvNT_6ParamsE,"a",@progbits
	.sectionflags	@""
	.align	4
.nv.constant2._ZN7cutlass13device_kernelINS_4fmha6kernel36Sm100FmhaFwdKernelTmaWarpspecializedIN4cute5tupleIJiiiNS5_IJNS5_IJiiEEEiEEEEEENS1_10collective38Sm100FmhaFwdMainloopTmaWarpspecializedINS_6half_tEffNS5_IJNS4_1CILi256EEENSC_ILi64EEENSC_ILi32EEEEEENS5_IJiNSC_ILi1EEES7_EEENS5_IJiSH_NS5_IJNS5_IJNSC_ILi0EEEiEEEiEEEEEESM_NS9_12ResidualMaskENS5_IJNSC_ILi2EEESH_SH_EEENSC_ILb0EEEEENS9_38Sm100FmhaFwdEpilogueTmaWarpspecializedISB_fNS5_IJNSC_ILi128EEESF_SE_EEESI_NS5_IJSH_S7_EEESQ_EENS2_23IndividualTileSchedulerENS2_41Sm100FmhaCtxKernelWarpspecializedScheduleEEEEEvNT_6ParamsE:
        /*0000*/ 	.byte	0x50, 0xfc, 0x00, 0x00, 0x50, 0x1b, 0x01, 0x00, 0x20, 0xfc, 0x00, 0x00


//--------------------- .text._ZN7cutlass13device_kernelINS_4fmha6kernel36Sm100FmhaFwdKernelTmaWarpspecializedIN4cute5tupleIJiiiNS5_IJNS5_IJiiEEEiEEEEEENS1_10collective38Sm100FmhaFwdMainloopTmaWarpspecializedINS_6half_tEffNS5_IJNS4_1CILi256EEENSC_ILi64EEENSC_ILi32EEEEEENS5_IJiNSC_ILi1EEES7_EEENS5_IJiSH_NS5_IJNS5_IJNSC_ILi0EEEiEEEiEEEEEESM_NS9_12ResidualMaskENS5_IJNSC_ILi2EEESH_SH_EEENSC_ILb0EEEEENS9_38Sm100FmhaFwdEpilogueTmaWarpspecializedISB_fNS5_IJNSC_ILi128EEESF_SE_EEESI_NS5_IJSH_S7_EEESQ_EENS2_23IndividualTileSchedulerENS2_41Sm100FmhaCtxKernelWarpspecializedScheduleEEEEEvNT_6ParamsE --------------------------
	.section	.text._ZN7cutlass13device_kernelINS_4fmha6kernel36Sm100FmhaFwdKernelTmaWarpspecializedIN4cute5tupleIJiiiNS5_IJNS5_IJiiEEEiEEEEEENS1_10collective38Sm100FmhaFwdMainloopTmaWarpspecializedINS_6half_tEffNS5_IJNS4_1CILi256EEENSC_ILi64EEENSC_ILi32EEEEEENS5_IJiNSC_ILi1EEES7_EEENS5_IJiSH_NS5_IJNS5_IJNSC_ILi0EEEiEEEiEEEEEESM_NS9_12ResidualMaskENS5_IJNSC_ILi2EEESH_SH_EEENSC_ILb0EEEEENS9_38Sm100FmhaFwdEpilogueTmaWarpspecializedISB_fNS5_IJNSC_ILi128EEESF_SE_EEESI_NS5_IJSH_S7_EEESQ_EENS2_23IndividualTileSchedulerENS2_41Sm100FmhaCtxKernelWarpspecializedScheduleEEEEEvNT_6ParamsE,"ax",@progbits
	.align	128
.text._ZN7cutlass13device_kernelINS_4fmha6kernel36Sm100FmhaFwdKernelTmaWarpspecializedIN4cute5tupleIJiiiNS5_IJNS5_IJiiEEEiEEEEEENS1_10collective38Sm100FmhaFwdMainloopTmaWarpspecializedINS_6half_tEffNS5_IJNS4_1CILi256EEENSC_ILi64EEENSC_ILi32EEEEEENS5_IJiNSC_ILi1EEES7_EEENS5_IJiSH_NS5_IJNS5_IJNSC_ILi0EEEiEEEiEEEEEESM_NS9_12ResidualMaskENS5_IJNSC_ILi2EEESH_SH_EEENSC_ILb0EEEEENS9_38Sm100FmhaFwdEpilogueTmaWarpspecializedISB_fNS5_IJNSC_ILi128EEESF_SE_EEESI_NS5_IJSH_S7_EEESQ_EENS2_23IndividualTileSchedulerENS2_41Sm100FmhaCtxKernelWarpspecializedScheduleEEEEEvNT_6ParamsE:
        .type           _ZN7cutlass13device_kernelINS_4fmha6kernel36Sm100FmhaFwdKernelTmaWarpspecializedIN4cute5tupleIJiiiNS5_IJNS5_IJiiEEEiEEEEEENS1_10collective38Sm100FmhaFwdMainloopTmaWarpspecializedINS_6half_tEffNS5_IJNS4_1CILi256EEENSC_ILi64EEENSC_ILi32EEEEEENS5_IJiNSC_ILi1EEES7_EEENS5_IJiSH_NS5_IJNS5_IJNSC_ILi0EEEiEEEiEEEEEESM_NS9_12ResidualMaskENS5_IJNSC_ILi2EEESH_SH_EEENSC_ILb0EEEEENS9_38Sm100FmhaFwdEpilogueTmaWarpspecializedISB_fNS5_IJNSC_ILi128EEESF_SE_EEESI_NS5_IJSH_S7_EEESQ_EENS2_23IndividualTileSchedulerENS2_41Sm100FmhaCtxKernelWarpspecializedScheduleEEEEEvNT_6ParamsE,@function
        .size           _ZN7cutlass13device_kernelINS_4fmha6kernel36Sm100FmhaFwdKernelTmaWarpspecializedIN4cute5tupleIJiiiNS5_IJNS5_IJiiEEEiEEEEEENS1_10collective38Sm100FmhaFwdMainloopTmaWarpspecializedINS_6half_tEffNS5_IJNS4_1CILi256EEENSC_ILi64EEENSC_ILi32EEEEEENS5_IJiNSC_ILi1EEES7_EEENS5_IJiSH_NS5_IJNS5_IJNSC_ILi0EEEiEEEiEEEEEESM_NS9_12ResidualMaskENS5_IJNSC_ILi2EEESH_SH_EEENSC_ILb0EEEEENS9_38Sm100FmhaFwdEpilogueTmaWarpspecializedISB_fNS5_IJNSC_ILi128EEESF_SE_EEESI_NS5_IJSH_S7_EEESQ_EENS2_23IndividualTileSchedulerENS2_41Sm100FmhaCtxKernelWarpspecializedScheduleEEEEEvNT_6ParamsE,(.L_x_453 - _ZN7cutlass13device_kernelINS_4fmha6kernel36Sm100FmhaFwdKernelTmaWarpspecializedIN4cute5tupleIJiiiNS5_IJNS5_IJiiEEEiEEEEEENS1_10collective38Sm100FmhaFwdMainloopTmaWarpspecializedINS_6half_tEffNS5_IJNS4_1CILi256EEENSC_ILi64EEENSC_ILi32EEEEEENS5_IJiNSC_ILi1EEES7_EEENS5_IJiSH_NS5_IJNS5_IJNSC_ILi0EEEiEEEiEEEEEESM_NS9_12ResidualMaskENS5_IJNSC_ILi2EEESH_SH_EEENSC_ILb0EEEEENS9_38Sm100FmhaFwdEpilogueTmaWarpspecializedISB_fNS5_IJNSC_ILi128EEESF_SE_EEESI_NS5_IJSH_S7_EEESQ_EENS2_23IndividualTileSchedulerENS2_41Sm100FmhaCtxKernelWarpspecializedScheduleEEEEEvNT_6ParamsE)
        .other          _ZN7cutlass13device_kernelINS_4fmha6kernel36Sm100FmhaFwdKernelTmaWarpspecializedIN4cute5tupleIJiiiNS5_IJNS5_IJiiEEEiEEEEEENS1_10collective38Sm100FmhaFwdMainloopTmaWarpspecializedINS_6half_tEffNS5_IJNS4_1CILi256EEENSC_ILi64EEENSC_ILi32EEEEEENS5_IJiNSC_ILi1EEES7_EEENS5_IJiSH_NS5_IJNS5_IJNSC_ILi0EEEiEEEiEEEEEESM_NS9_12ResidualMaskENS5_IJNSC_ILi2EEESH_SH_EEENSC_ILb0EEEEENS9_38Sm100FmhaFwdEpilogueTmaWarpspecializedISB_fNS5_IJNSC_ILi128EEESF_SE_EEESI_NS5_IJSH_S7_EEESQ_EENS2_23IndividualTileSchedulerENS2_41Sm100FmhaCtxKernelWarpspecializedScheduleEEEEEvNT_6ParamsE,@"STO_CUDA_ENTRY STV_DEFAULT"
_ZN7cutlass13device_kernelINS_4fmha6kernel36Sm100FmhaFwdKernelTmaWarpspecializedIN4cute5tupleIJiiiNS5_IJNS5_IJiiEEEiEEEEEENS1_10collective38Sm100FmhaFwdMainloopTmaWarpspecializedINS_6half_tEffNS5_IJNS4_1CILi256EEENSC_ILi64EEENSC_ILi32EEEEEENS5_IJiNSC_ILi1EEES7_EEENS5_IJiSH_NS5_IJNS5_IJNSC_ILi0EEEiEEEiEEEEEESM_NS9_12ResidualMaskENS5_IJNSC_ILi2EEESH_SH_EEENSC_ILb0EEEEENS9_38Sm100FmhaFwdEpilogueTmaWarpspecializedISB_fNS5_IJNSC_ILi128EEESF_SE_EEESI_NS5_IJSH_S7_EEESQ_EENS2_23IndividualTileSchedulerENS2_41Sm100FmhaCtxKernelWarpspecializedScheduleEEEEEvNT_6ParamsE:
[----:B------:R-:W1:Y:S02]  /*0000*/  LDC R1, c[0x0][0x37c] ;  /* 0x0000df00ff017b82 */ /* 0x000e640000000800 */
[----:B-1----:R-:W-:-:S04]  /*0010*/  IADD3 R1, PT, PT, R1, -0x18, RZ ;  /* 0xffffffe801017810 */ /* 0x002fc80007ffe0ff */
[----:B------:R-:W-:Y:S01]  /*0020*/  R2UR UR40, R1 ;  /* 0x00000000012872ca */ /* 0x000fe200000e0000 */
[----:B------:R-:W1:Y:S01]  /*0030*/  S2R R18, SR_TID.X ;  /* 0x0000000000127919 */ /* 0x000e620000002100 */
[----:B------:R-:W2:Y:S01]  /*0040*/  LDCU UR4, c[0x0][0x2f8] ;  /* 0x00005f00ff0477ac */ /* 0x000ea20008000800 */
[----:B------:R-:W3:Y:S01]  /*0050*/  LDCU UR39, c[0x0][0x2fc] ;  /* 0x00005f80ff2777ac */ /* 0x000ee20008000800 */
[----:B------:R-:W-:Y:S02]  /*0060*/  UPLOP3.LUT UP3, UPT, UPT, UPT, UPT, 0x40, 0x4 ;  /* 0x000000000004789c */ /* 0x000fe40003f6e870 */
[----:B------:R-:W-:Y:S02]  /*0070*/  UPLOP3.LUT UP1, UPT, UPT, UPT, UPT, 0x80, 0x8 ;  /* 0x000000000008789c */ /* 0x000fe40003f2f070 */
[----:B------:R-:W-:Y:S02]  /*0080*/  UPLOP3.LUT UP0, UPT, UPT, UPT, UPT, 0x40, 0x4 ;  /* 0x000000000004789c */ /* 0x000fe40003f0e870 */
[----:B------:R-:W-:-:S02]  /*0090*/  UPLOP3.LUT UP6, UPT, UPT, UPT, UPT, 0x40, 0x4 ;  /* 0x000000000004789c */ /* 0x000fc40003fce870 */
[----:B------:R-:W-:Y:S02]  /*00a0*/  UPLOP3.LUT UP5, UPT, UPT, UPT, UPT, 0x40, 0x4 ;  /* 0x000000000004789c */ /* 0x000fe40003fae870 */
[----:B--2---:R-:W-:Y:S02]  /*00b0*/  UIADD3 UR40, UP2, UPT, UR40, UR4, URZ ;  /* 0x0000000428287290 */ /* 0x004fe4000ff5e0ff */
[----:B------:R-:W-:Y:S02]  /*00c0*/  UP2UR UR38, UPR, URZ, 0x8 ;  /* 0x00000008ff267883 */ /* 0x000fe40008000000 */
[----:B---3--:R-:W-:Y:S02]  /*00d0*/  UIADD3.X UR39, UPT, UPT, URZ, UR39, URZ, UP2, !UPT ;  /* 0x00000027ff277290 */ /* 0x008fe400097fe4ff */
[----:B------:R-:W-:Y:S02]  /*00e0*/  UPLOP3.LUT UP2, UPT, UPT, UPT, UPT, 0x80, 0x8 ;  /* 0x000000000008789c */ /* 0x000fe40003f4f070 */
[----:B------:R-:W-:-:S02]  /*00f0*/  UPLOP3.LUT UP4, UPT, UPT, UPT, UPT, 0x40, 0x4 ;  /* 0x000000000004789c */ /* 0x000fc40003f8e870 */
[----:B------:R-:W-:Y:S01]  /*0100*/  UP2UR UR59, UPR, URZ, 0x4 ;  /* 0x00000004ff3b7883 */ /* 0x000fe20008000000 */
[----:B-1----:R-:W-:-:S05]  /*0110*/  SHF.R.U32.HI R17, RZ, 0x5, R18 ;  /* 0x00000005ff117819 */ /* 0x002fca0000011612 */
[----:B------:R-:W1:Y:S02]  /*0120*/  SHFL.IDX PT, R0, R17, RZ, 0x1f ;  /* 0x00001fff11007589 */ /* 0x000e6400000e0000 */
[----:B-1----:R-:W-:-:S04]  /*0130*/  SHF.R.S32.HI R3, RZ, 0x1f, R0 ;  /* 0x0000001fff037819 */ /* 0x002fc80000011400 */
[----:B------:R-:W-:-:S04]  /*0140*/  LEA.HI R2, R3, R0, RZ, 0x2 ;  /* 0x0000000003027211 */ /* 0x000fc800078f10ff */
[----:B------:R-:W-:-:S04]  /*0150*/  SHF.R.S32.HI R2, RZ, 0x2, R2 ;  /* 0x00000002ff027819 */ /* 0x000fc80000011402 */
[----:B------:R-:W-:-:S13]  /*0160*/  ISETP.NE.AND P0, PT, R2, RZ, PT ;  /* 0x000000ff0200720c */ /* 0x000fda0003f05270 */
[----:B------:R-:W-:Y:S05]  /*0170*/  @!P0 BRA `(.L_x_0) ;  /* 0x0000000400248947 */ /* 0x000fea0003800000 */
[----:B------:R-:W-:-:S13]  /*0180*/  ISETP.NE.AND P0, PT, R2, 0x2, PT ;  /* 0x000000020200780c */ /* 0x000fda0003f05270 */
[----:B------:R-:W-:Y:S05]  /*0190*/  @!P0 BRA `(.L_x_1) ;  /* 0x0000000000f48947 */ /* 0x000fea0003800000 */
[----:B------:R-:W-:-:S13]  /*01a0*/  ISETP.NE.AND P0, PT, R2, 0x1, PT ;  /* 0x000000010200780c */ /* 0x000fda0003f05270 */
[----:B------:R-:W-:Y:S05]  /*01b0*/  @P0 BRA `(.L_x_2) ;  /* 0x00000000002c0947 */ /* 0x000fea0003800000 */
[----:B------:R-:W-:Y:S01]  /*01c0*/  HFMA2 R2, -RZ, RZ, 0, 5.9604644775390625e-08 ;  /* 0x00000001ff027431 */ /* 0x000fe200000001ff */
[----:B------:R-:W-:Y:S02]  /*01d0*/  UPLOP3.LUT UP3, UPT, UPT, UPT, UPT, 0x40, 0x4 ;  /* 0x000000000004789c */ /* 0x000fe40003f6e870 */
[----:B------:R-:W-:Y:S02]  /*01e0*/  UPLOP3.LUT UP2, UPT, UPT, UPT, UPT, 0x40, 0x4 ;  /* 0x000000000004789c */ /* 0x000fe40003f4e870 */
[----:B------:R-:W-:Y:S02]  /*01f0*/  UPLOP3.LUT UP1, UPT, UPT, UPT, UPT, 0x80, 0x8 ;  /* 0x000000000008789c */ /* 0x000fe40003f2f070 */
[----:B------:R-:W-:Y:S02]  /*0200*/  UPLOP3.LUT UP0, UPT, UPT, UPT, UPT, 0x40, 0x4 ;  /* 0x000000000004789c */ /* 0x000fe40003f0e870 */
[----:B------:R-:W-:Y:S02]  /*0210*/  UPLOP3.LUT UP6, UPT, UPT, UPT, UPT, 0x40, 0x4 ;  /* 0x000000000004789c */ /* 0x000fe40003fce870 */
[----:B------:R-:W-:-:S02]  /*0220*/  UPLOP3.LUT UP5, UPT, UPT, UPT, UPT, 0x40, 0x4 ;  /* 0x000000000004789c */ /* 0x000fc40003fae870 */
[----:B------:R-:W-:Y:S02]  /*0230*/  UPLOP3.LUT UP4, UPT, UPT, UPT, UPT, 0x80, 0x8 ;  /* 0x000000000008789c */ /* 0x000fe40003f8f070 */
[----:B------:R-:W-:Y:S02]  /*0240*/  UP2UR UR38, UPR, URZ, 0x8 ;  /* 0x00000008ff267883 */ /* 0x000fe40008000000 */
[----:B------:R-:W-:Y:S01]  /*0250*/  UP2UR UR59, UPR, URZ, 0x4 ;  /* 0x00000004ff3b7883 */ /* 0x000fe20008000000 */
[----:B------:R-:W-:Y:S11]  /*0260*/  BRA `(.L_x_0) ;  /* 0x0000000000e87947 */ /* 0x000ff60003800000 */
.L_x_2:
[----:B------:R-:W-:Y:S01]  /*0270*/  ISETP.NE.AND P0, PT, R0, 0xc, PT ;  /* 0x0000000c0000780c */ /* 0x000fe20003f05270 */
[----:B------:R-:W-:Y:S01]  /*0280*/  UPLOP3.LUT UP2, UPT, UPT, UPT, UPT, 0x40, 0x4 ;  /* 0x000000000004789c */ /* 0x000fe20003f4e870 */
[----:B------:R-:W-:Y:S01]  /*0290*/  HFMA2 R2, -RZ, RZ, 0, 1.78813934326171875e-07 ;  /* 0x00000003ff027431 */ /* 0x000fe200000001ff */
[----:B------:R-:W-:Y:S02]  /*02a0*/  UPLOP3.LUT UP1, UPT, UPT, UPT, UPT, 0x80, 0x8 ;  /* 0x000000000008789c */ /* 0x000fe40003f2f070 */
[----:B------:R-:W-:Y:S02]  /*02b0*/  UP2UR UR38, UPR, URZ, 0x4 ;  /* 0x00000004ff267883 */ /* 0x000fe40008000000 */
[----:B------:R-:W-:Y:S02]  /*02c0*/  UPLOP3.LUT UP2, UPT, UPT, UPT, UPT, 0x40, 0x4 ;  /* 0x000000000004789c */ /* 0x000fe40003f4e870 */
[----:B------:R-:W-:Y:S02]  /*02d0*/  UPLOP3.LUT UP0, UPT, UPT, UPT, UPT, 0x40, 0x4 ;  /* 0x000000000004789c */ /* 0x000fe40003f0e870 */
[----:B------:R-:W-:-:S02]  /*02e0*/  UPLOP3.LUT UP6, UPT, UPT, UPT, UPT, 0x40, 0x4 ;  /* 0x000000000004789c */ /* 0x000fc40003fce870 */
[----:B------:R-:W-:Y:S02]  /*02f0*/  UPLOP3.LUT UP5, UPT, UPT, UPT, UPT, 0x80, 0x8 ;  /* 0x000000000008789c */ /* 0x000fe40003faf070 */
[----:B------:R-:W-:Y:S02]  /*0300*/  UPLOP3.LUT UP4, UPT, UPT, UPT, UPT, 0x40, 0x4 ;  /* 0x000000000004789c */ /* 0x000fe40003f8e870 */
[----:B------:R-:W-:Y:S01]  /*0310*/  UP2UR UR59, UPR, URZ, 0x4 ;  /* 0x00000004ff3b7883 */ /* 0x000fe20008000000 */
[----:B------:R-:W-:Y:S11]  /*0320*/  @!P0 BRA `(.L_x_0) ;  /* 0x0000000000b88947 */ /* 0x000ff60003800000 */
[----:B------:R-:W-:-:S13]  /*0330*/  ISETP.NE.AND P0, PT, R0, 0xe, PT ;  /* 0x0000000e0000780c */ /* 0x000fda0003f05270 */
[----:B------:R-:W-:Y:S05]  /*0340*/  @!P0 BRA `(.L_x_3) ;  /* 0x00000000005c8947 */ /* 0x000fea0003800000 */
[----:B------:R-:W-:-:S13]  /*0350*/  ISETP.NE.AND P0, PT, R0, 0xd, PT ;  /* 0x0000000d0000780c */ /* 0x000fda0003f05270 */
[----:B------:R-:W-:Y:S05]  /*0360*/  @P0 BRA `(.L_x_4) ;  /* 0x00000000002c0947 */ /* 0x000fea0003800000 */
[----:B------:R-:W-:Y:S01]  /*0370*/  HFMA2 R2, -RZ, RZ, 0, 2.384185791015625e-07 ;  /* 0x00000004ff027431 */ /* 0x000fe200000001ff */
        /* <DEDUP_REMOVED lines=10> */
.L_x_4:
[----:B------:R-:W-:Y:S01]  /*0420*/  HFMA2 R2, -RZ, RZ, 0, 3.5762786865234375e-07 ;  /* 0x00000006ff027431 */ /* 0x000fe200000001ff */
[----:B------:R-:W-:Y:S02]  /*0430*/  UPLOP3.LUT UP3, UPT, UPT, UPT, UPT, 0x40, 0x4 ;  /* 0x000000000004789c */ /* 0x000fe40003f6e870 */
[----:B------:R-:W-:Y:S02]  /*0440*/  UPLOP3.LUT UP2, UPT, UPT, UPT, UPT, 0x40, 0x4 ;  /* 0x000000000004789c */ /* 0x000fe40003f4e870 */
[----:B------:R-:W-:Y:S02]  /*0450*/  UPLOP3.LUT UP0, UPT, UPT, UPT, UPT, 0x40, 0x4 ;  /* 0x000000000004789c */ /* 0x000fe40003f0e870 */
[----:B------:R-:W-:Y:S02]  /*0460*/  UPLOP3.LUT UP6, UPT, UPT, UPT, UPT, 0x40, 0x4 ;  /* 0x000000000004789c */ /* 0x000fe40003fce870 */
[----:B------:R-:W-:Y:S02]  /*0470*/  UPLOP3.LUT UP5, UPT, UPT, UPT, UPT, 0x40, 0x4 ;  /* 0x000000000004789c */ /* 0x000fe40003fae870 */
[----:B------:R-:W-:-:S02]  /*0480*/  UPLOP3.LUT UP4, UPT, UPT, UPT, UPT, 0x40, 0x4 ;  /* 0x000000000004789c */ /* 0x000fc40003f8e870 */
[----:B------:R-:W-:Y:S02]  /*0490*/  UP2UR UR38, UPR, URZ, 0x8 ;  /* 0x00000008ff267883 */ /* 0x000fe40008000000 */
[----:B------:R-:W-:Y:S01]  /*04a0*/  UP2UR UR59, UPR, URZ, 0x4 ;  /* 0x00000004ff3b7883 */ /* 0x000fe20008000000 */
[----:B------:R-:W-:Y:S11]  /*04b0*/  BRA `(.L_x_0) ;  /* 0x0000000000547947 */ /* 0x000ff60003800000 */
.L_x_3:
[----:B------:R-:W-:Y:S01]  /*04c0*/  HFMA2 R2, -RZ, RZ, 0, 2.98023223876953125e-07 ;  /* 0x00000005ff027431 */ /* 0x000fe200000001ff */
        /* <DEDUP_REMOVED lines=10> */
.L_x_1:
[----:B------:R-:W-:Y:S01]  /*0570*/  HFMA2 R2, -RZ, RZ, 0, 1.1920928955078125e-07 ;  /* 0x00000002ff027431 */ /* 0x000fe200000001ff */
        /* <DEDUP_REMOVED lines=8> */
[----:B------:R-:W-:-:S12]  /*0600*/  UP2UR UR59, UPR, URZ, 0x4 ;  /* 0x00000004ff3b7883 */ /* 0x000fd80008000000 */
.L_x_0:
[----:B------:R-:W-:Y:S01]  /*0610*/  ELECT P0, URZ, PT ;  /* 0x0000000000ff782f */ /* 0x000fe20003800000 */
[----:B------:R-:W-:Y:S03]  /*0620*/  BSSY.RECONVERGENT B0, `(.L_x_5) ;  /* 0x000000f000007945 */ /* 0x000fe60003800200 */
[----:B------:R-:W-:Y:S02]  /*0630*/  PLOP3.LUT P2, PT, P0, PT, UP0, 0x5d, 0xd5 ;  /* 0x0000000000d5781c */ /* 0x000fe4000074eb0d */
[----:B------:R-:W-:-:S11]  /*0640*/  PLOP3.LUT P1, PT, P0, PT, UP6, 0x5d, 0xd5 ;  /* 0x0000000000d5781c */ /* 0x000fd6000072eb6d */
[----:B------:R-:W-:Y:S05]  /*0650*/  @P2 BRA `(.L_x_6) ;  /* 0x00000000002c2947 */ /* 0x000fea0003800000 */
[----:B------:R-:W1:Y:S02]  /*0660*/  LDCU.64 UR4, c[0x0][0x348] ;  /* 0x00006900ff0477ac */ /* 0x000e640008000a00 */
[----:B-1----:R-:W-:-:S04]  /*0670*/  UIADD3 UR8, UP0, UPT, UR4, 0x80, URZ ;  /* 0x0000008004087890 */ /* 0x002fc8000ff1e0ff */
[----:B------:R-:W-:Y:S02]  /*0680*/  UIADD3.X UR9, UPT, UPT, URZ, UR5, URZ, UP0, !UPT ;  /* 0x00000005ff097290 */ /* 0x000fe400087fe4ff */
[----:B------:R-:W-:-:S04]  /*0690*/  UIADD3 UR6, UP0, UPT, UR4, 0x180, URZ ;  /* 0x0000018004067890 */ /* 0x000fc8000ff1e0ff */
[----:B------:R-:W-:Y:S02]  /*06a0*/  UIADD3.X UR7, UPT, UPT, URZ, UR5, URZ, UP0, !UPT ;  /* 0x00000005ff077290 */ /* 0x000fe400087fe4ff */
[----:B------:R-:W-:Y:S01]  /*06b0*/  UIADD3 UR4, UP0, UPT, UR4, 0x280, URZ ;  /* 0x0000028004047890 */ /* 0x000fe2000ff1e0ff */
[----:B------:R1:W-:Y:S03]  /*06c0*/  UTMACCTL.PF [UR8] ;  /* 0x00000000080079b9 */ /* 0x0003e60008040000 */
[----:B------:R-:W-:-:S03]  /*06d0*/  UIADD3.X UR5, UPT, UPT, URZ, UR5, URZ, UP0, !UPT ;  /* 0x00000005ff057290 */ /* 0x000fc600087fe4ff */
[----:B------:R1:W-:Y:S06]  /*06e0*/  UTMACCTL.PF [UR6] ;  /* 0x00000000060079b9 */ /* 0x0003ec0008040000 */
[----:B------:R1:W-:Y:S02]  /*06f0*/  UTMACCTL.PF [UR4] ;  /* 0x00000000040079b9 */ /* 0x0003e40008040000 */
[----:B-1----:R-:W-:Y:S01]  /*0700*/  NOP ;  /* 0x0000000000007918 */ /* 0x002fe20000000000 */
.L_x_6:
[----:B------:R-:W-:Y:S05]  /*0710*/  BSYNC.RECONVERGENT B0 ;  /* 0x0000000000007941 */ /* 0x000fea0003800200 */
.L_x_5:
[----:B------:R-:W-:Y:S04]  /*0720*/  BSSY.RECONVERGENT B0, `(.L_x_7) ;  /* 0x000001b000007945 */ /* 0x000fe80003800200 */
[----:B------:R-:W-:Y:S05]  /*0730*/  @P1 BRA `(.L_x_8) ;  /* 0x0000000000241947 */ /* 0x000fea0003800000 */
[----:B------:R-:W1:Y:S01]  /*0740*/  LDCU.64 UR4, c[0x0][0x348] ;  /* 0x00006900ff0477ac */ /* 0x000e620008000a00 */
[----:B------:R-:W-:Y:S02]  /*0750*/  PLOP3.LUT P6, PT, PT, PT, PT, 0x80, 0x8 ;  /* 0x000000000008781c */ /* 0x000fe40003fcf070 */
[----:B------:R-:W-:Y:S02]  /*0760*/  PLOP3.LUT P5, PT, PT, PT, PT, 0x8, 0x80 ;  /* 0x000000000080781c */ /* 0x000fe40003fae170 */
[----:B------:R-:W-:Y:S02]  /*0770*/  PLOP3.LUT P4, PT, PT, PT, PT, 0x80, 0x8 ;  /* 0x000000000008781c */ /* 0x000fe40003f8f070 */
[----:B------:R-:W-:Y:S01]  /*0780*/  PLOP3.LUT P3, PT, PT, PT, PT, 0x80, 0x8 ;  /* 0x000000000008781c */ /* 0x000fe20003f6f070 */
[----:B-1----:R-:W-:-:S04]  /*0790*/  UIADD3 UR4, UP0, UPT, UR4, 0x400, URZ ;  /* 0x0000040004047890 */ /* 0x002fc8000ff1e0ff */
[----:B------:R-:W-:-:S09]  /*07a0*/  UIADD3.X UR5, UPT, UPT, URZ, UR5, URZ, UP0, !UPT ;  /* 0x00000005ff057290 */ /* 0x000fd200087fe4ff */
[----:B------:R1:W-:Y:S02]  /*07b0*/  UTMACCTL.PF [UR4] ;  /* 0x00000000040079b9 */ /* 0x0003e40008040000 */
[----:B-1----:R-:W-:Y:S05]  /*07c0*/  BRA `(.L_x_9) ;  /* 0x0000000000407947 */ /* 0x002fea0003800000 */
.L_x_8:
[----:B------:R-:W-:-:S13]  /*07d0*/  ISETP.NE.AND P1, PT, R2, 0x3, PT ;  /* 0x000000030200780c */ /* 0x000fda0003f25270 */
[----:B------:R-:W-:Y:S05]  /*07e0*/  @!P1 BRA `(.L_x_10) ;  /* 0x0000000000289947 */ /* 0x000fea0003800000 */
[----:B------:R-:W-:Y:S02]  /*07f0*/  ISETP.NE.AND P1, PT, R2, 0x4, PT ;  /* 0x000000040200780c */ /* 0x000fe40003f25270 */
[----:B------:R-:W-:Y:S02]  /*0800*/  PLOP3.LUT P4, PT, PT, PT, PT, 0x80, 0x8 ;  /* 0x000000000008781c */ /* 0x000fe40003f8f070 */
[----:B------:R-:W-:Y:S02]  /*0810*/  PLOP3.LUT P5, PT, PT, PT, PT, 0x8, 0x80 ;  /* 0x000000000080781c */ /* 0x000fe40003fae170 */
[----:B------:R-:W-:Y:S02]  /*0820*/  PLOP3.LUT P6, PT, PT, PT, PT, 0x80, 0x8 ;  /* 0x000000000008781c */ /* 0x000fe40003fcf070 */
[----:B------:R-:W-:-:S05]  /*0830*/  PLOP3.LUT P3, PT, PT, PT, PT, 0x80, 0x8 ;  /* 0x000000000008781c */ /* 0x000fca0003f6f070 */
[----:B------:R-:W-:Y:S08]  /*0840*/  @P1 BRA `(.L_x_9) ;  /* 0x0000000000201947 */ /* 0x000ff00003800000 */
[----:B------:R-:W-:Y:S02]  /*0850*/  PLOP3.LUT P5, PT, PT, PT, PT, 0x8, 0x80 ;  /* 0x000000000080781c */ /* 0x000fe40003fae170 */
[----:B------:R-:W-:Y:S02]  /*0860*/  PLOP3.LUT P6, PT, PT, PT, PT, 0x8, 0x80 ;  /* 0x000000000080781c */ /* 0x000fe40003fce170 */
[----:B------:R-:W-:Y:S01]  /*0870*/  PLOP3.LUT P3, PT, PT, PT, PT, 0x8, 0x80 ;  /* 0x000000000080781c */ /* 0x000fe20003f6e170 */
[----:B------:R-:W-:-:S12]  /*0880*/  BRA `(.L_x_9) ;  /* 0x0000000000107947 */ /* 0x000fd80003800000 */
.L_x_10:
[----:B------:R-:W-:Y:S02]  /*0890*/  PLOP3.LUT P6, PT, PT, PT, PT, 0x8, 0x80 ;  /* 0x000000000080781c */ /* 0x000fe40003fce170 */
[----:B------:R-:W-:Y:S02]  /*08a0*/  PLOP3.LUT P5, PT, PT, PT, PT, 0x80, 0x8 ;  /* 0x000000000008781c */ /* 0x000fe40003faf070 */
[----:B------:R-:W-:Y:S02]  /*08b0*/  PLOP3.LUT P4, PT, PT, PT, PT, 0x8, 0x80 ;  /* 0x000000000080781c */ /* 0x000fe40003f8e170 */
[----:B------:R-:W-:-:S13]  /*08c0*/  PLOP3.LUT P3, PT, PT, PT, PT, 0x80, 0x8 ;  /* 0x000000000008781c */ /* 0x000fda0003f6f070 */
.L_x_9:
[----:B------:R-:W-:Y:S05]  /*08d0*/  BSYNC.RECONVERGENT B0 ;  /* 0x0000000000007941 */ /* 0x000fea0003800200 */
.L_x_7:
[----:B------:R-:W1:Y:S01]  /*08e0*/  SHFL.IDX PT, R0, R17, RZ, 0x1f ;  /* 0x00001fff11007589 */ /* 0x000e6200000e0000 */
[----:B------:R-:W-:Y:S02]  /*08f0*/  ISETP.NE.AND P1, PT, R2, 0x3, PT ;  /* 0x000000030200780c */ /* 0x000fe40003f25270 */
[----:B------:R-:W-:Y:S02]  /*0900*/  PLOP3.LUT P0, PT, P0, PT, UP1, 0xae, 0xea ;  /* 0x0000000000ea781c */ /* 0x000fe4000070f51e */
[----:B-1----:R-:W-:-:S13]  /*0910*/  ISETP.NE.AND P2, PT, R0, RZ, PT ;  /* 0x000000ff0000720c */ /* 0x002fda0003f45270 */
[----:B------:R-:W-:Y:S05]  /*0920*/  @P2 BRA `(.L_x_11) ;  /* 0x0000000000382947 */ /* 0x000fea0003800000 */
[----:B------:R-:W1:Y:S01]  /*0930*/  S2UR UR5, SR_CgaCtaId ;  /* 0x00000000000579c3 */ /* 0x000e620000008800 */
[----:B------:R-:W-:Y:S01]  /*0940*/  UMOV UR6, 0x400 ;  /* 0x0000040000067882 */ /* 0x000fe20000000000 */
[----:B------:R-:W-:Y:S01]  /*0950*/  UMOV UR4, 0x1 ;  /* 0x0000000100047882 */ /* 0x000fe20000000000 */
[----:B------:R-:W-:Y:S01]  /*0960*/  ELECT P2, URZ, PT ;  /* 0x0000000000ff782f */ /* 0x000fe20003840000 */
[----:B-1----:R-:W-:Y:S02]  /*0970*/  ULEA UR5, UR5, UR6, 0x18 ;  /* 0x0000000605057291 */ /* 0x002fe4000f8ec0ff */
[----:B------:R-:W-:-:S04]  /*0980*/  UIADD3 UR6, UPT, UPT, -UR4, 0x100000, URZ ;  /* 0x0010000004067890 */ /* 0x000fc8000fffe1ff */
[----:B------:R-:W-:Y:S02]  /*0990*/  USHF.L.U32 UR7, UR6, 0xb, URZ ;  /* 0x0000000b06077899 */ /* 0x000fe400080006ff */
[----:B------:R-:W-:Y:S01]  /*09a0*/  USHF.L.U32 UR6, UR6, 0x1, URZ ;  /* 0x0000000106067899 */ /* 0x000fe200080006ff */
[----:B------:R-:W1:Y:S11]  /*09b0*/  FENCE.VIEW.ASYNC.S ;  /* 0x00000000000073c6 */ /* 0x000e760000000000 */
[----:B-1----:R1:W2:Y:S01]  /*09c0*/  SYNCS.EXCH.64 URZ, [UR5+0x7000], UR6 ;  /* 0x0070000605ff75b2 */ /* 0x0022a20008000100 */
[----:B------:R1:W3:Y:S01]  /*09d0*/  SYNCS.EXCH.64 URZ, [UR5+0x7010], UR6 ;  /* 0x0070100605ff75b2 */ /* 0x0002e20008000100 */
[----:B------:R1:W4:Y:S01]  /*09e0*/  SYNCS.EXCH.64 URZ, [UR5+0x7008], UR6 ;  /* 0x0070080605ff75b2 */ /* 0x0003220008000100 */
[----:B------:R1:W5:Y:S01]  /*09f0*/  SYNCS.EXCH.64 URZ, [UR5+0x7018], UR6 ;  /* 0x0070180605ff75b2 */ /* 0x0003620008000100 */
[----:B------:R-:W-:Y:S01]  /*0a00*/  NOP ;  /* 0x0000000000007918 */ /* 0x000fe20000000000 */
.L_x_11:
[----:B------:R-:W-:Y:S01]  /*0a10*/  NOP ;  /* 0x0000000000007918 */ /* 0x000fe20000000000 */
[----:B------:R-:W-:Y:S05]  /*0a20*/  @!P1 BRA `(.L_x_12) ;  /* 0x0000000000289947 */ /* 0x000fea0003800000 */
[----:B------:R-:W-:Y:S01]  /*0a30*/  ISETP.NE.AND P1, PT, R2, 0x4, PT ;  /* 0x000000040200780c */ /* 0x000fe20003f25270 */
[----:B------:R-:W-:Y:S02]  /*0a40*/  UPLOP3.LUT UP3, UPT, UPT, UPT, UPT, 0x80, 0x8 ;  /* 0x000000000008789c */ /* 0x000fe40003f6f070 */
[----:B------:R-:W-:Y:S02]  /*0a50*/  UPLOP3.LUT UP2, UPT, UPT, UPT, UPT, 0x40, 0x4 ;  /* 0x000000000004789c */ /* 0x000fe40003f4e870 */
[----:B------:R-:W-:Y:S02]  /*0a60*/  UPLOP3.LUT UP1, UPT, UPT, UPT, UPT, 0x80, 0x8 ;  /* 0x000000000008789c */ /* 0x000fe40003f2f070 */
[----:B------:R-:W-:-:S06]  /*0a70*/  UPLOP3.LUT UP0, UPT, UPT, UPT, UPT, 0x80, 0x8 ;  /* 0x000000000008789c */ /* 0x000fcc0003f0f070 */
[----:B------:R-:W-:Y:S05]  /*0a80*/  @P1 BRA `(.L_x_13) ;  /* 0x0000000000201947 */ /* 0x000fea0003800000 */
[----:B------:R-:W-:Y:S02]  /*0a90*/  UPLOP3.LUT UP2, UPT, UPT, UPT, UPT, 0x40, 0x4 ;  /* 0x000000000004789c */ /* 0x000fe40003f4e870 */
[----:B------:R-:W-:Y:S02]  /*0aa0*/  UPLOP3.LUT UP3, UPT, UPT, UPT, UPT, 0x40, 0x4 ;  /* 0x000000000004789c */ /* 0x000fe40003f6e870 */
[----:B------:R-:W-:Y:S01]  /*0ab0*/  UPLOP3.LUT UP0, UPT, UPT, UPT, UPT, 0x40, 0x4 ;  /* 0x000000000004789c */ /* 0x000fe20003f0e870 */
[----:B------:R-:W-:Y:S05]  /*0ac0*/  BRA `(.L_x_13) ;  /* 0x0000000000107947 */ /* 0x000fea0003800000 */
.L_x_12:
[----:B------:R-:W-:Y:S02]  /*0ad0*/  UPLOP3.LUT UP3, UPT, UPT, UPT, UPT, 0x40, 0x4 ;  /* 0x000000000004789c */ /* 0x000fe40003f6e870 */
[----:B------:R-:W-:Y:S02]  /*0ae0*/  UPLOP3.LUT UP2, UPT, UPT, UPT, UPT, 0x80, 0x8 ;  /* 0x000000000008789c */ /* 0x000fe40003f4f070 */
[----:B------:R-:W-:Y:S02]  /*0af0*/  UPLOP3.LUT UP1, UPT, UPT, UPT, UPT, 0x40, 0x4 ;  /* 0x000000000004789c */ /* 0x000fe40003f2e870 */
[----:B------:R-:W-:Y:S02]  /*0b00*/  UPLOP3.LUT UP0, UPT, UPT, UPT, UPT, 0x80, 0x8 ;  /* 0x000000000008789c */ /* 0x000fe40003f0f070 */
.L_x_13:
[----:B------:R-:W1:Y:S02]  /*0b10*/  SHFL.IDX PT, R0, R17, RZ, 0x1f ;  /* 0x00001fff11007589 */ /* 0x000e6400000e0000 */
        /* <DEDUP_REMOVED lines=11> */
[----:B-1----:R1:W1:Y:S01]  /*0bd0*/  SYNCS.EXCH.64 URZ, [UR5+0x7020], UR6 ;  /* 0x0070200605ff75b2 */ /* 0x0022620008000100 */
[----:B------:R1:W1:Y:S01]  /*0be0*/  SYNCS.EXCH.64 URZ, [UR5+0x7038], UR6 ;  /* 0x0070380605ff75b2 */ /* 0x0002620008000100 */
[----:B------:R1:W1:Y:S01]  /*0bf0*/  SYNCS.EXCH.64 URZ, [UR5+0x7028], UR6 ;  /* 0x0070280605ff75b2 */ /* 0x0002620008000100 */
[----:B------:R1:W1:Y:S01]  /*0c00*/  SYNCS.EXCH.64 URZ, [UR5+0x7040], UR6 ;  /* 0x0070400605ff75b2 */ /* 0x0002620008000100 */
[----:B------:R1:W1:Y:S01]  /*0c10*/  SYNCS.EXCH.64 URZ, [UR5+0x7030], UR6 ;  /* 0x0070300605ff75b2 */ /* 0x0002620008000100 */
[----:B------:R1:W1:Y:S01]  /*0c20*/  SYNCS.EXCH.64 URZ, [UR5+0x7048], UR6 ;  /* 0x0070480605ff75b2 */ /* 0x0002620008000100 */
[----:B------:R-:W-:Y:S01]  /*0c30*/  NOP ;  /* 0x0000000000007918 */ /* 0x000fe20000000000 */
.L_x_14:
[----:B------:R-:W2:Y:S01]  /*0c40*/  SHFL.IDX PT, R0, R17, RZ, 0x1f ;  /* 0x00001fff11007589 */ /* 0x000ea200000e0000 */
[----:B------:R-:W-:Y:S01]  /*0c50*/  NOP ;  /* 0x0000000000007918 */ /* 0x000fe20000000000 */
[----:B--2---:R-:W-:-:S13]  /*0c60*/  ISETP.NE.AND P1, PT, R0, RZ, PT ;  /* 0x000000ff0000720c */ /* 0x004fda0003f25270 */
[----:B------:R-:W-:Y:S05]  /*0c70*/  @P1 BRA `(.L_x_15) ;  /* 0x0000000000401947 */ /* 0x000fea0003800000 */
[----:B-1----:R-:W1:Y:S01]  /*0c80*/  S2UR UR6, SR_CgaCtaId ;  /* 0x00000000000679c3 */ /* 0x002e620000008800 */
[----:B------:R-:W-:Y:S01]  /*0c90*/  UMOV UR7, 0x400 ;  /* 0x0000040000077882 */ /* 0x000fe20000000000 */
[----:B------:R-:W-:Y:S01]  /*0ca0*/  UMOV UR5, 0x1 ;  /* 0x0000000100057882 */ /* 0x000fe20000000000 */
[----:B------:R-:W-:Y:S01]  /*0cb0*/  UMOV UR4, 0x80 ;  /* 0x0000008000047882 */ /* 0x000fe20000000000 */
[----:B------:R-:W-:-:S04]  /*0cc0*/  UIADD3 UR8, UPT, UPT, -UR5, 0x100000, URZ ;  /* 0x0010000005087890 */ /* 0x000fc8000fffe1ff */
[----:B------:R-:W-:Y:S02]  /*0cd0*/  USHF.L.U32 UR9, UR8, 0xb, URZ ;  /* 0x0000000b08097899 */ /* 0x000fe400080006ff */
[----:B------:R-:W-:Y:S02]  /*0ce0*/  USHF.L.U32 UR8, UR8, 0x1, URZ ;  /* 0x0000000108087899 */ /* 0x000fe400080006ff */
[----:B------:R-:W-:-:S04]  /*0cf0*/  UIADD3 UR4, UPT, UPT, -UR4, 0x100000, URZ ;  /* 0x0010000004047890 */ /* 0x000fc8000fffe1ff */
[----:B------:R-:W-:Y:S02]  /*0d00*/  USHF.L.U32 UR5, UR4, 0xb, URZ ;  /* 0x0000000b04057899 */ /* 0x000fe400080006ff */
[----:B------:R-:W-:Y:S01]  /*0d10*/  USHF.L.U32 UR4, UR4, 0x1, URZ ;  /* 0x0000000104047899 */ /* 0x000fe200080006ff */
[----:B------:R-:W-:Y:S01]  /*0d20*/  ELECT P1, URZ, PT ;  /* 0x0000000000ff782f */ /* 0x000fe20003820000 */
[----:B-1----:R-:W-:Y:S01]  /*0d30*/  ULEA UR6, UR6, UR7, 0x18 ;  /* 0x0000000706067291 */ /* 0x002fe2000f8ec0ff */
[----:B------:R-:W1:Y:S11]  /*0d40*/  FENCE.VIEW.ASYNC.S ;  /* 0x00000000000073c6 */ /* 0x000e760000000000 */
[----:B-1----:R2:W1:Y:S01]  /*0d50*/  SYNCS.EXCH.64 URZ, [UR6+0x7050], UR8 ;  /* 0x0070500806ff75b2 */ /* 0x0024620008000100 */
[----:B------:R2:W1:Y:S02]  /*0d60*/  SYNCS.EXCH.64 URZ, [UR6+0x7058], UR4 ;  /* 0x0070580406ff75b2 */ /* 0x0004640008000100 */
[----:B--2---:R-:W-:Y:S01]  /*0d70*/  NOP ;  /* 0x0000000000007918 */ /* 0x004fe20000000000 */
.L_x_15:
[----:B------:R-:W2:Y:S01]  /*0d80*/  SHFL.IDX PT, R0, R17, RZ, 0x1f ;  /* 0x00001fff11007589 */ /* 0x000ea200000e0000 */
[----:B------:R-:W-:Y:S01]  /*0d90*/  UP2UR UR4, UPR, URZ, 0x1 ;  /* 0x00000001ff047883 */ /* 0x000fe20008000000 */
[----:B------:R-:W-:Y:S01]  /*0da0*/  ISETP.NE.AND P2, PT, R2, 0x2, PT ;  /* 0x000000020200780c */ /* 0x000fe20003f45270 */
[----:B------:R-:W-:Y:S01]  /*0db0*/  UISETP.NE.AND UP0, UPT, UR59, URZ, UPT ;  /* 0x000000ff3b00728c */ /* 0x000fe2000bf05270 */
[----:B------:R-:W-:Y:S01]  /*0dc0*/  NOP ;  /* 0x0000000000007918 */ /* 0x000fe20000000000 */
[----:B------:R-:W-:Y:S02]  /*0dd0*/  USEL UR48, URZ, 0x2, !UP4 ;  /* 0x00000002ff307887 */ /* 0x000fe4000e000000 */
[----:B------:R-:W-:Y:S02]  /*0de0*/  USEL UR49, URZ, 0x2, !UP0 ;  /* 0x00000002ff317887 */ /* 0x000fe4000c000000 */
[----:B------:R-:W-:Y:S02]  /*0df0*/  UISETP.NE.AND UP0, UPT, UR4, URZ, UPT ;  /* 0x000000ff0400728c */ /* 0x000fe4000bf05270 */
[----:B------:R-:W-:-:S02]  /*0e00*/  USEL UR49, UR49, 0x1, !UP5 ;  /* 0x0000000131317887 */ /* 0x000fc4000e800000 */
[----:B------:R-:W-:Y:S01]  /*0e10*/  USEL UR48, UR48, 0x1, !UP5 ;  /* 0x0000000130307887 */ /* 0x000fe2000e800000 */
        /* <DEDUP_REMOVED lines=18> */
.L_x_16:
[----:B------:R-:W-:Y:S01]  /*0f40*/  NOP ;  /* 0x0000000000007918 */ /* 0x000fe20000000000 */
[----:B------:R-:W-:Y:S05]  /*0f50*/  @!P2 BRA `(.L_x_17) ;  /* 0x000000000024a947 */ /* 0x000fea0003800000 */
[----:B------:R-:W-:Y:S01]  /*0f60*/  ISETP.NE.AND P1, PT, R2, RZ, PT ;  /* 0x000000ff0200720c */ /* 0x000fe20003f25270 */
[----:B------:R-:W-:Y:S02]  /*0f70*/  UP2UR UR4, UPR, URZ, 0x1 ;  /* 0x00000001ff047883 */ /* 0x000fe40008000000 */
[----:B------:R-:W-:Y:S01]  /*0f80*/  UPLOP3.LUT UP0, UPT, UPT, UPT, UPT, 0x80, 0x8 ;  /* 0x000000000008789c */ /* 0x000fe20003f0f070 */
[----:B-1----:R-:W-:-:S03]  /*0f90*/  UMOV UR7, URZ ;  /* 0x000000ff00077c82 */ /* 0x002fc60008000000 */
[----:B------:R-:W-:Y:S02]  /*0fa0*/  UP2UR UR37, UPR, URZ, 0x1 ;  /* 0x00000001ff257883 */ /* 0x000fe40008000000 */
[----:B------:R-:W-:-:S04]  /*0fb0*/  UISETP.NE.AND UP0, UPT, UR4, URZ, UPT ;  /* 0x000000ff0400728c */ /* 0x000fc8000bf05270 */
[----:B------:R-:W-:Y:S07]  /*0fc0*/  @P1 BRA `(.L_x_18) ;  /* 0x00000000001c1947 */ /* 0x000fee0003800000 */
[----:B------:R-:W-:Y:S01]  /*0fd0*/  UMOV UR7, 0x1 ;  /* 0x0000000100077882 */ /* 0x000fe20000000000 */
[----:B------:R-:W-:Y:S05]  /*0fe0*/  BRA `(.L_x_18) ;  /* 0x0000000000147947 */ /* 0x000fea0003800000 */
.L_x_17:
[----:B------:R-:W-:Y:S02]  /*0ff0*/  UP2UR UR4, UPR, URZ, 0x1 ;  /* 0x00000001ff047883 */ /* 0x000fe40008000000 */
[----:B------:R-:W-:Y:S01]  /*1000*/  UPLOP3.LUT UP0, UPT, UPT, UPT, UPT, 0x40, 0x4 ;  /* 0x000000000004789c */ /* 0x000fe20003f0e870 */
[----:B-1----:R-:W-:-:S03]  /*1010*/  UMOV UR7, 0x2 ;  /* 0x0000000200077882 */ /* 0x002fc60000000000 */
[----:B------:R-:W-:Y:S02]  /*1020*/  UP2UR UR37, UPR, URZ, 0x1 ;  /* 0x00000001ff257883 */ /* 0x000fe40008000000 */
[----:B------:R-:W-:Y:S02]  /*1030*/  UISETP.NE.AND UP0, UPT, UR4, URZ, UPT ;  /* 0x000000ff0400728c */ /* 0x000fe4000bf05270 */
.L_x_18:
[----:B------:R-:W1:Y:S02]  /*1040*/  SHFL.IDX PT, R0, R17, RZ, 0x1f ;  /* 0x00001fff11007589 */ /* 0x000e6400000e0000 */
[----:B-1----:R-:W-:-:S13]  /*1050*/  ISETP.NE.AND P1, PT, R0, RZ, PT ;  /* 0x000000ff0000720c */ /* 0x002fda0003f25270 */
[----:B------:R-:W-:Y:S05]  /*1060*/  @P1 BRA `(.L_x_19) ;  /* 0x0000000000301947 */ /* 0x000fea0003800000 */
[----:B------:R-:W1:Y:S01]  /*1070*/  S2UR UR5, SR_CgaCtaId ;  /* 0x00000000000579c3 */ /* 0x000e620000008800 */
[----:B------:R-:W-:Y:S01]  /*1080*/  UMOV UR6, 0x400 ;  /* 0x0000040000067882 */ /* 0x000fe20000000000 */
[----:B------:R-:W-:Y:S01]  /*1090*/  UMOV UR4, 0x80 ;  /* 0x0000008000047882 */ /* 0x000fe20000000000 */
[----:B------:R-:W-:Y:S01]  /*10a0*/  ELECT P1, URZ, PT ;  /* 0x0000000000ff782f */ /* 0x000fe20003820000 */
[----:B------:R-:W-:-:S04]  /*10b0*/  UIADD3 UR8, UPT, UPT, -UR4, 0x100000, URZ ;  /* 0x0010000004087890 */ /* 0x000fc8000fffe1ff */
[----:B------:R-:W-:Y:S02]  /*10c0*/  USHF.L.U32 UR9, UR8, 0xb, URZ ;  /* 0x0000000b08097899 */ /* 0x000fe400080006ff */
[----:B------:R-:W-:Y:S02]  /*10d0*/  USHF.L.U32 UR8, UR8, 0x1, URZ ;  /* 0x0000000108087899 */ /* 0x000fe400080006ff */
[----:B-1----:R-:W-:Y:S01]  /*10e0*/  ULEA UR5, UR5, UR6, 0x18 ;  /* 0x0000000605057291 */ /* 0x002fe2000f8ec0ff */
[----:B------:R-:W1:Y:S11]  /*10f0*/  FENCE.VIEW.ASYNC.S ;  /* 0x00000000000073c6 */ /* 0x000e760000000000 */
[----:B-1----:R1:W2:Y:S01]  /*1100*/  SYNCS.EXCH.64 URZ, [UR5+0x7070], UR8 ;  /* 0x0070700805ff75b2 */ /* 0x0022a20008000100 */
[----:B------:R1:W1:Y:S01]  /*1110*/  SYNCS.EXCH.64 URZ, [UR5+0x7078], UR8 ;  /* 0x0070780805ff75b2 */ /* 0x0002620008000100 */
[----:B------:R-:W-:Y:S01]  /*1120*/  NOP ;  /* 0x0000000000007918 */ /* 0x000fe20000000000 */
.L_x_19:
[----:B------:R-:W-:Y:S01]  /*1130*/  NOP ;  /* 0x0000000000007918 */ /* 0x000fe20000000000 */
[----:B------:R-:W-:Y:S05]  /*1140*/  @!P2 BRA `(.L_x_20) ;  /* 0x000000000024a947 */ /* 0x000fea0003800000 */
[----:B------:R-:W-:Y:S01]  /*1150*/  ISETP.NE.AND P1, PT, R2, 0x1, PT ;  /* 0x000000010200780c */ /* 0x000fe20003f25270 */
[----:B------:R-:W-:Y:S02]  /*1160*/  UP2UR UR4, UPR, URZ, 0x1 ;  /* 0x00000001ff047883 */ /* 0x000fe40008000000 */
[----:B------:R-:W-:Y:S01]  /*1170*/  UPLOP3.LUT UP0, UPT, UPT, UPT, UPT, 0x80, 0x8 ;  /* 0x000000000008789c */ /* 0x000fe20003f0f070 */
[----:B------:R-:W-:-:S03]  /*1180*/  UMOV UR6, URZ ;  /* 0x000000ff00067c82 */ /* 0x000fc60008000000 */
[----:B------:R-:W-:Y:S02]  /*1190*/  UP2UR UR36, UPR, URZ, 0x1 ;  /* 0x00000001ff247883 */ /* 0x000fe40008000000 */
[----:B------:R-:W-:-:S04]  /*11a0*/  UISETP.NE.AND UP0, UPT, UR4, URZ, UPT ;  /* 0x000000ff0400728c */ /* 0x000fc8000bf05270 */
[----:B------:R-:W-:Y:S07]  /*11b0*/  @P1 BRA `(.L_x_21) ;  /* 0x00000000001c1947 */ /* 0x000fee0003800000 */
[----:B------:R-:W-:Y:S01]  /*11c0*/  UMOV UR6, 0x1 ;  /* 0x0000000100067882 */ /* 0x000fe20000000000 */
[----:B------:R-:W-:Y:S05]  /*11d0*/  BRA `(.L_x_21) ;  /* 0x0000000000147947 */ /* 0x000fea0003800000 */
.L_x_20:
[----:B------:R-:W-:Y:S02]  /*11e0*/  UP2UR UR4, UPR, URZ, 0x1 ;  /* 0x00000001ff047883 */ /* 0x000fe40008000000 */
[----:B------:R-:W-:Y:S01]  /*11f0*/  UPLOP3.LUT UP0, UPT, UPT, UPT, UPT, 0x40, 0x4 ;  /* 0x000000000004789c */ /* 0x000fe20003f0e870 */
[----:B------:R-:W-:-:S03]  /*1200*/  UMOV UR6, 0x2 ;  /* 0x0000000200067882 */ /* 0x000fc60000000000 */
[----:B------:R-:W-:Y:S02]  /*1210*/  UP2UR UR36, UPR, URZ, 0x1 ;  /* 0x00000001ff247883 */ /* 0x000fe40008000000 */
[----:B------:R-:W-:Y:S02]  /*1220*/  UISETP.NE.AND UP0, UPT, UR4, URZ, UPT ;  /* 0x000000ff0400728c */ /* 0x000fe4000bf05270 */
.L_x_21:
[----:B------:R-:W3:Y:S01]  /*1230*/  SHFL.IDX PT, R0, R17, RZ, 0x1f ;  /* 0x00001fff11007589 */ /* 0x000ee200000e0000 */
[----:B------:R-:W-:Y:S02]  /*1240*/  USEL UR46, URZ, 0x1, !UP4 ;  /* 0x00000001ff2e7887 */ /* 0x000fe4000e000000 */
[----:B------:R-:W-:Y:S01]  /*1250*/  USEL UR58, URZ, 0x1, UP4 ;  /* 0x00000001ff3a7887 */ /* 0x000fe2000a000000 */
[----:B---3--:R-:W-:-:S13]  /*1260*/  ISETP.NE.AND P1, PT, R0, RZ, PT ;  /* 0x000000ff0000720c */ /* 0x008fda0003f25270 */
[----:B------:R-:W-:Y:S05]  /*1270*/  @P1 BRA `(.L_x_22) ;  /* 0x0000000000301947 */ /* 0x000fea0003800000 */
[----:B-1----:R-:W1:Y:S01]  /*1280*/  S2UR UR5, SR_CgaCtaId ;  /* 0x00000000000579c3 */ /* 0x002e620000008800 */
        /* <DEDUP_REMOVED lines=9> */
[----:B------:R3:W1:Y:S02]  /*1320*/  SYNCS.EXCH.64 URZ, [UR5+0x7088], UR8 ;  /* 0x0070880805ff75b2 */ /* 0x0006640008000100 */
[----:B---3--:R-:W-:Y:S01]  /*1330*/  NOP ;  /* 0x0000000000007918 */ /* 0x008fe20000000000 */
.L_x_22:
[----:B------:R-:W3:Y:S01]  /*1340*/  SHFL.IDX PT, R0, R17, RZ, 0x1f ;  /* 0x00001fff11007589 */ /* 0x000ee200000e0000 */
[----:B------:R-:W-:Y:S01]  /*1350*/  NOP ;  /* 0x0000000000007918 */ /* 0x000fe20000000000 */
[----:B---3--:R-:W-:-:S13]  /*1360*/  ISETP.NE.AND P1, PT, R0, RZ, PT ;  /* 0x000000ff0000720c */ /* 0x008fda0003f25270 */
        /* <DEDUP_REMOVED lines=15> */
[----:B------:R3:W1:Y:S01]  /*1460*/  SYNCS.EXCH.64 URZ, [UR8+0x70a0], UR4 ;  /* 0x0070a00408ff75b2 */ /* 0x0006620008000100 */
[----:B------:R3:W1:Y:S01]  /*1470*/  SYNCS.EXCH.64 URZ, [UR8+0x7098], UR10 ;  /* 0x0070980a08ff75b2 */ /* 0x0006620008000100 */
[----:B------:R3:W1:Y:S02]  /*1480*/  SYNCS.EXCH.64 URZ, [UR8+0x70a8], UR4 ;  /* 0x0070a80408ff75b2 */ /* 0x0006640008000100 */
[----:B---3--:R-:W-:Y:S01]  /*1490*/  NOP ;  /* 0x0000000000007918 */ /* 0x008fe20000000000 */
.L_x_23:
        /* <DEDUP_REMOVED lines=22> */
.L_x_24:
[----:B------:R-:W3:Y:S01]  /*1600*/  SHFL.IDX PT, R0, R17, RZ, 0x1f ;  /* 0x00001fff11007589 */ /* 0x000ee200000e0000 */
[----:B------:R-:W-:Y:S01]  /*1610*/  NOP ;  /* 0x0000000000007918 */ /* 0x000fe20000000000 */
        /* <DEDUP_REMOVED lines=14> */
.L_x_25:
[----:B------:R-:W-:Y:S01]  /*1700*/  ISETP.GT.AND P1, PT, R2, 0x3, PT ;  /* 0x000000030200780c */ /* 0x000fe20003f24270 */
[----:B------:R-:W-:Y:S01]  /*1710*/  NOP ;  /* 0x0000000000007918 */ /* 0x000fe20000000000 */
[----:B-12-45:R-:W-:Y:S11]  /*1720*/  BAR.SYNC.DEFER_BLOCKING 0x0 ;  /* 0x0000000000007b1d */ /* 0x036ff60000010000 */
[----:B------:R-:W-:Y:S05]  /*1730*/  @P1 BRA `(.L_x_26) ;  /* 0x000000e400201947 */ /* 0x000fea0003800000 */
[----:B------:R-:W-:-:S13]  /*1740*/  ISETP.GE.U32.AND P0, PT, R2, 0x2, PT ;  /* 0x000000020200780c */ /* 0x000fda0003f06070 */
[----:B------:R-:W-:Y:S05]  /*1750*/  @!P0 BRA `(.L_x_27) ;  /* 0x0000008800608947 */ /* 0x000fea0003800000 */
[----:B------:R-:W-:Y:S05]  /*1760*/  @!P2 BRA `(.L_x_28) ;  /* 0x0000001c0054a947 */ /* 0x000fea0003800000 */
[----:B------:R-:W-:-:S08]  /*1770*/  NOP ;  /* 0x0000000000007918 */ /* 0x000fd00000000000 */
[----:B------:R-:W1:-:S00]  /*1780*/  USETMAXREG.DEALLOC.CTAPOOL 0x20 ;  /* 0x00000020000079c8 */ /* 0x000e4000080e0500 */
[----:B------:R-:W2:Y:S08]  /*1790*/  S2UR UR4, SR_CTAID.X ;  /* 0x00000000000479c3 */ /* 0x000eb00000002500 */
[----:B-1----:R-:W1:Y:S01]  /*17a0*/  LDC R0, c[0x0][0x380] ;  /* 0x0000e000ff007b82 */ /* 0x002e620000000800 */
[----:B--2---:R-:W-:-:S06]  /*17b0*/  USHF.L.U32 UR4, UR4, 0x8, URZ ;  /* 0x0000000804047899 */ /* 0x004fcc00080006ff */
[----:B-1----:R-:W-:-:S13]  /*17c0*/  ISETP.LE.U32.AND P0, PT, R0, UR4, PT ;  /* 0x0000000400007c0c */ /* 0x002fda000bf03070 */
[----:B------:R-:W-:Y:S05]  /*17d0*/  @P0 EXIT ;  /* 0x000000000000094d */ /* 0x000fea0003800000 */
[----:B------:R-:W1:Y:S01]  /*17e0*/  S2UR UR4, SR_CgaCtaId ;  /* 0x00000000000479c3 */ /* 0x000e620000008800 */
[----:B------:R-:W-:Y:S01]  /*17f0*/  UMOV UR6, 0x40 ;  /* 0x0000004000067882 */ /* 0x000fe20000000000 */
[----:B------:R-:W-:Y:S01]  /*1800*/  NOP ;  /* 0x0000000000007918 */ /* 0x000fe20000000000 */
[----:B------:R-:W-:Y:S01]  /*1810*/  UMOV UR5, 0x400 ;  /* 0x0000040000057882 */ /* 0x000fe20000000000 */
[----:B-1----:R-:W-:Y:S02]  /*1820*/  ULEA UR6, UR4, UR6, 0x18 ;  /* 0x0000000604067291 */ /* 0x002fe4000f8ec0ff */
[----:B------:R-:W-:-:S07]  /*1830*/  ULEA UR4, UR4, UR5, 0x18 ;  /* 0x0000000504047291 */ /* 0x000fce000f8ec0ff */
[----:B------:R-:W1:Y:S02]  /*1840*/  LDS.U8 R0, [UR6+0x1c] ;  /* 0x00001c06ff007984 */ /* 0x000e640008000000 */
[----:B-1----:R-:W-:-:S13]  /*1850*/  ISETP.NE.AND P0, PT, R0, RZ, PT ;  /* 0x000000ff0000720c */ /* 0x002fda0003f05270 */
[----:B------:R-:W-:Y:S05]  /*1860*/  @P0 BRA `(.L_x_29) ;  /* 0x0000000000580947 */ /* 0x000fea0003800000 */
[----:B------:R-:W-:-:S13]  /*1870*/  ELECT P0, URZ, PT ;  /* 0x0000000000ff782f */ /* 0x000fda0003800000 */
[----:B------:R-:W-:Y:S05]  /*1880*/  @!P0 BRA `(.L_x_30) ;  /* 0x0000000000608947 */ /* 0x000fea0003800000 */
[----:B------:R-:W-:-:S05]  /*1890*/  UMOV UR5, 0x10 ;  /* 0x0000001000057882 */ /* 0x000fca0000000000 */
[----:B------:R-:W-:Y:S04]  /*18a0*/  DEPBAR.LE SB1, 0x36 ;  /* 0x00009d800000791a */ /* 0x000fe80000000000 */
[----:B------:R-:W1:Y:S02]  /*18b0*/  UTCATOMSWS.FIND_AND_SET.ALIGN UP0, UR5, UR5 ;  /* 0x00000005000575e3 */ /* 0x000e640008000800 */
[----:B-1----:R-:W-:Y:S01]  /*18c0*/  MOV R3, UR5 ;  /* 0x0000000500037c02 */ /* 0x002fe20008000f00 */
[----:B------:R-:W-:Y:S06]  /*18d0*/  BRA.U UP0, `(.L_x_31) ;  /* 0x0000000100187547 */ /* 0x000fec000b800000 */
.L_x_32:
[----:B------:R-:W-:Y:S05]  /*18e0*/  NANOSLEEP 0x64 ;  /* 0x000000640000795d */ /* 0x000fea0003800000 */
[----:B------:R-:W-:-:S05]  /*18f0*/  UMOV UR5, 0x10 ;  /* 0x0000001000057882 */ /* 0x000fca0000000000 */
[----:B------:R-:W-:Y:S04]  /*1900*/  DEPBAR.LE SB1, 0x36 ;  /* 0x00009d800000791a */ /* 0x000fe80000000000 */
[----:B------:R-:W1:Y:S02]  /*1910*/  UTCATOMSWS.FIND_AND_SET.ALIGN UP0, UR5, UR5 ;  /* 0x00000005000575e3 */ /* 0x000e640008000800 */
[----:B-1----:R-:W-:Y:S01]  /*1920*/  MOV R3, UR5 ;  /* 0x0000000500037c02 */ /* 0x002fe20008000f00 */
[----:B------:R-:W-:Y:S05]  /*1930*/  BRA.U !UP0, `(.L_x_32) ;  /* 0xfffffffd08e87547 */ /* 0x000fea000b83ffff */
.L_x_31:
[----:B------:R-:W-:-:S05]  /*1940*/  IMAD.MOV.U32 R0, RZ, RZ, 0xffff ;  /* 0x0000ffffff007424 */ /* 0x000fca00078e00ff */
[----:B------:R-:W-:Y:S01]  /*1950*/  SHF.L.U32 R2, R0, R3, RZ ;  /* 0x0000000300027219 */ /* 0x000fe200000006ff */
[----:B------:R-:W-:-:S04]  /*1960*/  HFMA2 R0, -RZ, RZ, 0, 5.9604644775390625e-08 ;  /* 0x00000001ff007431 */ /* 0x000fc800000001ff */
[----:B------:R1:W-:Y:S01]  /*1970*/  ATOMS.OR RZ, [UR6+0x14], R2 ;  /* 0x00001402ffff798c */ /* 0x0003e2000b000006 */
[----:B------:R-:W-:Y:S01]  /*1980*/  SHF.L.U32 R0, R0, R3, RZ ;  /* 0x0000000300007219 */ /* 0x000fe200000006ff */
[----:B------:R-:W-:-:S04]  /*1990*/  IMAD.SHL.U32 R3, R3, 0x20, RZ ;  /* 0x0000002003037824 */ /* 0x000fc800078e00ff */
[----:B------:R1:W-:Y:S04]  /*19a0*/  ATOMS.OR RZ, [UR6+0x18], R0 ;  /* 0x00001800ffff798c */ /* 0x0003e8000b000006 */
[----:B------:R1:W-:Y:S01]  /*19b0*/  STS [UR4+0x70e0], R3 ;  /* 0x0070e003ff007988 */ /* 0x0003e20008000804 */
[----:B------:R-:W-:Y:S05]  /*19c0*/  BRA `(.L_x_30) ;  /* 0x0000000000107947 */ /* 0x000fea0003800000 */
.L_x_29:
[----:B------:R-:W-:Y:S02]  /*19d0*/  MOV R0, 0xffffffff ;  /* 0xffffffff00007802 */ /* 0x000fe40000000f00 */
[----:B------:R-:W-:-:S03]  /*19e0*/  MOV R2, 0x1a10 ;  /* 0x00001a1000027802 */ /* 0x000fc60000000f00 */
[----:B------:R1:W-:Y:S04]  /*19f0*/  STS [UR4+0x70e0], R0 ;  /* 0x0070e000ff007988 */ /* 0x0003e80008000804 */
[----:B-1----:R-:W-:Y:S05]  /*1a00*/  CALL.REL.NOINC `($__internal_1_$__cuda_sm10x_tcgen05_guardrail_trap_phase_invalid_during_alloc) ;  /* 0x0000011c00607944 */ /* 0x002fea0003c00000 */
.L_x_30:
[----:B------:R-:W-:Y:S05]  /*1a10*/  WARPSYNC.ALL ;  /* 0x0000000000007948 */ /* 0x000fea0003800000 */
[----:B------:R-:W2:Y:S02]  /*1a20*/  LDCU UR9, c[0x0][0x384] ;  /* 0x00007080ff0977ac */ /* 0x000ea40008000800 */
[----:B--2---:R-:W-:Y:S01]  /*1a30*/  ISETP.NE.AND P0, PT, RZ, UR9, PT ;  /* 0x00000009ff007c0c */ /* 0x004fe2000bf05270 */
[----:B------:R-:W-:-:S12]  /*1a40*/  NOP ;  /* 0x0000000000007918 */ /* 0x000fd80000000000 */
[----:B------:R-:W-:Y:S05]  /*1a50*/  @!P0 EXIT ;  /* 0x000000000000894d */ /* 0x000fea0003800000 */
[----:B------:R-:W-:Y:S01]  /*1a60*/  UIADD3 UR5, UPT, UPT, UR4, 0x4000, URZ ;  /* 0x0000400004057890 */ /* 0x000fe2000fffe0ff */
[----:B------:R-:W-:Y:S01]  /*1a70*/  BSSY.RECONVERGENT B0, `(.L_x_33) ;  /* 0x000000b000007945 */ /* 0x000fe20003800200 */
[----:B------:R-:W-:Y:S02]  /*1a80*/  USHF.R.U32.HI UR20, URZ, 0x4, UR4 ;  /* 0x00000004ff147899 */ /* 0x000fe40008011604 */
[----:B------:R-:W-:Y:S02]  /*1a90*/  USHF.R.U32.HI UR5, URZ, 0x4, UR5 ;  /* 0x00000004ff057899 */ /* 0x000fe40008011605 */
[----:B------:R-:W-:Y:S02]  /*1aa0*/  ULOP3.LUT UR20, UR20, 0x3fff, URZ, 0xc0, !UPT ;  /* 0x00003fff14147892 */ /* 0x000fe4000f8ec0ff */
[----:B------:R-:W-:Y:S02]  /*1ab0*/  ULOP3.LUT UR5, UR5, 0x3fff, URZ, 0xc0, !UPT ;  /* 0x00003fff05057892 */ /* 0x000fe4000f8ec0ff */
[----:B------:R-:W-:-:S02]  /*1ac0*/  ULOP3.LUT UR20, UR20, 0x10000, URZ, 0xfc, !UPT ;  /* 0x0001000014147892 */ /* 0x000fc4000f8efcff */
[----:B------:R-:W-:Y:S01]  /*1ad0*/  ULOP3.LUT UR6, UR5, 0x10000, URZ, 0xfc, !UPT ;  /* 0x0001000005067892 */ /* 0x000fe2000f8efcff */
[----:B------:R-:W-:Y:S01]  /*1ae0*/  UMOV UR21, 0x80004020 ;  /* 0x8000402000157882 */ /* 0x000fe20000000000 */
[----:B------:R-:W-:Y:S01]  /*1af0*/  UMOV UR7, 0x80004020 ;  /* 0x8000402000077882 */ /* 0x000fe20000000000 */
[----:B------:R-:W-:Y:S06]  /*1b00*/  @!P4 BRA `(.L_x_34) ;  /* 0x000000000004c947 */ /* 0x000fec0003800000 */
[----:B------:R-:W-:Y:S05]  /*1b10*/  BPT.TRAP 0x1 ;  /* 0x000000040000795c */ /* 0x000fea0000300000 */
.L_x_34:
[----:B------:R-:W-:Y:S05]  /*1b20*/  BSYNC.RECONVERGENT B0 ;  /* 0x0000000000007941 */ /* 0x000fea0003800200 */
.L_x_33:
[----:B-1----:R-:W-:-:S04]  /*1b30*/  SHF.L.U32 R3, RZ, 0x1f, RZ ;  /* 0x0000001fff037819 */ /* 0x002fc800000006ff */
[----:B------:R-:W1:Y:S02]  /*1b40*/  SYNCS.PHASECHK.TRANS64.TRYWAIT P0, [UR4+0x7000], R3 ;  /* 0x00700003ff0075a7 */ /* 0x000e640008001104 */
[----:B-1----:R-:W-:Y:S05]  /*1b50*/  @!P0 BRA `(.L_x_35) ;  /* 0x0000010400c88947 */ /* 0x002fea0003800000 */
.L_x_350:
[----:B------:R-:W-:Y:S05]  /*1b60*/  BRA.U !UP1, `(.L_x_36) ;  /* 0x0000000109047547 */ /* 0x000fea000b800000 */
[----:B------:R-:W-:Y:S05]  /*1b70*/  BPT.TRAP 0x1 ;  /* 0x000000040000795c */ /* 0x000fea0000300000 */
.L_x_36:
[----:B------:R-:W2:Y:S01]  /*1b80*/  SYNCS.PHASECHK.TRANS64.TRYWAIT P0, [UR4+0x7020], R3 ;  /* 0x00702003ff0075a7 */ /* 0x000ea20008001104 */
[----:B------:R-:W-:Y:S01]  /*1b90*/  ULOP3.LUT UR49, UR49, 0x1, URZ, 0xc0, !UPT ;  /* 0x0000000131317892 */ /* 0x000fe2000f8ec0ff */
[----:B--2---:R-:W-:Y:S11]  /*1ba0*/  @!P0 BRA `(.L_x_37) ;  /* 0x0000010400cc8947 */ /* 0x004ff60003800000 */
.L_x_352:
[----:B------:R-:W-:-:S09]  /*1bb0*/  UISETP.NE.U32.AND UP0, UPT, UR49, 0x1, UPT ;  /* 0x000000013100788c */ /* 0x000fd2000bf05070 */
[----:B------:R-:W-:Y:S05]  /*1bc0*/  BRA.U !UP0, `(.L_x_38) ;  /* 0x0000000108047547 */ /* 0x000fea000b800000 */
[----:B------:R-:W-:Y:S05]  /*1bd0*/  BPT.TRAP 0x1 ;  /* 0x000000040000795c */ /* 0x000fea0000300000 */
.L_x_38:
[----:B------:R-:W-:-:S05]  /*1be0*/  HFMA2 R2, -RZ, RZ, 0, 5.9604644775390625e-08 ;  /* 0x00000001ff027431 */ /* 0x000fca00000001ff */
[----:B------:R-:W-:-:S04]  /*1bf0*/  SHF.L.U32 R2, R2, 0x1f, RZ ;  /* 0x0000001f02027819 */ /* 0x000fc800000006ff */
[----:B------:R-:W2:Y:S02]  /*1c00*/  SYNCS.PHASECHK.TRANS64.TRYWAIT P0, [UR4+0x7058], R2 ;  /* 0x00705802ff0075a7 */ /* 0x000ea40008001104 */
[----:B--2---:R-:W-:Y:S05]  /*1c10*/  @!P0 BRA `(.L_x_39) ;  /* 0x0000010400c88947 */ /* 0x004fea0003800000 */
.L_x_354:
[----:B-1----:R-:W-:Y:S01]  /*1c20*/  IMAD.MOV.U32 R0, RZ, RZ, RZ ;  /* 0x000000ffff007224 */ /* 0x002fe200078e00ff */
[----:B------:R-:W-:Y:S02]  /*1c30*/  UIADD3 UR12, UPT, UPT, UR6, 0x2, URZ ;  /* 0x00000002060c7890 */ /* 0x000fe4000fffe0ff */
[----:B------:R-:W-:Y:S02]  /*1c40*/  UIADD3 UR22, UPT, UPT, UR20, 0x2, URZ ;  /* 0x0000000214167890 */ /* 0x000fe4000fffe0ff */
[C---:B------:R-:W-:Y:S01]  /*1c50*/  R2UR UR10, R0.reuse ;  /* 0x00000000000a72ca */ /* 0x040fe200000e0000 */
[----:B------:R-:W-:Y:S01]  /*1c60*/  UMOV UR16, 0x0 ;  /* 0x0000000000107882 */ /* 0x000fe20000000000 */
[----:B------:R-:W-:Y:S01]  /*1c70*/  R2UR UR8, R0 ;  /* 0x00000000000872ca */ /* 0x000fe200000e0000 */
[----:B------:R-:W-:Y:S01]  /*1c80*/  UMOV UR17, 0x8100010 ;  /* 0x0810001000117882 */ /* 0x000fe20000000000 */
[----:B------:R-:W-:Y:S01]  /*1c90*/  UMOV UR13, 0x80004020 ;  /* 0x80004020000d7882 */ /* 0x000fe20000000000 */
[----:B------:R-:W-:Y:S01]  /*1ca0*/  UMOV UR23, 0x80004020 ;  /* 0x8000402000177882 */ /* 0x000fe20000000000 */
[----:B------:R-:W-:Y:S01]  /*1cb0*/  UMOV UR14, 0x0 ;  /* 0x00000000000e7882 */ /* 0x000fe20000000000 */
[----:B------:R-:W-:Y:S01]  /*1cc0*/  UMOV UR15, 0x8100010 ;  /* 0x08100010000f7882 */ /* 0x000fe20000000000 */
[----:B------:R-:W-:-:S05]  /*1cd0*/  UISETP.NE.AND UP4, UPT, UR49, URZ, UPT ;  /* 0x000000ff3100728c */ /* 0x000fca000bf85270 */
[----:B------:R1:W-:Y:S02]  /*1ce0*/  UTCHMMA gdesc[UR20], gdesc[UR6], tmem[UR10], tmem[UR16], idesc[UR17], !UPT ;  /* 0x00ff1006140075ea */ /* 0x0003e4000f80000a */
[----:B------:R1:W-:Y:S02]  /*1cf0*/  UTCHMMA gdesc[UR22], gdesc[UR12], tmem[UR8], tmem[UR14], idesc[UR15], UPT ;  /* 0x00ff0e0c160075ea */ /* 0x0003e4000b800008 */
[----:B------:R-:W-:Y:S05]  /*1d00*/  BRA.U UP4, `(.L_x_40) ;  /* 0x0000000104047547 */ /* 0x000fea000b800000 */
[----:B-1----:R-:W-:Y:S05]  /*1d10*/  BPT.TRAP 0x1 ;  /* 0x000000040000795c */ /* 0x002fea0000300000 */
.L_x_40:
[----:B-1----:R-:W-:Y:S01]  /*1d20*/  UIADD3 UR8, UPT, UPT, UR4, 0x7050, URZ ;  /* 0x0000705004087890 */ /* 0x002fe2000fffe0ff */
[----:B------:R-:W-:Y:S08]  /*1d30*/  BSSY.RECONVERGENT B0, `(.L_x_41) ;  /* 0x0000004000007945 */ /* 0x000ff00003800200 */
[----:B------:R1:W-:Y:S01]  /*1d40*/  UTCBAR [UR8], URZ ;  /* 0x000000ff080073e9 */ /* 0x0003e200080000ff */
[----:B------:R-:W-:Y:S05]  /*1d50*/  @!P4 BRA `(.L_x_42) ;  /* 0x000000000004c947 */ /* 0x000fea0003800000 */
[----:B-1----:R-:W-:Y:S05]  /*1d60*/  BPT.TRAP 0x1 ;  /* 0x000000040000795c */ /* 0x002fea0000300000 */
.L_x_42:
[----:B-1----:R-:W-:Y:S05]  /*1d70*/  BSYNC.RECONVERGENT B0 ;  /* 0x0000000000007941 */ /* 0x002fea0003800200 */
.L_x_41:
[----:B------:R-:W1:Y:S01]  /*1d80*/  SYNCS.PHASECHK.TRANS64.TRYWAIT P0, [UR4+0x7008], R3 ;  /* 0x00700803ff0075a7 */ /* 0x000e620008001104 */
[----:B------:R-:W-:Y:S01]  /*1d90*/  ULOP3.LUT UR48, UR48, 0x1, URZ, 0xc0, !UPT ;  /* 0x0000000130307892 */ /* 0x000fe2000f8ec0ff */
[----:B-1----:R-:W-:Y:S11]  /*1da0*/  @!P0 BRA `(.L_x_43) ;  /* 0x00000104007c8947 */ /* 0x002ff60003800000 */
.L_x_356:
[----:B------:R-:W-:-:S09]  /*1db0*/  UISETP.NE.U32.AND UP0, UPT, UR48, 0x1, UPT ;  /* 0x000000013000788c */ /* 0x000fd2000bf05070 */
[----:B------:R-:W-:Y:S05]  /*1dc0*/  BRA.U !UP0, `(.L_x_44) ;  /* 0x0000000108047547 */ /* 0x000fea000b800000 */
[----:B------:R-:W-:Y:S05]  /*1dd0*/  BPT.TRAP 0x1 ;  /* 0x000000040000795c */ /* 0x000fea0000300000 */
.L_x_44:
[----:B------:R-:W3:Y:S02]  /*1de0*/  SYNCS.PHASECHK.TRANS64.TRYWAIT P0, [UR4+0x7068], R2 ;  /* 0x00706802ff0075a7 */ /* 0x000ee40008001104 */
[----:B---3--:R-:W-:Y:S05]  /*1df0*/  @!P0 BRA `(.L_x_45) ;  /* 0x0000010400808947 */ /* 0x008fea0003800000 */
.L_x_358:
[----:B-1----:R-:W-:Y:S01]  /*1e00*/  IMAD.MOV.U32 R0, RZ, RZ, 0x80 ;  /* 0x00000080ff007424 */ /* 0x002fe200078e00ff */
[----:B------:R-:W-:Y:S02]  /*1e10*/  UIADD3 UR18, UPT, UPT, UR20, 0x200, URZ ;  /* 0x0000020014127890 */ /* 0x000fe4000fffe0ff */
[----:B------:R-:W-:Y:S02]  /*1e20*/  UIADD3 UR16, UPT, UPT, UR20, 0x202, URZ ;  /* 0x0000020214107890 */ /* 0x000fe4000fffe0ff */
[C---:B------:R-:W-:Y:S01]  /*1e30*/  R2UR UR10, R0.reuse ;  /* 0x00000000000a72ca */ /* 0x040fe200000e0000 */
[----:B------:R-:W-:Y:S01]  /*1e40*/  UMOV UR14, 0x0 ;  /* 0x00000000000e7882 */ /* 0x000fe20000000000 */
[----:B------:R-:W-:Y:S01]  /*1e50*/  R2UR UR8, R0 ;  /* 0x00000000000872ca */ /* 0x000fe200000e0000 */
[----:B------:R-:W-:Y:S01]  /*1e60*/  UMOV UR15, 0x8100010 ;  /* 0x08100010000f7882 */ /* 0x000fe20000000000 */
[----:B------:R-:W-:Y:S01]  /*1e70*/  UMOV UR24, UR12 ;  /* 0x0000000c00187c82 */ /* 0x000fe20008000000 */
[----:B------:R-:W-:Y:S01]  /*1e80*/  UMOV UR19, 0x80004020 ;  /* 0x8000402000137882 */ /* 0x000fe20000000000 */
[----:B------:R-:W-:Y:S01]  /*1e90*/  UMOV UR25, 0x80004020 ;  /* 0x8000402000197882 */ /* 0x000fe20000000000 */
[----:B------:R-:W-:Y:S01]  /*1ea0*/  UMOV UR12, 0x0 ;  /* 0x00000000000c7882 */ /* 0x000fe20000000000 */
[----:B------:R-:W-:Y:S01]  /*1eb0*/  UMOV UR13, 0x8100010 ;  /* 0x08100010000d7882 */ /* 0x000fe20000000000 */
[----:B------:R-:W-:Y:S01]  /*1ec0*/  UMOV UR17, 0x80004020 ;  /* 0x8000402000117882 */ /* 0x000fe20000000000 */
[----:B------:R-:W-:-:S03]  /*1ed0*/  UISETP.NE.AND UP3, UPT, UR48, URZ, UPT ;  /* 0x000000ff3000728c */ /* 0x000fc6000bf65270 */
[----:B------:R1:W-:Y:S02]  /*1ee0*/  UTCHMMA gdesc[UR18], gdesc[UR6], tmem[UR10], tmem[UR14], idesc[UR15], !UPT ;  /* 0x00ff0e06120075ea */ /* 0x0003e4000f80000a */
[----:B------:R1:W-:Y:S04]  /*1ef0*/  UTCHMMA gdesc[UR16], gdesc[UR24], tmem[UR8], tmem[UR12], idesc[UR13], UPT ;  /* 0x00ff0c18100075ea */ /* 0x0003e8000b800008 */
[----:B------:R-:W-:Y:S05]  /*1f00*/  BRA.U UP3, `(.L_x_46) ;  /* 0x0000000103047547 */ /* 0x000fea000b800000 */
[----:B-1----:R-:W-:Y:S05]  /*1f10*/  BPT.TRAP 0x1 ;  /* 0x000000040000795c */ /* 0x002fea0000300000 */
.L_x_46:
[----:B-1----:R-:W-:-:S09]  /*1f20*/  UIADD3 UR8, UPT, UPT, UR4, 0x7060, URZ ;  /* 0x0000706004087890 */ /* 0x002fd2000fffe0ff */
[----:B------:R1:W-:Y:S01]  /*1f30*/  UTCBAR [UR8], URZ ;  /* 0x000000ff080073e9 */ /* 0x0003e200080000ff */
[----:B------:R-:W-:Y:S05]  /*1f40*/  BRA.U !UP1, `(.L_x_47) ;  /* 0x0000000109047547 */ /* 0x000fea000b800000 */
[----:B-1----:R-:W-:Y:S05]  /*1f50*/  BPT.TRAP 0x1 ;  /* 0x000000040000795c */ /* 0x002fea0000300000 */
.L_x_47:
[----:B-1----:R-:W-:-:S09]  /*1f60*/  UIADD3 UR8, UPT, UPT, UR4, 0x7038, URZ ;  /* 0x0000703804087890 */ /* 0x002fd2000fffe0ff */
[----:B------:R1:W-:Y:S01]  /*1f70*/  UTCBAR [UR8], URZ ;  /* 0x000000ff080073e9 */ /* 0x0003e200080000ff */
[----:B------:R-:W-:Y:S05]  /*1f80*/  BRA.U !UP1, `(.L_x_48) ;  /* 0x0000000109047547 */ /* 0x000fea000b800000 */
[----:B-1----:R-:W-:Y:S05]  /*1f90*/  BPT.TRAP 0x1 ;  /* 0x000000040000795c */ /* 0x002fea0000300000 */
.L_x_48:
[----:B------:R-:W3:Y:S02]  /*1fa0*/  SYNCS.PHASECHK.TRANS64.TRYWAIT P0, [UR4+0x7028], R3 ;  /* 0x00702803ff0075a7 */ /* 0x000ee40008001104 */
[----:B---3--:R-:W-:Y:S05]  /*1fb0*/  @!P0 BRA `(.L_x_49) ;  /* 0x0000010400288947 */ /* 0x008fea0003800000 */
.L_x_360:
[----:B------:R-:W-:Y:S05]  /*1fc0*/  BRA.U UP5, `(.L_x_50) ;  /* 0x0000000105047547 */ /* 0x000fea000b800000 */
[----:B-1----:R-:W-:Y:S05]  /*1fd0*/  BPT.TRAP 0x1 ;  /* 0x000000040000795c */ /* 0x002fea0000300000 */
.L_x_50:
[----:B------:R-:W4:Y:S02]  /*1fe0*/  SYNCS.PHASECHK.TRANS64.TRYWAIT P0, [UR4+0x70a0], R2 ;  /* 0x0070a002ff0075a7 */ /* 0x000f240008001104 */
[----:B----4-:R-:W-:Y:S05]  /*1ff0*/  @!P0 BRA `(.L_x_51) ;  /* 0x0000010400308947 */ /* 0x010fea0003800000 */
.L_x_362:
[----:B------:R-:W-:Y:S05]  /*2000*/  BRA.U UP4, `(.L_x_52) ;  /* 0x0000000104047547 */ /* 0x000fea000b800000 */
[----:B-1----:R-:W-:Y:S05]  /*2010*/  BPT.TRAP 0x1 ;  /* 0x000000040000795c */ /* 0x002fea0000300000 */
.L_x_52:
[----:B------:R-:W4:Y:S02]  /*2020*/  SYNCS.PHASECHK.TRANS64.TRYWAIT P0, [UR4+0x7058], R3 ;  /* 0x00705803ff0075a7 */ /* 0x000f240008001104 */
[----:B----4-:R-:W-:Y:S05]  /*2030*/  @!P0 BRA `(.L_x_53) ;  /* 0x0000010400388947 */ /* 0x010fea0003800000 */
.L_x_364:
[----:B---3--:R-:W-:Y:S01]  /*2040*/  IMAD.MOV.U32 R0, RZ, RZ, 0x20 ;  /* 0x00000020ff007424 */ /* 0x008fe200078e00ff */
[----:B------:R-:W-:Y:S02]  /*2050*/  UIADD3 UR36, UPT, UPT, UR5, 0x100, URZ ;  /* 0x0000010005247890 */ /* 0x000fe4000fffe0ff */
[----:B------:R-:W-:Y:S02]  /*2060*/  UIADD3 UR34, UPT, UPT, UR5, 0x140, URZ ;  /* 0x0000014005227890 */ /* 0x000fe4000fffe0ff */
[----:B------:R-:W-:Y:S01]  /*2070*/  R2UR UR15, R0 ;  /* 0x00000000000f72ca */ /* 0x000fe200000e0000 */
[----:B------:R-:W-:Y:S01]  /*2080*/  IMAD.MOV.U32 R0, RZ, RZ, 0x100 ;  /* 0x00000100ff007424 */ /* 0x000fe200078e00ff */
[----:B------:R-:W-:Y:S02]  /*2090*/  UIADD3 UR32, UPT, UPT, UR5, 0x180, URZ ;  /* 0x0000018005207890 */ /* 0x000fe4000fffe0ff */
[----:B------:R-:W-:Y:S02]  /*20a0*/  UIADD3 UR30, UPT, UPT, UR5, 0x1c0, URZ ;  /* 0x000001c0051e7890 */ /* 0x000fe4000fffe0ff */
[----:B------:R-:W-:Y:S01]  /*20b0*/  R2UR UR16, R0 ;  /* 0x00000000001072ca */ /* 0x000fe200000e0000 */
[----:B------:R-:W-:Y:S01]  /*20c0*/  IMAD.MOV.U32 R0, RZ, RZ, 0x28 ;  /* 0x00000028ff007424 */ /* 0x000fe200078e00ff */
[----:B------:R-:W-:Y:S01]  /*20d0*/  UMOV UR28, 0x0 ;  /* 0x00000000001c7882 */ /* 0x000fe20000000000 */
[----:B------:R-:W-:Y:S01]  /*20e0*/  UMOV UR29, 0x8090010 ;  /* 0x08090010001d7882 */ /* 0x000fe20000000000 */
[----:B------:R-:W-:Y:S01]  /*20f0*/  UMOV UR37, 0x80004020 ;  /* 0x8000402000257882 */ /* 0x000fe20000000000 */
[----:B------:R-:W-:Y:S01]  /*2100*/  UMOV UR26, 0x0 ;  /* 0x00000000001a7882 */ /* 0x000fe20000000000 */
        /* <DEDUP_REMOVED lines=9> */
[----:B------:R3:W-:Y:S01]  /*21a0*/  UTCHMMA tmem[UR15], gdesc[UR36], tmem[UR16], tmem[UR28], idesc[UR29], !UPT ;  /* 0x00ff1c240f0079ea */ /* 0x0007e2000f800010 */
[----:B------:R-:W-:Y:S01]  /*21b0*/  UMOV UR18, 0x0 ;  /* 0x0000000000127882 */ /* 0x000fe20000000000 */
[----:B------:R-:W-:Y:S01]  /*21c0*/  UMOV UR19, 0x8090010 ;  /* 0x0809001000137882 */ /* 0x000fe20000000000 */
[----:B------:R-:W-:Y:S01]  /*21d0*/  R2UR UR11, R0 ;  /* 0x00000000000b72ca */ /* 0x000fe200000e0000 */
[----:B------:R-:W-:Y:S01]  /*21e0*/  IMAD.MOV.U32 R0, RZ, RZ, 0x100 ;  /* 0x00000100ff007424 */ /* 0x000fe200078e00ff */
[----:B------:R-:W-:-:S04]  /*21f0*/  UMOV UR31, 0x80004020 ;  /* 0x80004020001f7882 */ /* 0x000fc80000000000 */
[----:B------:R-:W-:Y:S01]  /*2200*/  R2UR UR12, R0 ;  /* 0x00000000000c72ca */ /* 0x000fe200000e0000 */
[----:B------:R-:W-:Y:S01]  /*2210*/  IMAD.MOV.U32 R0, RZ, RZ, 0x38 ;  /* 0x00000038ff007424 */ /* 0x000fe200078e00ff */
[----:B------:R3:W-:Y:S04]  /*2220*/  UTCHMMA tmem[UR13], gdesc[UR34], tmem[UR14], tmem[UR26], idesc[UR27], UPT ;  /* 0x00ff1a220d0079ea */ /* 0x0007e8000b80000e */
[----:B-1----:R-:W-:Y:S01]  /*2230*/  R2UR UR8, R0 ;  /* 0x00000000000872ca */ /* 0x002fe200000e0000 */
[----:B------:R-:W-:-:S05]  /*2240*/  IMAD.MOV.U32 R0, RZ, RZ, 0x100 ;  /* 0x00000100ff007424 */ /* 0x000fca00078e00ff */
[----:B------:R-:W-:Y:S01]  /*2250*/  R2UR UR10, R0 ;  /* 0x00000000000a72ca */ /* 0x000fe200000e0000 */
[----:B------:R3:W-:-:S12]  /*2260*/  UTCHMMA tmem[UR11], gdesc[UR32], tmem[UR12], tmem[UR24], idesc[UR25], UPT ;  /* 0x00ff18200b0079ea */ /* 0x0007d8000b80000c */
[----:B------:R3:W-:Y:S01]  /*2270*/  UTCHMMA tmem[UR8], gdesc[UR30], tmem[UR10], tmem[UR18], idesc[UR19], UPT ;  /* 0x00ff121e080079ea */ /* 0x0007e2000b80000a */
[----:B------:R-:W-:Y:S05]  /*2280*/  BRA.U UP5, `(.L_x_54) ;  /* 0x0000000105047547 */ /* 0x000fea000b800000 */
[----:B---3--:R-:W-:Y:S05]  /*2290*/  BPT.TRAP 0x1 ;  /* 0x000000040000795c */ /* 0x008fea0000300000 */
.L_x_54:
[----:B---3--:R-:W-:Y:S01]  /*22a0*/  UIADD3 UR10, UPT, UPT, UR4, 0x7090, URZ ;  /* 0x00007090040a7890 */ /* 0x008fe2000fffe0ff */
[----:B------:R-:W-:Y:S01]  /*22b0*/  HFMA2 R6, -RZ, RZ, 0, 5.9604644775390625e-08 ;  /* 0x00000001ff067431 */ /* 0x000fe200000001ff */
[----:B------:R-:W-:Y:S01]  /*22c0*/  UISETP.GE.AND UP0, UPT, UR9, 0x41, UPT ;  /* 0x000000410900788c */ /* 0x000fe2000bf06270 */
[----:B--2---:R-:W-:Y:S01]  /*22d0*/  MOV R5, RZ ;  /* 0x000000ff00057202 */ /* 0x004fe20000000f00 */
[----:B------:R-:W-:Y:S01]  /*22e0*/  UMOV UR19, URZ ;  /* 0x000000ff00137c82 */ /* 0x000fe20008000000 */
[----:B------:R-:W-:Y:S01]  /*22f0*/  UMOV UR8, 0x100 ;  /* 0x0000010000087882 */ /* 0x000fe20000000000 */
[----:B------:R-:W-:-:S03]  /*2300*/  UMOV UR18, 0x1 ;  /* 0x0000000100127882 */ /* 0x000fc60000000000 */
[----:B------:R1:W-:Y:S02]  /*2310*/  UTCBAR [UR10], URZ ;  /* 0x000000ff0a0073e9 */ /* 0x0003e400080000ff */
[----:B------:R-:W-:Y:S05]  /*2320*/  BRA.U !UP0, `(.L_x_55) ;  /* 0x0000000d08247547 */ /* 0x000fea000b800000 */
[----:B------:R-:W-:Y:S01]  /*2330*/  UIADD3 UR9, UPT, UPT, UR9, 0x3f, URZ ;  /* 0x0000003f09097890 */ /* 0x000fe2000fffe0ff */
[----:B------:R-:W-:Y:S01]  /*2340*/  CS2R R4, SRZ ;  /* 0x0000000000047805 */ /* 0x000fe2000001ff00 */
[----:B------:R-:W-:Y:S01]  /*2350*/  IMAD.MOV.U32 R6, RZ, RZ, 0x1 ;  /* 0x00000001ff067424 */ /* 0x000fe200078e00ff */
[----:B------:R-:W-:Y:S01]  /*2360*/  MOV R2, RZ ;  /* 0x000000ff00027202 */ /* 0x000fe20000000f00 */
[----:B------:R-:W-:Y:S01]  /*2370*/  USHF.R.S32.HI UR17, URZ, 0x1f, UR9 ;  /* 0x0000001fff117899 */ /* 0x000fe20008011409 */
[----:B------:R-:W-:Y:S01]  /*2380*/  UMOV UR34, 0x2 ;  /* 0x0000000200227882 */ /* 0x000fe20000000000 */
[----:B------:R-:W-:Y:S02]  /*2390*/  UMOV UR18, 0x1 ;  /* 0x0000000100127882 */ /* 0x000fe40000000000 */
[----:B------:R-:W-:Y:S01]  /*23a0*/  ULEA.HI UR17, UR17, UR9, URZ, 0x6 ;  /* 0x0000000911117291 */ /* 0x000fe2000f8f30ff */
[----:B------:R-:W-:Y:S01]  /*23b0*/  UMOV UR19, URZ ;  /* 0x000000ff00137c82 */ /* 0x000fe20008000000 */
[----:B------:R-:W-:-:S02]  /*23c0*/  UMOV UR24, 0x1 ;  /* 0x0000000100187882 */ /* 0x000fc40000000000 */
[----:B------:R-:W-:-:S12]  /*23d0*/  USHF.R.S32.HI UR17, URZ, 0x6, UR17 ;  /* 0x00000006ff117899 */ /* 0x000fd80008011411 */
.L_x_74:
[----:B--2---:R-:W-:Y:S05]  /*23e0*/  BRA.U !UP1, `(.L_x_56) ;  /* 0x0000000109047547 */ /* 0x004fea000b800000 */
[----:B-1----:R-:W-:Y:S05]  /*23f0*/  BPT.TRAP 0x1 ;  /* 0x000000040000795c */ /* 0x002fea0000300000 */
.L_x_56:
[----:B------:R-:W-:Y:S01]  /*2400*/  ULEA UR8, UR34, UR4, 0x3 ;  /* 0x0000000422087291 */ /* 0x000fe2000f8e18ff */
[----:B------:R-:W-:Y:S08]  /*2410*/  SHF.L.U32 R3, R2, 0x1f, RZ ;  /* 0x0000001f02037819 */ /* 0x000ff000000006ff */
[----:B------:R-:W2:Y:S02]  /*2420*/  SYNCS.PHASECHK.TRANS64.TRYWAIT P0, [UR8+0x7020], R3 ;  /* 0x00702003ff0075a7 */ /* 0x000ea40008001108 */
[----:B--2---:R-:W-:Y:S05]  /*2430*/  @!P0 BRA `(.L_x_57) ;  /* 0x0000010000508947 */ /* 0x004fea0003800000 */
.L_x_366:
[----:B------:R-:W-:Y:S01]  /*2440*/  UIADD3 UR16, UPT, UPT, UR34, 0x1, URZ ;  /* 0x0000000122107890 */ /* 0x000fe2000fffe0ff */
[----:B--2---:R-:W-:Y:S01]  /*2450*/  IMAD.MOV.U32 R0, RZ, RZ, RZ ;  /* 0x000000ffff007224 */ /* 0x004fe200078e00ff */
[----:B------:R-:W-:Y:S02]  /*2460*/  ULEA UR34, UR34, UR6, 0x8 ;  /* 0x0000000622227291 */ /* 0x000fe4000f8e40ff */
[----:B------:R-:W-:Y:S02]  /*2470*/  UISETP.NE.AND UP4, UPT, UR49, URZ, UPT ;  /* 0x000000ff3100728c */ /* 0x000fe4000bf85270 */
[----:B------:R-:W-:Y:S01]  /*2480*/  UIADD3 UR32, UPT, UPT, UR34, 0x2, URZ ;  /* 0x0000000222207890 */ /* 0x000fe2000fffe0ff */
[C---:B------:R-:W-:Y:S01]  /*2490*/  R2UR UR9, R0.reuse ;  /* 0x00000000000972ca */ /* 0x040fe200000e0000 */
[----:B------:R-:W-:Y:S01]  /*24a0*/  UISETP.NE.AND UP0, UPT, UR16, 0x3, UPT ;  /* 0x000000031000788c */ /* 0x000fe2000bf05270 */
[----:B------:R-:W-:Y:S01]  /*24b0*/  R2UR UR8, R0 ;  /* 0x00000000000872ca */ /* 0x000fe200000e0000 */
[----:B------:R-:W-:Y:S01]  /*24c0*/  UMOV UR35, 0x80004020 ;  /* 0x8000402000237882 */ /* 0x000fe20000000000 */
[----:B------:R-:W-:Y:S01]  /*24d0*/  UMOV UR26, 0x0 ;  /* 0x00000000001a7882 */ /* 0x000fe20000000000 */
[----:B-1----:R-:W-:Y:S02]  /*24e0*/  USEL UR10, URZ, 0x1, UP0 ;  /* 0x00000001ff0a7887 */ /* 0x002fe40008000000 */
[----:B------:R-:W-:Y:S01]  /*24f0*/  USEL UR16, UR16, URZ, UP0 ;  /* 0x000000ff10107287 */ /* 0x000fe20008000000 */
[----:B------:R-:W-:Y:S01]  /*2500*/  UMOV UR27, 0x8100010 ;  /* 0x08100010001b7882 */ /* 0x000fe20000000000 */
[----:B------:R-:W-:Y:S01]  /*2510*/  UMOV UR33, 0x80004020 ;  /* 0x8000402000217882 */ /* 0x000fe20000000000 */
[----:B------:R-:W-:Y:S01]  /*2520*/  UMOV UR14, UR22 ;  /* 0x00000016000e7c82 */ /* 0x000fe20008000000 */
[----:B------:R-:W-:Y:S02]  /*2530*/  UMOV UR15, 0x80004020 ;  /* 0x80004020000f7882 */ /* 0x000fe40000000000 */
[----:B------:R1:W-:Y:S01]  /*2540*/  UTCHMMA gdesc[UR20], gdesc[UR34], tmem[UR9], tmem[UR26], idesc[UR27], !UPT ;  /* 0x00ff1a22140075ea */ /* 0x0003e2000f800009 */
[----:B------:R-:W-:Y:S01]  /*2550*/  UMOV UR12, 0x0 ;  /* 0x00000000000c7882 */ /* 0x000fe20000000000 */
[----:B------:R-:W-:Y:S01]  /*2560*/  LOP3.LUT R2, R2, UR10, RZ, 0x3c, !PT ;  /* 0x0000000a02027c12 */ /* 0x000fe2000f8e3cff */
[----:B------:R-:W-:Y:S02]  /*2570*/  UMOV UR13, 0x8100010 ;  /* 0x08100010000d7882 */ /* 0x000fe40000000000 */
[----:B------:R1:W-:Y:S01]  /*2580*/  UTCHMMA gdesc[UR14], gdesc[UR32], tmem[UR8], tmem[UR12], idesc[UR13], UPT ;  /* 0x00ff0c200e0075ea */ /* 0x0003e2000b800008 */
[----:B------:R-:W-:Y:S05]  /*2590*/  BRA.U UP4, `(.L_x_58) ;  /* 0x0000000104047547 */ /* 0x000fea000b800000 */
[----:B-1----:R-:W-:Y:S05]  /*25a0*/  BPT.TRAP 0x1 ;  /* 0x000000040000795c */ /* 0x002fea0000300000 */
.L_x_58:
[----:B------:R-:W-:Y:S01]  /*25b0*/  LOP3.LUT R4, R4, 0x1, RZ, 0x3c, !PT ;  /* 0x0000000104047812 */ /* 0x000fe200078e3cff */
[----:B-1----:R-:W-:Y:S09]  /*25c0*/  UIADD3 UR8, UPT, UPT, UR4, 0x7050, URZ ;  /* 0x0000705004087890 */ /* 0x002ff2000fffe0ff */
[----:B------:R1:W-:Y:S01]  /*25d0*/  UTCBAR [UR8], URZ ;  /* 0x000000ff080073e9 */ /* 0x0003e200080000ff */
[----:B------:R-:W-:Y:S05]  /*25e0*/  BRA.U UP5, `(.L_x_59) ;  /* 0x0000000105047547 */ /* 0x000fea000b800000 */
[----:B-1----:R-:W-:Y:S05]  /*25f0*/  BPT.TRAP 0x1 ;  /* 0x000000040000795c */ /* 0x002fea0000300000 */
.L_x_59:
[----:B------:R-:W-:Y:S01]  /*2600*/  SHF.L.U32 R3, R6, 0x1f, RZ ;  /* 0x0000001f06037819 */ /* 0x000fe200000006ff */
[----:B------:R-:W-:Y:S03]  /*2610*/  UISETP.NE.AND UP3, UPT, UR48, URZ, UPT ;  /* 0x000000ff3000728c */ /* 0x000fe6000bf65270 */
[----:B------:R-:W2:Y:S02]  /*2620*/  SYNCS.PHASECHK.TRANS64.TRYWAIT P0, [UR4+0x70a8], R3 ;  /* 0x0070a803ff0075a7 */ /* 0x000ea40008001104 */
[----:B--2---:R-:W-:Y:S06]  /*2630*/  @!P0 BRA `(.L_x_60) ;  /* 0x000000fc00e88947 */ /* 0x004fec0003800000 */
.L_x_368:
[----:B------:R-:W-:Y:S05]  /*2640*/  BRA.U UP3, `(.L_x_61) ;  /* 0x0000000103047547 */ /* 0x000fea000b800000 */
[----:B-1----:R-:W-:Y:S05]  /*2650*/  BPT.TRAP 0x1 ;  /* 0x000000040000795c */ /* 0x002fea0000300000 */
.L_x_61:
[----:B--2---:R-:W-:Y:S04]  /*2660*/  SHF.L.U32 R3, R5, 0x1f, RZ ;  /* 0x0000001f05037819 */ /* 0x004fe800000006ff */
[----:B------:R-:W2:Y:S02]  /*2670*/  SYNCS.PHASECHK.TRANS64.TRYWAIT P0, [UR4+0x7068], R3 ;  /* 0x00706803ff0075a7 */ /* 0x000ea40008001104 */
[----:B--2---:R-:W-:Y:S05]  /*2680*/  @!P0 BRA `(.L_x_62) ;  /* 0x000000fc00ec8947 */ /* 0x004fea0003800000 */
.L_x_370:
[----:B------:R-:W-:Y:S01]  /*2690*/  ULEA UR30, UR24, UR5, 0x8 ;  /* 0x00000005181e7291 */ /* 0x000fe2000f8e40ff */
[----:B--2---:R-:W-:Y:S01]  /*26a0*/  IMAD.MOV.U32 R0, RZ, RZ, 0xa0 ;  /* 0x000000a0ff007424 */ /* 0x004fe200078e00ff */
[----:B------:R-:W-:Y:S02]  /*26b0*/  UISETP.NE.U32.AND UP0, UPT, UR19, URZ, UPT ;  /* 0x000000ff1300728c */ /* 0x000fe4000bf05070 */
[----:B------:R-:W-:Y:S02]  /*26c0*/  UIADD3 UR28, UPT, UPT, UR30, 0x40, URZ ;  /* 0x000000401e1c7890 */ /* 0x000fe4000fffe0ff */
[----:B------:R-:W-:Y:S01]  /*26d0*/  UIADD3 UR26, UPT, UPT, UR30, 0x80, URZ ;  /* 0x000000801e1a7890 */ /* 0x000fe2000fffe0ff */
[----:B------:R-:W-:Y:S01]  /*26e0*/  R2UR UR14, R0 ;  /* 0x00000000000e72ca */ /* 0x000fe200000e0000 */
[----:B------:R-:W-:Y:S01]  /*26f0*/  UIADD3 UR24, UPT, UPT, UR30, 0xc0, URZ ;  /* 0x000000c01e187890 */ /* 0x000fe2000fffe0ff */
        /* <DEDUP_REMOVED lines=19> */
[----:B------:R2:W-:Y:S04]  /*2830*/  UTCHMMA tmem[UR14], gdesc[UR30], tmem[UR15], tmem[UR42], idesc[UR43], UP0 ;  /* 0x00ff2a1e0e0079ea */ /* 0x0005e8000800000f */
[----:B------:R-:W-:Y:S01]  /*2840*/  R2UR UR10, R0 ;  /* 0x00000000000a72ca */ /* 0x000fe200000e0000 */
[----:B------:R-:W-:Y:S05]  /*2850*/  IMAD.MOV.U32 R0, RZ, RZ, 0x180 ;  /* 0x00000180ff007424 */ /* 0x000fea00078e00ff */
[----:B------:R-:W-:Y:S01]  /*2860*/  R2UR UR11, R0 ;  /* 0x00000000000b72ca */ /* 0x000fe200000e0000 */
[----:B------:R-:W-:Y:S01]  /*2870*/  IMAD.MOV.U32 R0, RZ, RZ, 0xb8 ;  /* 0x000000b8ff007424 */ /* 0x000fe200078e00ff */
[----:B------:R2:W-:Y:S04]  /*2880*/  UTCHMMA tmem[UR12], gdesc[UR28], tmem[UR13], tmem[UR40], idesc[UR41], UPT ;  /* 0x00ff281c0c0079ea */ /* 0x0005e8000b80000d */
[----:B-1----:R-:W-:Y:S01]  /*2890*/  R2UR UR8, R0 ;  /* 0x00000000000872ca */ /* 0x002fe200000e0000 */
[----:B------:R-:W-:Y:S05]  /*28a0*/  IMAD.MOV.U32 R0, RZ, RZ, 0x180 ;  /* 0x00000180ff007424 */ /* 0x000fea00078e00ff */
[----:B------:R-:W-:Y:S01]  /*28b0*/  R2UR UR9, R0 ;  /* 0x00000000000972ca */ /* 0x000fe200000e0000 */
[----:B------:R2:W-:Y:S11]  /*28c0*/  UTCHMMA tmem[UR10], gdesc[UR26], tmem[UR11], tmem[UR38], idesc[UR39], UPT ;  /* 0x00ff261a0a0079ea */ /* 0x0005f6000b80000b */
[----:B------:R-:W-:Y:S01]  /*28d0*/  @!UPT UIADD3 URZ, UPT, UPT, URZ, URZ, URZ ;  /* 0x000000fffffff290 */ /* 0x000fe2000fffe0ff */
[----:B------:R2:W-:Y:S01]  /*28e0*/  UTCHMMA tmem[UR8], gdesc[UR24], tmem[UR9], tmem[UR36], idesc[UR37], UPT ;  /* 0x00ff2418080079ea */ /* 0x0005e2000b800009 */
[----:B------:R-:W-:Y:S05]  /*28f0*/  BRA.U UP5, `(.L_x_63) ;  /* 0x0000000105047547 */ /* 0x000fea000b800000 */
[----:B--2---:R-:W-:Y:S05]  /*2900*/  BPT.TRAP 0x1 ;  /* 0x000000040000795c */ /* 0x004fea0000300000 */
.L_x_63:
[----:B------:R-:W-:Y:S01]  /*2910*/  LOP3.LUT R6, R6, 0x1, RZ, 0x3c, !PT ;  /* 0x0000000106067812 */ /* 0x000fe200078e3cff */
[----:B--2---:R-:W-:Y:S09]  /*2920*/  UIADD3 UR8, UPT, UPT, UR4, 0x7098, URZ ;  /* 0x0000709804087890 */ /* 0x004ff2000fffe0ff */
[----:B------:R1:W-:Y:S01]  /*2930*/  UTCBAR [UR8], URZ ;  /* 0x000000ff080073e9 */ /* 0x0003e200080000ff */
[----:B------:R-:W-:Y:S05]  /*2940*/  BRA.U !UP1, `(.L_x_64) ;  /* 0x0000000109047547 */ /* 0x000fea000b800000 */
[----:B-1----:R-:W-:Y:S05]  /*2950*/  BPT.TRAP 0x1 ;  /* 0x000000040000795c */ /* 0x002fea0000300000 */
.L_x_64:
[----:B------:R-:W-:Y:S01]  /*2960*/  ULEA UR10, UR18, UR4, 0x3 ;  /* 0x00000004120a7291 */ /* 0x000fe2000f8e18ff */
[----:B------:R-:W-:Y:S01]  /*2970*/  IMAD.MOV.U32 R0, RZ, RZ, 0x80 ;  /* 0x00000080ff007424 */ /* 0x000fe200078e00ff */
[----:B------:R-:W-:Y:S02]  /*2980*/  UIADD3 UR14, UPT, UPT, UR20, 0x200, URZ ;  /* 0x00000200140e7890 */ /* 0x000fe4000fffe0ff */
[----:B------:R-:W-:Y:S02]  /*2990*/  UIADD3 UR10, UPT, UPT, UR10, 0x7038, URZ ;  /* 0x000070380a0a7890 */ /* 0x000fe4000fffe0ff */
[----:B------:R-:W-:Y:S01]  /*29a0*/  UIADD3 UR12, UPT, UPT, UR20, 0x202, URZ ;  /* 0x00000202140c7890 */ /* 0x000fe2000fffe0ff */
[C---:B------:R-:W-:Y:S01]  /*29b0*/  R2UR UR9, R0.reuse ;  /* 0x00000000000972ca */ /* 0x040fe200000e0000 */
[----:B------:R-:W-:Y:S01]  /*29c0*/  UIADD3 UR18, UPT, UPT, UR18, 0x1, URZ ;  /* 0x0000000112127890 */ /* 0x000fe2000fffe0ff */
[----:B-1----:R-:W-:Y:S01]  /*29d0*/  R2UR UR8, R0 ;  /* 0x00000000000872ca */ /* 0x002fe200000e0000 */
[----:B------:R-:W-:Y:S01]  /*29e0*/  UMOV UR35, 0x80004020 ;  /* 0x8000402000237882 */ /* 0x000fe20000000000 */
[----:B------:R-:W-:Y:S01]  /*29f0*/  UMOV UR15, 0x80004020 ;  /* 0x80004020000f7882 */ /* 0x000fe20000000000 */
[----:B------:R-:W-:Y:S01]  /*2a00*/  UISETP.NE.AND UP0, UPT, UR18, 0x3, UPT ;  /* 0x000000031200788c */ /* 0x000fe2000bf05270 */
[----:B------:R1:W-:Y:S01]  /*2a10*/  UTCBAR [UR10], URZ ;  /* 0x000000ff0a0073e9 */ /* 0x0003e200080000ff */
[----:B------:R-:W-:Y:S01]  /*2a20*/  UMOV UR24, 0x0 ;  /* 0x0000000000187882 */ /* 0x000fe20000000000 */
[----:B------:R-:W-:Y:S01]  /*2a30*/  UMOV UR25, 0x8100010 ;  /* 0x0810001000197882 */ /* 0x000fe20000000000 */
[----:B------:R-:W-:Y:S01]  /*2a40*/  USEL UR18, UR18, URZ, UP0 ;  /* 0x000000ff12127287 */ /* 0x000fe20008000000 */
[----:B------:R-:W-:Y:S01]  /*2a50*/  UMOV UR33, 0x80004020 ;  /* 0x8000402000217882 */ /* 0x000fe20000000000 */
[----:B------:R-:W-:Y:S02]  /*2a60*/  UMOV UR13, 0x80004020 ;  /* 0x80004020000d7882 */ /* 0x000fe40000000000 */
[----:B------:R1:W-:Y:S01]  /*2a70*/  UTCHMMA gdesc[UR14], gdesc[UR34], tmem[UR9], tmem[UR24], idesc[UR25], !UPT ;  /* 0x00ff18220e0075ea */ /* 0x0003e2000f800009 */
[----:B------:R-:W-:Y:S01]  /*2a80*/  UMOV UR26, 0x0 ;  /* 0x00000000001a7882 */ /* 0x000fe20000000000 */
[----:B------:R-:W-:Y:S02]  /*2a90*/  UMOV UR27, 0x8100010 ;  /* 0x08100010001b7882 */ /* 0x000fe40000000000 */
[----:B------:R1:W-:Y:S01]  /*2aa0*/  UTCHMMA gdesc[UR12], gdesc[UR32], tmem[UR8], tmem[UR26], idesc[UR27], UPT ;  /* 0x00ff1a200c0075ea */ /* 0x0003e2000b800008 */
[----:B------:R-:W-:Y:S05]  /*2ab0*/  BRA.U UP3, `(.L_x_65) ;  /* 0x0000000103047547 */ /* 0x000fea000b800000 */
[----:B-1----:R-:W-:Y:S05]  /*2ac0*/  BPT.TRAP 0x1 ;  /* 0x000000040000795c */ /* 0x002fea0000300000 */
.L_x_65:
[----:B-1----:R-:W-:Y:S09]  /*2ad0*/  UIADD3 UR8, UPT, UPT, UR4, 0x7060, URZ ;  /* 0x0000706004087890 */ /* 0x002ff2000fffe0ff */
[----:B------:R1:W-:Y:S01]  /*2ae0*/  UTCBAR [UR8], URZ ;  /* 0x000000ff080073e9 */ /* 0x0003e200080000ff */
[----:B------:R-:W-:Y:S05]  /*2af0*/  BRA.U !UP1, `(.L_x_66) ;  /* 0x0000000109047547 */ /* 0x000fea000b800000 */
[----:B-1----:R-:W-:Y:S05]  /*2b00*/  BPT.TRAP 0x1 ;  /* 0x000000040000795c */ /* 0x002fea0000300000 */
.L_x_66:
[----:B-1----:R-:W-:Y:S02]  /*2b10*/  ULEA UR8, UR18, UR4, 0x3 ;  /* 0x0000000412087291 */ /* 0x002fe4000f8e18ff */
[----:B------:R-:W-:Y:S02]  /*2b20*/  UIADD3 UR18, UPT, UPT, UR18, 0x1, URZ ;  /* 0x0000000112127890 */ /* 0x000fe4000fffe0ff */
[----:B------:R-:W-:Y:S02]  /*2b30*/  UIADD3 UR9, UPT, UPT, UR8, 0x7038, URZ ;  /* 0x0000703808097890 */ /* 0x000fe4000fffe0ff */
[----:B------:R-:W-:Y:S04]  /*2b40*/  UISETP.NE.AND UP0, UPT, UR18, 0x3, UPT ;  /* 0x000000031200788c */ /* 0x000fe8000bf05270 */
[----:B------:R-:W-:Y:S03]  /*2b50*/  USEL UR18, UR18, URZ, UP0 ;  /* 0x000000ff12127287 */ /* 0x000fe60008000000 */
[----:B------:R1:W-:Y:S01]  /*2b60*/  UTCBAR [UR9], URZ ;  /* 0x000000ff090073e9 */ /* 0x0003e200080000ff */
[----:B------:R-:W-:Y:S08]  /*2b70*/  BRA.U !UP1, `(.L_x_67) ;  /* 0x0000000109047547 */ /* 0x000ff0000b800000 */
[----:B-1----:R-:W-:Y:S05]  /*2b80*/  BPT.TRAP 0x1 ;  /* 0x000000040000795c */ /* 0x002fea0000300000 */
.L_x_67:
[----:B------:R-:W-:Y:S01]  /*2b90*/  ULEA UR8, UR16, UR4, 0x3 ;  /* 0x0000000410087291 */ /* 0x000fe2000f8e18ff */
[----:B------:R-:W-:Y:S08]  /*2ba0*/  SHF.L.U32 R3, R2, 0x1f, RZ ;  /* 0x0000001f02037819 */ /* 0x000ff000000006ff */
[----:B------:R-:W2:Y:S02]  /*2bb0*/  SYNCS.PHASECHK.TRANS64.TRYWAIT P0, [UR8+0x7020], R3 ;  /* 0x00702003ff0075a7 */ /* 0x000ea40008001108 */
[----:B--2---:R-:W-:Y:S05]  /*2bc0*/  @!P0 BRA `(.L_x_68) ;  /* 0x000000f800b48947 */ /* 0x004fea0003800000 */
.L_x_372:
[----:B------:R-:W-:Y:S05]  /*2bd0*/  BRA.U UP5, `(.L_x_69) ;  /* 0x0000000105047547 */ /* 0x000fea000b800000 */
[----:B-1----:R-:W-:Y:S05]  /*2be0*/  BPT.TRAP 0x1 ;  /* 0x000000040000795c */ /* 0x002fea0000300000 */
.L_x_69:
[----:B--2---:R-:W-:Y:S04]  /*2bf0*/  SHF.L.U32 R3, R6, 0x1f, RZ ;  /* 0x0000001f06037819 */ /* 0x004fe800000006ff */
[----:B------:R-:W2:Y:S02]  /*2c00*/  SYNCS.PHASECHK.TRANS64.TRYWAIT P0, [UR4+0x70a0], R3 ;  /* 0x0070a003ff0075a7 */ /* 0x000ea40008001104 */
[----:B--2---:R-:W-:Y:S05]  /*2c10*/  @!P0 BRA `(.L_x_70) ;  /* 0x000000f800b88947 */ /* 0x004fea0003800000 */
.L_x_374:
[----:B------:R-:W-:Y:S05]  /*2c20*/  BRA.U UP4, `(.L_x_71) ;  /* 0x0000000104047547 */ /* 0x000fea000b800000 */
[----:B-1----:R-:W-:Y:S05]  /*2c30*/  BPT.TRAP 0x1 ;  /* 0x000000040000795c */ /* 0x002fea0000300000 */
.L_x_71:
[----:B--2---:R-:W-:Y:S04]  /*2c40*/  SHF.L.U32 R3, R4, 0x1f, RZ ;  /* 0x0000001f04037819 */ /* 0x004fe800000006ff */
[----:B------:R-:W2:Y:S02]  /*2c50*/  SYNCS.PHASECHK.TRANS64.TRYWAIT P0, [UR4+0x7058], R3 ;  /* 0x00705803ff0075a7 */ /* 0x000ea40008001104 */
[----:B--2---:R-:W-:Y:S05]  /*2c60*/  @!P0 BRA `(.L_x_72) ;  /* 0x000000f800bc8947 */ /* 0x004fea0003800000 */
.L_x_376:
[----:B------:R-:W-:Y:S01]  /*2c70*/  USHF.L.U32 UR8, UR16, 0x8, URZ ;  /* 0x0000000810087899 */ /* 0x000fe200080006ff */
[----:B--2---:R-:W-:Y:S01]  /*2c80*/  IMAD.MOV.U32 R0, RZ, RZ, 0x20 ;  /* 0x00000020ff007424 */ /* 0x004fe200078e00ff */
[----:B------:R-:W-:Y:S01]  /*2c90*/  UMOV UR39, 0x80004020 ;  /* 0x8000402000277882 */ /* 0x000fe20000000000 */
[----:B------:R-:W-:Y:S01]  /*2ca0*/  UMOV UR30, 0x0 ;  /* 0x00000000001e7882 */ /* 0x000fe20000000000 */
[----:B------:R-:W-:Y:S02]  /*2cb0*/  UIADD3 UR38, UPT, UPT, UR5, UR8, URZ ;  /* 0x0000000805267290 */ /* 0x000fe4000fffe0ff */
[----:B------:R-:W-:Y:S01]  /*2cc0*/  R2UR UR15, R0 ;  /* 0x00000000000f72ca */ /* 0x000fe200000e0000 */
[----:B------:R-:W-:Y:S01]  /*2cd0*/  IMAD.MOV.U32 R0, RZ, RZ, 0x100 ;  /* 0x00000100ff007424 */ /* 0x000fe200078e00ff */
[----:B------:R-:W-:Y:S02]  /*2ce0*/  UIADD3 UR36, UPT, UPT, UR38, 0x40, URZ ;  /* 0x0000004026247890 */ /* 0x000fe4000fffe0ff */
[----:B------:R-:W-:Y:S02]  /*2cf0*/  UIADD3 UR34, UPT, UPT, UR38, 0x80, URZ ;  /* 0x0000008026227890 */ /* 0x000fe4000fffe0ff */
        /* <DEDUP_REMOVED lines=15> */
[----:B------:R2:W-:Y:S01]  /*2df0*/  UTCHMMA tmem[UR15], gdesc[UR38], tmem[UR19], tmem[UR30], idesc[UR31], UPT ;  /* 0x00ff1e260f0079ea */ /* 0x0005e2000b800013 */
[----:B------:R-:W-:Y:S01]  /*2e00*/  UMOV UR24, 0x0 ;  /* 0x0000000000187882 */ /* 0x000fe20000000000 */
[----:B------:R-:W-:Y:S02]  /*2e10*/  UMOV UR25, 0x8090010 ;  /* 0x0809001000197882 */ /* 0x000fe40000000000 */
        /* <DEDUP_REMOVED lines=13> */
.L_x_73:
[----:B--2---:R-:W-:Y:S01]  /*2ef0*/  UIADD3 UR10, UPT, UPT, UR4, 0x7090, URZ ;  /* 0x00007090040a7890 */ /* 0x004fe2000fffe0ff */
[----:B------:R-:W-:Y:S01]  /*2f00*/  LOP3.LUT R5, R5, 0x1, RZ, 0x3c, !PT ;  /* 0x0000000105057812 */ /* 0x000fe200078e3cff */
[----:B------:R-:W-:Y:S02]  /*2f10*/  UIADD3 UR34, UPT, UPT, UR16, 0x1, URZ ;  /* 0x0000000110227890 */ /* 0x000fe4000fffe0ff */
[----:B------:R-:W-:Y:S02]  /*2f20*/  UISETP.GT.AND UP0, UPT, UR17, 0x2, UPT ;  /* 0x000000021100788c */ /* 0x000fe4000bf04270 */
[----:B------:R-:W-:Y:S02]  /*2f30*/  UISETP.NE.AND UP2, UPT, UR34, 0x3, UPT ;  /* 0x000000032200788c */ /* 0x000fe4000bf45270 */
[----:B------:R-:W-:Y:S01]  /*2f40*/  UIADD3 UR17, UPT, UPT, UR17, -0x1, URZ ;  /* 0xffffffff11117890 */ /* 0x000fe2000fffe0ff */
[----:B------:R2:W-:Y:S01]  /*2f50*/  UTCBAR [UR10], URZ ;  /* 0x000000ff0a0073e9 */ /* 0x0005e200080000ff */
[----:B------:R-:W-:Y:S02]  /*2f60*/  USEL UR9, URZ, 0x1, UP2 ;  /* 0x00000001ff097887 */ /* 0x000fe40009000000 */
[----:B------:R-:W-:Y:S01]  /*2f70*/  USEL UR34, UR34, URZ, UP2 ;  /* 0x000000ff22227287 */ /* 0x000fe20009000000 */
[----:B------:R-:W-:Y:S01]  /*2f80*/  UMOV UR19, 0x1 ;  /* 0x0000000100137882 */ /* 0x000fe20000000000 */
[----:B------:R-:W-:Y:S02]  /*2f90*/  UMOV UR24, UR16 ;  /* 0x0000001000187c82 */ /* 0x000fe40008000000 */
[----:B------:R-:W-:Y:S01]  /*2fa0*/  LOP3.LUT R2, R2, UR9, RZ, 0x3c, !PT ;  /* 0x0000000902027c12 */ /* 0x000fe2000f8e3cff */
[----:B------:R-:W-:Y:S05]  /*2fb0*/  BRA.U UP0, `(.L_x_74) ;  /* 0xfffffff500087547 */ /* 0x000fea000b83ffff */
.L_x_55:
[----:B------:R-:W-:Y:S04]  /*2fc0*/  BSSY.RECONVERGENT B0, `(.L_x_75) ;  /* 0x0000003000007945 */ /* 0x000fe80003800200 */
[----:B------:R-:W-:Y:S05]  /*2fd0*/  @!P4 BRA `(.L_x_76) ;  /* 0x000000000004c947 */ /* 0x000fea0003800000 */
[----:B-12---:R-:W-:Y:S05]  /*2fe0*/  BPT.TRAP 0x1 ;  /* 0x000000040000795c */ /* 0x006fea0000300000 */
.L_x_76:
[----:B-12---:R-:W-:Y:S05]  /*2ff0*/  BSYNC.RECONVERGENT B0 ;  /* 0x0000000000007941 */ /* 0x006fea0003800200 */
.L_x_75:
[----:B------:R-:W-:Y:S01]  /*3000*/  UIADD3 UR6, UPT, UPT, UR4, 0x7010, URZ ;  /* 0x0000701004067890 */ /* 0x000fe2000fffe0ff */
[----:B------:R-:W-:Y:S08]  /*3010*/  BSSY.RECONVERGENT B0, `(.L_x_77) ;  /* 0x0000004000007945 */ /* 0x000ff00003800200 */
[----:B------:R1:W-:Y:S01]  /*3020*/  UTCBAR [UR6], URZ ;  /* 0x000000ff060073e9 */ /* 0x0003e200080000ff */
[----:B------:R-:W-:Y:S05]  /*3030*/  @!P4 BRA `(.L_x_78) ;  /* 0x000000000004c947 */ /* 0x000fea0003800000 */
[----:B-1----:R-:W-:Y:S05]  /*3040*/  BPT.TRAP 0x1 ;  /* 0x000000040000795c */ /* 0x002fea0000300000 */
.L_x_78:
[----:B-1----:R-:W-:Y:S05]  /*3050*/  BSYNC.RECONVERGENT B0 ;  /* 0x0000000000007941 */ /* 0x002fea0003800200 */
.L_x_77:
[----:B------:R-:W-:-:S09]  /*3060*/  UIADD3 UR6, UPT, UPT, UR4, 0x7018, URZ ;  /* 0x0000701804067890 */ /* 0x000fd2000fffe0ff */
[----:B------:R1:W-:Y:S01]  /*3070*/  UTCBAR [UR6], URZ ;  /* 0x000000ff060073e9 */ /* 0x0003e200080000ff */
[----:B------:R-:W-:Y:S05]  /*3080*/  BRA.U UP5, `(.L_x_79) ;  /* 0x0000000105047547 */ /* 0x000fea000b800000 */
[----:B-1----:R-:W-:Y:S05]  /*3090*/  BPT.TRAP 0x1 ;  /* 0x000000040000795c */ /* 0x002fea0000300000 */
.L_x_79:
[----:B------:R-:W-:-:S04]  /*30a0*/  SHF.L.U32 R3, R6, 0x1f, RZ ;  /* 0x0000001f06037819 */ /* 0x000fc800000006ff */
[----:B------:R-:W2:Y:S02]  /*30b0*/  SYNCS.PHASECHK.TRANS64.TRYWAIT P0, [UR4+0x70a8], R3 ;  /* 0x0070a803ff0075a7 */ /* 0x000ea40008001104 */
[----:B--2---:R-:W-:Y:S05]  /*30c0*/  @!P0 BRA `(.L_x_80) ;  /* 0x000000f400bc8947 */ /* 0x004fea0003800000 */
.L_x_378:
[----:B------:R-:W-:Y:S05]  /*30d0*/  BRA.U UP3, `(.L_x_81) ;  /* 0x0000000103047547 */ /* 0x000fea000b800000 */
[----:B-1----:R-:W-:Y:S05]  /*30e0*/  BPT.TRAP 0x1 ;  /* 0x000000040000795c */ /* 0x002fea0000300000 */
.L_x_81:
[----:B------:R-:W-:-:S04]  /*30f0*/  SHF.L.U32 R5, R5, 0x1f, RZ ;  /* 0x0000001f05057819 */ /* 0x000fc800000006ff */
[----:B------:R-:W3:Y:S02]  /*3100*/  SYNCS.PHASECHK.TRANS64.TRYWAIT P0, [UR4+0x7068], R5 ;  /* 0x00706805ff0075a7 */ /* 0x000ee40008001104 */
[----:B---3--:R-:W-:Y:S05]  /*3110*/  @!P0 BRA `(.L_x_82) ;  /* 0x000000f400c08947 */ /* 0x008fea0003800000 */
.L_x_380:
[----:B--2---:R-:W-:Y:S01]  /*3120*/  IMAD.MOV.U32 R0, RZ, RZ, 0xa0 ;  /* 0x000000a0ff007424 */ /* 0x004fe200078e00ff */
[----:B------:R-:W-:Y:S02]  /*3130*/  UIADD3 UR16, UPT, UPT, UR5, UR8, URZ ;  /* 0x0000000805107290 */ /* 0x000fe4000fffe0ff */
[----:B------:R-:W-:Y:S02]  /*3140*/  UISETP.NE.U32.AND UP0, UPT, UR19, URZ, UPT ;  /* 0x000000ff1300728c */ /* 0x000fe4000bf05070 */
[----:B------:R-:W-:Y:S01]  /*3150*/  R2UR UR13, R0 ;  /* 0x00000000000d72ca */ /* 0x000fe200000e0000 */
[----:B------:R-:W-:Y:S01]  /*3160*/  IMAD.MOV.U32 R0, RZ, RZ, 0x180 ;  /* 0x00000180ff007424 */ /* 0x000fe200078e00ff */
[----:B------:R-:W-:Y:S02]  /*3170*/  UIADD3 UR32, UPT, UPT, UR16, 0x40, URZ ;  /* 0x0000004010207890 */ /* 0x000fe4000fffe0ff */
[----:B------:R-:W-:Y:S02]  /*3180*/  UIADD3 UR30, UPT, UPT, UR16, 0x80, URZ ;  /* 0x00000080101e7890 */ /* 0x000fe4000fffe0ff */
[----:B------:R-:W-:Y:S01]  /*3190*/  R2UR UR14, R0 ;  /* 0x00000000000e72ca */ /* 0x000fe200000e0000 */
[----:B------:R-:W-:Y:S01]  /*31a0*/  IMAD.MOV.U32 R0, RZ, RZ, 0xa8 ;  /* 0x000000a8ff007424 */ /* 0x000fe200078e00ff */
[----:B------:R-:W-:Y:S01]  /*31b0*/  UIADD3 UR28, UPT, UPT, UR16, 0xc0, URZ ;  /* 0x000000c0101c7890 */ /* 0x000fe2000fffe0ff */
[----:B------:R-:W-:Y:S01]  /*31c0*/  UMOV UR26, 0x0 ;  /* 0x00000000001a7882 */ /* 0x000fe20000000000 */
[----:B------:R-:W-:-:S02]  /*31d0*/  UMOV UR27, 0x8090010 ;  /* 0x08090010001b7882 */ /* 0x000fc40000000000 */
        /* <DEDUP_REMOVED lines=11> */
[----:B------:R2:W-:Y:S01]  /*3290*/  UTCHMMA tmem[UR13], gdesc[UR16], tmem[UR14], tmem[UR26], idesc[UR27], UP0 ;  /* 0x00ff1a100d0079ea */ /* 0x0005e2000800000e */
[----:B------:R-:W-:Y:S01]  /*32a0*/  R2UR UR9, R0 ;  /* 0x00000000000972ca */ /* 0x000fe200000e0000 */
[----:B------:R-:W-:Y:S01]  /*32b0*/  IMAD.MOV.U32 R0, RZ, RZ, 0x180 ;  /* 0x00000180ff007424 */ /* 0x000fe200078e00ff */
[----:B------:R-:W-:Y:S01]  /*32c0*/  UMOV UR20, 0x0 ;  /* 0x0000000000147882 */ /* 0x000fe20000000000 */
[----:B------:R-:W-:Y:S01]  /*32d0*/  UMOV UR21, 0x8090010 ;  /* 0x0809001000157882 */ /* 0x000fe20000000000 */
[----:B------:R-:W-:-:S02]  /*32e0*/  UMOV UR29, 0x80004020 ;  /* 0x80004020001d7882 */ /* 0x000fc40000000000 */
        /* <DEDUP_REMOVED lines=9> */
[----:B--2---:R-:W-:Y:S05]  /*3380*/  BPT.TRAP 0x1 ;  /* 0x000000040000795c */ /* 0x004fea0000300000 */
.L_x_83:
[----:B------:R-:W-:-:S09]  /*3390*/  UIADD3 UR5, UPT, UPT, UR4, 0x7098, URZ ;  /* 0x0000709804057890 */ /* 0x000fd2000fffe0ff */
[----:B------:R1:W-:Y:S01]  /*33a0*/  UTCBAR [UR5], URZ ;  /* 0x000000ff050073e9 */ /* 0x0003e200080000ff */
[----:B------:R-:W-:Y:S05]  /*33b0*/  BRA.U !UP1, `(.L_x_84) ;  /* 0x0000000109047547 */ /* 0x000fea000b800000 */
[----:B-12---:R-:W-:Y:S05]  /*33c0*/  BPT.TRAP 0x1 ;  /* 0x000000040000795c */ /* 0x006fea0000300000 */
.L_x_84:
[----:B-1----:R-:W-:-:S04]  /*33d0*/  ULEA UR5, UR18, UR4, 0x3 ;  /* 0x0000000412057291 */ /* 0x002fc8000f8e18ff */
[----:B------:R-:W-:-:S09]  /*33e0*/  UIADD3 UR5, UPT, UPT, UR5, 0x7038, URZ ;  /* 0x0000703805057890 */ /* 0x000fd2000fffe0ff */
[----:B------:R1:W-:Y:S01]  /*33f0*/  UTCBAR [UR5], URZ ;  /* 0x000000ff050073e9 */ /* 0x0003e200080000ff */
[----:B------:R-:W-:Y:S05]  /*3400*/  BRA.U UP4, `(.L_x_85) ;  /* 0x0000000104047547 */ /* 0x000fea000b800000 */
[----:B-12---:R-:W-:Y:S05]  /*3410*/  BPT.TRAP 0x1 ;  /* 0x000000040000795c */ /* 0x006fea0000300000 */
.L_x_85:
[----:B-1----:R-:W-:-:S09]  /*3420*/  UIADD3 UR5, UPT, UPT, UR4, 0x7050, URZ ;  /* 0x0000705004057890 */ /* 0x002fd2000fffe0ff */
[----:B------:R1:W-:Y:S01]  /*3430*/  UTCBAR [UR5], URZ ;  /* 0x000000ff050073e9 */ /* 0x0003e200080000ff */
[----:B------:R-:W-:Y:S05]  /*3440*/  BRA.U UP3, `(.L_x_86) ;  /* 0x0000000103047547 */ /* 0x000fea000b800000 */
[----:B-12---:R-:W-:Y:S05]  /*3450*/  BPT.TRAP 0x1 ;  /* 0x000000040000795c */ /* 0x006fea0000300000 */
.L_x_86:
[----:B------:R-:W-:-:S13]  /*3460*/  ELECT P0, URZ, PT ;  /* 0x0000000000ff782f */ /* 0x000fda0003800000 */
[----:B-12---:R-:W-:Y:S05]  /*3470*/  @!P0 EXIT ;  /* 0x000000000000894d */ /* 0x006fea0003800000 */
[----:B------:R-:W-:-:S09]  /*3480*/  UIADD3 UR4, UPT, UPT, UR4, 0x7060, URZ ;  /* 0x0000706004047890 */ /* 0x000fd2000fffe0ff */
[----:B------:R1:W-:Y:S01]  /*3490*/  UTCBAR [UR4], URZ ;  /* 0x000000ff040073e9 */ /* 0x0003e200080000ff */
[----:B------:R-:W-:Y:S01]  /*34a0*/  NOP ;  /* 0x0000000000007918 */ /* 0x000fe20000000000 */
[----:B-1----:R-:W-:Y:S05]  /*34b0*/  EXIT ;  /* 0x000000000000794d */ /* 0x002fea0003800000 */
.L_x_28:
[----:B------:R-:W-:-:S08]  /*34c0*/  NOP ;  /* 0x0000000000007918 */ /* 0x000fd00000000000 */
[----:B------:R-:W1:-:S00]  /*34d0*/  USETMAXREG.DEALLOC.CTAPOOL 0x60 ;  /* 0x00000060000079c8 */ /* 0x000e4000080e0500 */
[----:B------:R-:W2:Y:S01]  /*34e0*/  S2UR UR42, SR_CTAID.X ;  /* 0x00000000002a79c3 */ /* 0x000ea20000002500 */
[----:B------:R-:W3:Y:S01]  /*34f0*/  LDCU UR4, c[0x0][0x380] ;  /* 0x00007000ff0477ac */ /* 0x000ee20008000800 */
[----:B--2---:R-:W-:-:S04]  /*3500*/  USHF.L.U32 UR41, UR42, 0x8, URZ ;  /* 0x000000082a297899 */ /* 0x004fc800080006ff */
[----:B---3--:R-:W-:-:S06]  /*3510*/  UISETP.GE.U32.AND UP0, UPT, UR41, UR4, UPT ;  /* 0x000000042900728c */ /* 0x008fcc000bf06070 */
[----:B------:R-:W-:-:S13]  /*3520*/  PLOP3.LUT P0, PT, PT, PT, UP0, 0x80, 0x8 ;  /* 0x000000000008781c */ /* 0x000fda0003f0f008 */
[----:B-1----:R-:W-:Y:S05]  /*3530*/  @P0 EXIT ;  /* 0x000000000000094d */ /* 0x002fea0003800000 */
[----:B------:R-:W1:Y:S01]  /*3540*/  LDCU UR5, c[0x0][0x384] ;  /* 0x00007080ff0577ac */ /* 0x000e620008000800 */
[----:B------:R-:W2:Y:S01]  /*3550*/  LDCU.64 UR48, c[0x0][0x358] ;  /* 0x00006b00ff3077ac */ /* 0x000ea20008000a00 */
[----:B-1----:R-:W-:-:S09]  /*3560*/  UISETP.NE.AND UP0, UPT, UR5, URZ, UPT ;  /* 0x000000ff0500728c */ /* 0x002fd2000bf05270 */
[----:B--2---:R-:W-:Y:S05]  /*3570*/  BRA.U UP0, `(.L_x_87) ;  /* 0x00000035006c7547 */ /* 0x004fea000b800000 */
[----:B------:R-:W-:-:S09]  /*3580*/  UISETP.NE.AND UP0, UPT, UR38, URZ, UPT ;  /* 0x000000ff2600728c */ /* 0x000fd2000bf05270 */
[----:B------:R-:W-:Y:S05]  /*3590*/  BRA.U UP0, `(.L_x_88) ;  /* 0x0000000100047547 */ /* 0x000fea000b800000 */
[----:B------:R-:W-:Y:S05]  /*35a0*/  BPT.TRAP 0x1 ;  /* 0x000000040000795c */ /* 0x000fea0000300000 */
.L_x_88:
[----:B------:R-:W1:Y:S01]  /*35b0*/  S2R R16, SR_CgaCtaId ;  /* 0x0000000000107919 */ /* 0x000e620000008800 */
[----:B------:R-:W-:Y:S01]  /*35c0*/  IMAD.MOV.U32 R3, RZ, RZ, 0x1 ;  /* 0x00000001ff037424 */ /* 0x000fe200078e00ff */
[----:B------:R-:W-:Y:S02]  /*35d0*/  MOV R5, 0x400 ;  /* 0x0000040000057802 */ /* 0x000fe40000000f00 */
[----:B------:R-:W-:Y:S02]  /*35e0*/  LOP3.LUT P1, R17, R18, 0x7f, RZ, 0xc0, !PT ;  /* 0x0000007f12117812 */ /* 0x000fe4000782c0ff */
[----:B------:R-:W-:Y:S02]  /*35f0*/  SHF.L.U32 R3, R3, 0x1f, RZ ;  /* 0x0000001f03037819 */ /* 0x000fe400000006ff */
[----:B-1----:R-:W-:-:S04]  /*3600*/  LEA R16, R16, R5, 0x18 ;  /* 0x0000000510107211 */ /* 0x002fc800078ec0ff */
[----:B------:R-:W1:Y:S02]  /*3610*/  SYNCS.PHASECHK.TRANS64.TRYWAIT P0, [R16+URZ+0x70c0], R3 ;  /* 0x0070c003100075a7 */ /* 0x000e6400080011ff */
[----:B-1----:R-:W-:Y:S05]  /*3620*/  @!P0 BRA `(.L_x_89) ;  /* 0x000000f000948947 */ /* 0x002fea0003800000 */
.L_x_381:
[----:B------:R-:W-:Y:S04]  /*3630*/  BSSY.RECONVERGENT B6, `(.L_x_90) ;  /* 0x000023e000067945 */ /* 0x000fe80003800200 */
[----:B------:R-:W-:Y:S05]  /*3640*/  @P1 BRA `(.L_x_91) ;  /* 0x0000002000f01947 */ /* 0x000fea0003800000 */
[----:B------:R-:W2:Y:S01]  /*3650*/  S2UR UR4, SR_CTAID.Z ;  /* 0x00000000000479c3 */ /* 0x000ea20000002700 */
[----:B------:R-:W2:Y:S01]  /*3660*/  LDCU UR7, c[0x0][0x370] ;  /* 0x00006e00ff0777ac */ /* 0x000ea20008000800 */
[----:B------:R-:W3:Y:S06]  /*3670*/  LDCU UR5, c[0x0][0x374] ;  /* 0x00006e80ff0577ac */ /* 0x000eec0008000800 */
[----:B------:R-:W4:Y:S01]  /*3680*/  S2UR UR6, SR_CTAID.Y ;  /* 0x00000000000679c3 */ /* 0x000f220000002600 */
[----:B--2---:R-:W-:-:S04]  /*3690*/  UIMAD UR4, UR7, UR4, URZ ;  /* 0x00000004070472a4 */ /* 0x004fc8000f8e02ff */
[----:B------:R-:W-:Y:S02]  /*36a0*/  UIADD3 UR4, UPT, UPT, URZ, -UR4, URZ ;  /* 0x80000004ff047290 */ /* 0x000fe4000fffe0ff */
[----:B----4-:R-:W-:Y:S02]  /*36b0*/  UIMAD UR6, UR7, UR6, UR42 ;  /* 0x00000006070672a4 */ /* 0x010fe4000f8e022a */
[----:B---3--:R-:W-:-:S04]  /*36c0*/  UIMAD UR4, UR4, UR5, URZ ;  /* 0x00000005040472a4 */ /* 0x008fc8000f8e02ff */
[----:B------:R-:W-:-:S09]  /*36d0*/  UISETP.NE.AND UP0, UPT, UR6, UR4, UPT ;  /* 0x000000040600728c */ /* 0x000fd2000bf05270 */
[----:B------:R-:W-:Y:S05]  /*36e0*/  BRA.U UP0, `(.L_x_91) ;  /* 0x0000002100c87547 */ /* 0x000fea000b800000 */
[----:B------:R-:W2:Y:S01]  /*36f0*/  LDC.64 R8, c[0x4][0xa0] ;  /* 0x01002800ff087b82 */ /* 0x000ea20000000a00 */
[----:B------:R-:W-:Y:S01]  /*3700*/  MOV R23, 0x0 ;  /* 0x0000000000177802 */ /* 0x000fe20000000f00 */
[----:B------:R-:W3:Y:S01]  /*3710*/  LDCU.64 UR4, c[0x4][0xd0] ;  /* 0x01001a00ff0477ac */ /* 0x000ee20008000a00 */
[----:B------:R-:W-:Y:S01]  /*3720*/  IMAD.U32 R22, RZ, RZ, UR40 ;  /* 0x00000028ff167e24 */ /* 0x000fe2000f8e00ff */
[----:B------:R-:W-:Y:S01]  /*3730*/  MOV R7, UR39 ;  /* 0x0000002700077c02 */ /* 0x000fe20008000f00 */
[----:B------:R-:W-:-:S03]  /*3740*/  IMAD.U32 R6, RZ, RZ, UR40 ;  /* 0x00000028ff067e24 */ /* 0x000fc6000f8e00ff */
[----:B-1----:R1:W4:Y:S01]  /*3750*/  LDC.64 R2, c[0x4][R23] ;  /* 0x0100000017027b82 */ /* 0x0023220000000a00 */
[----:B------:R-:W-:-:S05]  /*3760*/  IADD3 R22, P0, PT, R22, 0x8, RZ ;  /* 0x0000000816167810 */ /* 0x000fca0007f1e0ff */
[----:B------:R-:W-:Y:S02]  /*3770*/  IMAD.X R19, RZ, RZ, UR39, P0 ;  /* 0x00000027ff137e24 */ /* 0x000fe400080e06ff */
[----:B---3--:R-:W-:Y:S01]  /*3780*/  IMAD.U32 R4, RZ, RZ, UR4 ;  /* 0x00000004ff047e24 */ /* 0x008fe2000f8e00ff */
[----:B------:R-:W-:Y:S01]  /*3790*/  MOV R5, UR5 ;  /* 0x0000000500057c02 */ /* 0x000fe20008000f00 */
[----:B--2---:R1:W-:Y:S04]  /*37a0*/  STL.64 [R1], R8 ;  /* 0x0000000801007387 */ /* 0x0043e80000100a00 */
[----:B------:R-:W-:-:S07]  /*37b0*/  LEPC R20, `(.L_x_92) ;  /* 0x000000001014794e */ /* 0x000fce0000000000 */
[----:B-1--4-:R-:W-:Y:S05]  /*37c0*/  CALL.ABS.NOINC R2 ;  /* 0x0000000002007343 */ /* 0x012fea0003c00000 */
.L_x_92:
[----:B------:R-:W-:Y:S01]  /*37d0*/  HFMA2 R2, -RZ, RZ, 0, 1.1920928955078125e-07 ;  /* 0x00000002ff027431 */ /* 0x000fe200000001ff */
[----:B------:R-:W-:Y:S01]  /*37e0*/  MOV R3, 0x4 ;  /* 0x0000000400037802 */ /* 0x000fe20000000f00 */
[----:B------:R-:W-:Y:S01]  /*37f0*/  IMAD.MOV.U32 R0, RZ, RZ, 0x3 ;  /* 0x00000003ff007424 */ /* 0x000fe200078e00ff */
[----:B------:R1:W2:Y:S01]  /*3800*/  LDC.64 R8, c[0x4][R23] ;  /* 0x0100000017087b82 */ /* 0x0002a20000000a00 */
[----:B------:R-:W3:Y:S01]  /*3810*/  LDCU.64 UR4, c[0x4][0xe8] ;  /* 0x01001d00ff0477ac */ /* 0x000ee20008000a00 */
[----:B------:R-:W-:Y:S01]  /*3820*/  MOV R6, R22 ;  /* 0x0000001600067202 */ /* 0x000fe20000000f00 */
[----:B------:R-:W-:Y:S01]  /*3830*/  IMAD.MOV.U32 R7, RZ, RZ, R19 ;  /* 0x000000ffff077224 */ /* 0x000fe200078e0013 */
[----:B------:R1:W-:Y:S04]  /*3840*/  STL.64 [R1+0x8], R2 ;  /* 0x0000080201007387 */ /* 0x0003e80000100a00 */
[----:B------:R1:W-:Y:S01]  /*3850*/  STL [R1+0x10], R0 ;  /* 0x0000100001007387 */ /* 0x0003e20000100800 */
[----:B---3--:R-:W-:Y:S01]  /*3860*/  MOV R4, UR4 ;  /* 0x0000000400047c02 */ /* 0x008fe20008000f00 */
[----:B------:R-:W-:-:S02]  /*3870*/  IMAD.U32 R5, RZ, RZ, UR5 ;  /* 0x00000005ff057e24 */ /* 0x000fc4000f8e00ff */
[----:B------:R-:W-:-:S07]  /*3880*/  LEPC R20, `(.L_x_93) ;  /* 0x000000001014794e */ /* 0x000fce0000000000 */
[----:B-12---:R-:W-:Y:S05]  /*3890*/  CALL.ABS.NOINC R8 ;  /* 0x0000000008007343 */ /* 0x006fea0003c00000 */
.L_x_93:
[----:B------:R1:W2:Y:S01]  /*38a0*/  LDC.64 R2, c[0x4][R23] ;  /* 0x0100000017027b82 */ /* 0x0002a20000000a00 */
[----:B------:R-:W3:Y:S01]  /*38b0*/  LDCU.64 UR4, c[0x4][0xe0] ;  /* 0x01001c00ff0477ac */ /* 0x000ee20008000a00 */
[----:B------:R-:W-:Y:S01]  /*38c0*/  CS2R R6, SRZ ;  /* 0x0000000000067805 */ /* 0x000fe2000001ff00 */
[----:B---3--:R-:W-:Y:S01]  /*38d0*/  IMAD.U32 R4, RZ, RZ, UR4 ;  /* 0x00000004ff047e24 */ /* 0x008fe2000f8e00ff */
[----:B------:R-:W-:-:S04]  /*38e0*/  MOV R5, UR5 ;  /* 0x0000000500057c02 */ /* 0x000fc80008000f00 */
[----:B------:R-:W-:-:S07]  /*38f0*/  LEPC R20, `(.L_x_94) ;  /* 0x000000001014794e */ /* 0x000fce0000000000 */
[----:B-12---:R-:W-:Y:S05]  /*3900*/  CALL.ABS.NOINC R2 ;  /* 0x0000000002007343 */ /* 0x006fea0003c00000 */
.L_x_94:
[----:B------:R1:W2:Y:S01]  /*3910*/  LDC.64 R2, c[0x4][R23] ;  /* 0x0100000017027b82 */ /* 0x0002a20000000a00 */
[----:B------:R-:W3:Y:S01]  /*3920*/  LDCU.64 UR4, c[0x4][0xf0] ;  /* 0x01001e00ff0477ac */ /* 0x000ee20008000a00 */
[----:B------:R-:W-:Y:S01]  /*3930*/  CS2R R6, SRZ ;  /* 0x0000000000067805 */ /* 0x000fe2000001ff00 */
[----:B---3--:R-:W-:Y:S01]  /*3940*/  IMAD.U32 R4, RZ, RZ, UR4 ;  /* 0x00000004ff047e24 */ /* 0x008fe2000f8e00ff */
[----:B------:R-:W-:-:S04]  /*3950*/  MOV R5, UR5 ;  /* 0x0000000500057c02 */ /* 0x000fc80008000f00 */
[----:B------:R-:W-:-:S07]  /*3960*/  LEPC R20, `(.L_x_95) ;  /* 0x000000001014794e */ /* 0x000fce0000000000 */
[----:B-12---:R-:W-:Y:S05]  /*3970*/  CALL.ABS.NOINC R2 ;  /* 0x0000000002007343 */ /* 0x006fea0003c00000 */
.L_x_95:
[----:B------:R1:W2:Y:S01]  /*3980*/  LDC.64 R2, c[0x4][R23] ;  /* 0x0100000017027b82 */ /* 0x0002a20000000a00 */
[----:B------:R-:W3:Y:S01]  /*3990*/  LDCU.64 UR4, c[0x4][0xf8] ;  /* 0x01001f00ff0477ac */ /* 0x000ee20008000a00 */
[----:B------:R-:W-:Y:S01]  /*39a0*/  CS2R R6, SRZ ;  /* 0x0000000000067805 */ /* 0x000fe2000001ff00 */
[----:B---3--:R-:W-:Y:S01]  /*39b0*/  IMAD.U32 R4, RZ, RZ, UR4 ;  /* 0x00000004ff047e24 */ /* 0x008fe2000f8e00ff */
[----:B------:R-:W-:-:S04]  /*39c0*/  MOV R5, UR5 ;  /* 0x0000000500057c02 */ /* 0x000fc80008000f00 */
[----:B------:R-:W-:-:S07]  /*39d0*/  LEPC R20, `(.L_x_96) ;  /* 0x000000001014794e */ /* 0x000fce0000000000 */
[----:B-12---:R-:W-:Y:S05]  /*39e0*/  CALL.ABS.NOINC R2 ;  /* 0x0000000002007343 */ /* 0x006fea0003c00000 */
.L_x_96:
[----:B------:R-:W-:Y:S01]  /*39f0*/  HFMA2 R0, -RZ, RZ, 0, 9.5367431640625e-07 ;  /* 0x00000010ff007431 */ /* 0x000fe200000001ff */
[----:B------:R1:W2:Y:S01]  /*3a00*/  LDC.64 R2, c[0x4][R23] ;  /* 0x0100000017027b82 */ /* 0x0002a20000000a00 */
[----:B------:R-:W3:Y:S01]  /*3a10*/  LDCU.64 UR4, c[0x4][0xc8] ;  /* 0x01001900ff0477ac */ /* 0x000ee20008000a00 */
[----:B------:R-:W-:Y:S01]  /*3a20*/  MOV R6, UR40 ;  /* 0x0000002800067c02 */ /* 0x000fe20008000f00 */
[----:B------:R-:W-:Y:S01]  /*3a30*/  IMAD.U32 R7, RZ, RZ, UR39 ;  /* 0x00000027ff077e24 */ /* 0x000fe2000f8e00ff */
[----:B------:R1:W-:Y:S01]  /*3a40*/  STL [R1], R0 ;  /* 0x0000000001007387 */ /* 0x0003e20000100800 */
[----:B---3--:R-:W-:Y:S01]  /*3a50*/  MOV R4, UR4 ;  /* 0x0000000400047c02 */ /* 0x008fe20008000f00 */
[----:B------:R-:W-:-:S04]  /*3a60*/  IMAD.U32 R5, RZ, RZ, UR5 ;  /* 0x00000005ff057e24 */ /* 0x000fc8000f8e00ff */
[----:B------:R-:W-:-:S07]  /*3a70*/  LEPC R20, `(.L_x_97) ;  /* 0x000000001014794e */ /* 0x000fce0000000000 */
[----:B-12---:R-:W-:Y:S05]  /*3a80*/  CALL.ABS.NOINC R2 ;  /* 0x0000000002007343 */ /* 0x006fea0003c00000 */
.L_x_97:
[----:B------:R-:W1:Y:S01]  /*3a90*/  S2R R3, SR_SWINHI ;  /* 0x0000000000037919 */ /* 0x000e620000002f00 */
[----:B------:R-:W2:Y:S01]  /*3aa0*/  LDCU.64 UR4, c[0x4][0x100] ;  /* 0x01002000ff0477ac */ /* 0x000ea20008000a00 */
[----:B------:R-:W-:Y:S02]  /*3ab0*/  MOV R6, UR40 ;  /* 0x0000002800067c02 */ /* 0x000fe40008000f00 */
[----:B------:R-:W-:Y:S01]  /*3ac0*/  MOV R7, UR39 ;  /* 0x0000002700077c02 */ /* 0x000fe20008000f00 */
[----:B--2---:R-:W-:Y:S02]  /*3ad0*/  IMAD.U32 R4, RZ, RZ, UR4 ;  /* 0x00000004ff047e24 */ /* 0x004fe4000f8e00ff */
[----:B------:R-:W-:Y:S01]  /*3ae0*/  IMAD.U32 R5, RZ, RZ, UR5 ;  /* 0x00000005ff057e24 */ /* 0x000fe2000f8e00ff */
[----:B------:R-:W-:Y:S02]  /*3af0*/  MOV R8, R16 ;  /* 0x0000001000087202 */ /* 0x000fe40000000f00 */
[----:B-1----:R-:W-:-:S02]  /*3b00*/  MOV R9, R3 ;  /* 0x0000000300097202 */ /* 0x002fc40000000f00 */
[----:B------:R1:W2:Y:S03]  /*3b10*/  LDC.64 R2, c[0x4][R23] ;  /* 0x0100000017027b82 */ /* 0x0002a60000000a00 */
[----:B------:R1:W-:Y:S02]  /*3b20*/  STL.64 [R1], R8 ;  /* 0x0000000801007387 */ /* 0x0003e40000100a00 */
[----:B------:R-:W-:-:S07]  /*3b30*/  LEPC R20, `(.L_x_98) ;  /* 0x000000001014794e */ /* 0x000fce0000000000 */
[----:B-12---:R-:W-:Y:S05]  /*3b40*/  CALL.ABS.NOINC R2 ;  /* 0x0000000002007343 */ /* 0x006fea0003c00000 */
.L_x_98:
[----:B------:R-:W1:Y:S01]  /*3b50*/  LDC.64 R8, c[0x4][0xd8] ;  /* 0x01003600ff087b82 */ /* 0x000e620000000a00 */
[----:B------:R-:W2:Y:S01]  /*3b60*/  LDCU.64 UR4, c[0x4][0xd0] ;  /* 0x01001a00ff0477ac */ /* 0x000ea20008000a00 */
[----:B------:R-:W-:Y:S02]  /*3b70*/  MOV R6, UR40 ;  /* 0x0000002800067c02 */ /* 0x000fe40008000f00 */
[----:B------:R-:W-:-:S04]  /*3b80*/  MOV R7, UR39 ;  /* 0x0000002700077c02 */ /* 0x000fc80008000f00 */
[----:B------:R3:W4:Y:S01]  /*3b90*/  LDC.64 R2, c[0x4][R23] ;  /* 0x0100000017027b82 */ /* 0x0007220000000a00 */
[----:B--2---:R-:W-:Y:S02]  /*3ba0*/  IMAD.U32 R4, RZ, RZ, UR4 ;  /* 0x00000004ff047e24 */ /* 0x004fe4000f8e00ff */
[----:B------:R-:W-:Y:S01]  /*3bb0*/  IMAD.U32 R5, RZ, RZ, UR5 ;  /* 0x00000005ff057e24 */ /* 0x000fe2000f8e00ff */
[----:B-1----:R3:W-:Y:S04]  /*3bc0*/  STL.64 [R1], R8 ;  /* 0x0000000801007387 */ /* 0x0027e80000100a00 */
[----:B------:R-:W-:-:S07]  /*3bd0*/  LEPC R20, `(.L_x_99) ;  /* 0x000000001014794e */ /* 0x000fce0000000000 */
[----:B---34-:R-:W-:Y:S05]  /*3be0*/  CALL.ABS.NOINC R2 ;  /* 0x0000000002007343 */ /* 0x018fea0003c00000 */
.L_x_99:
[----:B------:R-:W-:Y:S01]  /*3bf0*/  HFMA2 R0, -RZ, RZ, 0, 2.384185791015625e-06 ;  /* 0x00000028ff007431 */ /* 0x000fe200000001ff */
        /* <DEDUP_REMOVED lines=9> */
.L_x_100:
        /* <DEDUP_REMOVED lines=10> */
.L_x_101:
[----:B------:R1:W2:Y:S01]  /*3d30*/  LDC.64 R2, c[0x4][R23] ;  /* 0x0100000017027b82 */ /* 0x0002a20000000a00 */
[----:B------:R-:W3:Y:S01]  /*3d40*/  LDCU.64 UR4, c[0x4][0xe0] ;  /* 0x01001c00ff0477ac */ /* 0x000ee20008000a00 */
[----:B------:R-:W-:Y:S01]  /*3d50*/  CS2R R6, SRZ ;  /* 0x0000000000067805 */ /* 0x000fe2000001ff00 */
[----:B---3--:R-:W-:Y:S01]  /*3d60*/  IMAD.U32 R4, RZ, RZ, UR4 ;  /* 0x00000004ff047e24 */ /* 0x008fe2000f8e00ff */
[----:B------:R-:W-:-:S04]  /*3d70*/  MOV R5, UR5 ;  /* 0x0000000500057c02 */ /* 0x000fc80008000f00 */
[----:B------:R-:W-:-:S07]  /*3d80*/  LEPC R20, `(.L_x_102) ;  /* 0x000000001014794e */ /* 0x000fce0000000000 */
[----:B-12---:R-:W-:Y:S05]  /*3d90*/  CALL.ABS.NOINC R2 ;  /* 0x0000000002007343 */ /* 0x006fea0003c00000 */
.L_x_102:
[----:B------:R-:W-:Y:S01]  /*3da0*/  HFMA2 R0, -RZ, RZ, 0, 4.76837158203125e-07 ;  /* 0x00000008ff007431 */ /* 0x000fe200000001ff */
        /* <DEDUP_REMOVED lines=9> */
.L_x_103:
[----:B------:R-:W-:Y:S01]  /*3e40*/  HFMA2 R0, -RZ, RZ, 0, 2.6226043701171875e-06 ;  /* 0x0000002cff007431 */ /* 0x000fe200000001ff */
        /* <DEDUP_REMOVED lines=9> */
.L_x_104:
[----:B------:R1:W2:Y:S01]  /*3ee0*/  LDC.64 R2, c[0x4][R23] ;  /* 0x0100000017027b82 */ /* 0x0002a20000000a00 */
[----:B------:R-:W3:Y:S01]  /*3ef0*/  LDCU.64 UR4, c[0x4][0xe0] ;  /* 0x01001c00ff0477ac */ /* 0x000ee20008000a00 */
[----:B------:R-:W-:Y:S01]  /*3f00*/  CS2R R6, SRZ ;  /* 0x0000000000067805 */ /* 0x000fe2000001ff00 */
[----:B---3--:R-:W-:Y:S01]  /*3f10*/  IMAD.U32 R4, RZ, RZ, UR4 ;  /* 0x00000004ff047e24 */ /* 0x008fe2000f8e00ff */
[----:B------:R-:W-:-:S04]  /*3f20*/  MOV R5, UR5 ;  /* 0x0000000500057c02 */ /* 0x000fc80008000f00 */
[----:B------:R-:W-:-:S07]  /*3f30*/  LEPC R20, `(.L_x_105) ;  /* 0x000000001014794e */ /* 0x000fce0000000000 */
[----:B-12---:R-:W-:Y:S05]  /*3f40*/  CALL.ABS.NOINC R2 ;  /* 0x0000000002007343 */ /* 0x006fea0003c00000 */
.L_x_105:
        /* <DEDUP_REMOVED lines=10> */
.L_x_106:
[----:B------:R-:W-:Y:S01]  /*3ff0*/  HFMA2 R0, -RZ, RZ, 0, 2.443790435791015625e-06 ;  /* 0x00000029ff007431 */ /* 0x000fe200000001ff */
        /* <DEDUP_REMOVED lines=9> */
.L_x_107:
        /* <DEDUP_REMOVED lines=10> */
.L_x_108:
        /* <DEDUP_REMOVED lines=10> */
.L_x_109:
[----:B------:R1:W2:Y:S01]  /*41d0*/  LDC.64 R2, c[0x4][R23] ;  /* 0x0100000017027b82 */ /* 0x0002a20000000a00 */
[----:B------:R-:W3:Y:S01]  /*41e0*/  LDCU.64 UR4, c[0x4][0xe0] ;  /* 0x01001c00ff0477ac */ /* 0x000ee20008000a00 */
[----:B------:R-:W-:Y:S01]  /*41f0*/  CS2R R6, SRZ ;  /* 0x0000000000067805 */ /* 0x000fe2000001ff00 */
[----:B---3--:R-:W-:Y:S01]  /*4200*/  IMAD.U32 R4, RZ, RZ, UR4 ;  /* 0x00000004ff047e24 */ /* 0x008fe2000f8e00ff */
[----:B------:R-:W-:-:S04]  /*4210*/  MOV R5, UR5 ;  /* 0x0000000500057c02 */ /* 0x000fc80008000f00 */
[----:B------:R-:W-:-:S07]  /*4220*/  LEPC R20, `(.L_x_110) ;  /* 0x000000001014794e */ /* 0x000fce0000000000 */
[----:B-12---:R-:W-:Y:S05]  /*4230*/  CALL.ABS.NOINC R2 ;  /* 0x0000000002007343 */ /* 0x006fea0003c00000 */
.L_x_110:
[----:B------:R-:W-:Y:S01]  /*4240*/  HFMA2 R0, -RZ, RZ, 0, 1.9073486328125e-06 ;  /* 0x00000020ff007431 */ /* 0x000fe200000001ff */
        /* <DEDUP_REMOVED lines=9> */
.L_x_111:
        /* <DEDUP_REMOVED lines=10> */
.L_x_112:
[----:B------:R1:W2:Y:S01]  /*4380*/  LDC.64 R2, c[0x4][R23] ;  /* 0x0100000017027b82 */ /* 0x0002a20000000a00 */
[----:B------:R-:W3:Y:S01]  /*4390*/  LDCU.64 UR4, c[0x4][0xe0] ;  /* 0x01001c00ff0477ac */ /* 0x000ee20008000a00 */
[----:B------:R-:W-:Y:S01]  /*43a0*/  CS2R R6, SRZ ;  /* 0x0000000000067805 */ /* 0x000fe2000001ff00 */
[----:B---3--:R-:W-:Y:S01]  /*43b0*/  IMAD.U32 R4, RZ, RZ, UR4 ;  /* 0x00000004ff047e24 */ /* 0x008fe2000f8e00ff */
[----:B------:R-:W-:-:S04]  /*43c0*/  MOV R5, UR5 ;  /* 0x0000000500057c02 */ /* 0x000fc80008000f00 */
[----:B------:R-:W-:-:S07]  /*43d0*/  LEPC R20, `(.L_x_113) ;  /* 0x000000001014794e */ /* 0x000fce0000000000 */
[----:B-12---:R-:W-:Y:S05]  /*43e0*/  CALL.ABS.NOINC R2 ;  /* 0x0000000002007343 */ /* 0x006fea0003c00000 */
.L_x_113:
[----:B------:R-:W-:Y:S01]  /*43f0*/  HFMA2 R0, -RZ, RZ, 0, 5.9604644775390625e-08 ;  /* 0x00000001ff007431 */ /* 0x000fe200000001ff */
        /* <DEDUP_REMOVED lines=9> */
.L_x_114:
        /* <DEDUP_REMOVED lines=10> */
.L_x_115:
        /* <DEDUP_REMOVED lines=10> */
.L_x_116:
        /* <DEDUP_REMOVED lines=10> */
.L_x_117:
[----:B------:R1:W2:Y:S01]  /*4670*/  LDC.64 R2, c[0x4][R23] ;  /* 0x0100000017027b82 */ /* 0x0002a20000000a00 */
[----:B------:R-:W3:Y:S01]  /*4680*/  LDCU.64 UR4, c[0x4][0xe0] ;  /* 0x01001c00ff0477ac */ /* 0x000ee20008000a00 */
[----:B------:R-:W-:Y:S01]  /*4690*/  CS2R R6, SRZ ;  /* 0x0000000000067805 */ /* 0x000fe2000001ff00 */
[----:B---3--:R-:W-:Y:S01]  /*46a0*/  IMAD.U32 R4, RZ, RZ, UR4 ;  /* 0x00000004ff047e24 */ /* 0x008fe2000f8e00ff */
[----:B------:R-:W-:-:S04]  /*46b0*/  MOV R5, UR5 ;  /* 0x0000000500057c02 */ /* 0x000fc80008000f00 */
[----:B------:R-:W-:-:S07]  /*46c0*/  LEPC R20, `(.L_x_118) ;  /* 0x000000001014794e */ /* 0x000fce0000000000 */
[----:B-12---:R-:W-:Y:S05]  /*46d0*/  CALL.ABS.NOINC R2 ;  /* 0x0000000002007343 */ /* 0x006fea0003c00000 */
.L_x_118:
        /* <DEDUP_REMOVED lines=10> */
.L_x_119:
        /* <DEDUP_REMOVED lines=10> */
.L_x_120:
[----:B------:R1:W2:Y:S01]  /*4820*/  LDC.64 R2, c[0x4][R23] ;  /* 0x0100000017027b82 */ /* 0x0002a20000000a00 */
[----:B------:R-:W3:Y:S01]  /*4830*/  LDCU.64 UR4, c[0x4][0xe0] ;  /* 0x01001c00ff0477ac */ /* 0x000ee20008000a00 */
[----:B------:R-:W-:Y:S01]  /*4840*/  CS2R R6, SRZ ;  /* 0x0000000000067805 */ /* 0x000fe2000001ff00 */
[----:B---3--:R-:W-:Y:S01]  /*4850*/  IMAD.U32 R4, RZ, RZ, UR4 ;  /* 0x00000004ff047e24 */ /* 0x008fe2000f8e00ff */
[----:B------:R-:W-:-:S04]  /*4860*/  MOV R5, UR5 ;  /* 0x0000000500057c02 */ /* 0x000fc80008000f00 */
[----:B------:R-:W-:-:S07]  /*4870*/  LEPC R20, `(.L_x_121) ;  /* 0x000000001014794e */ /* 0x000fce0000000000 */
[----:B-12---:R-:W-:Y:S05]  /*4880*/  CALL.ABS.NOINC R2 ;  /* 0x0000000002007343 */ /* 0x006fea0003c00000 */
.L_x_121:
[----:B------:R-:W-:Y:S01]  /*4890*/  HFMA2 R0, -RZ, RZ, 0, 1.1920928955078125e-07 ;  /* 0x00000002ff007431 */ /* 0x000fe200000001ff */
        /* <DEDUP_REMOVED lines=9> */
.L_x_122:
        /* <DEDUP_REMOVED lines=10> */
.L_x_123:
        /* <DEDUP_REMOVED lines=10> */
.L_x_124:
        /* <DEDUP_REMOVED lines=10> */
.L_x_125:
        /* <DEDUP_REMOVED lines=10> */
.L_x_126:
        /* <DEDUP_REMOVED lines=10> */
.L_x_127:
[----:B------:R1:W2:Y:S01]  /*4c50*/  LDC.64 R2, c[0x4][R23] ;  /* 0x0100000017027b82 */ /* 0x0002a20000000a00 */
[----:B------:R-:W3:Y:S01]  /*4c60*/  LDCU.64 UR4, c[0x4][0xe0] ;  /* 0x01001c00ff0477ac */ /* 0x000ee20008000a00 */
[----:B------:R-:W-:Y:S01]  /*4c70*/  CS2R R6, SRZ ;  /* 0x0000000000067805 */ /* 0x000fe2000001ff00 */
[----:B---3--:R-:W-:Y:S01]  /*4c80*/  IMAD.U32 R4, RZ, RZ, UR4 ;  /* 0x00000004ff047e24 */ /* 0x008fe2000f8e00ff */
[----:B------:R-:W-:-:S04]  /*4c90*/  MOV R5, UR5 ;  /* 0x0000000500057c02 */ /* 0x000fc80008000f00 */
[----:B------:R-:W-:-:S07]  /*4ca0*/  LEPC R20, `(.L_x_128) ;  /* 0x000000001014794e */ /* 0x000fce0000000000 */
[----:B-12---:R-:W-:Y:S05]  /*4cb0*/  CALL.ABS.NOINC R2 ;  /* 0x0000000002007343 */ /* 0x006fea0003c00000 */
.L_x_128:
        /* <DEDUP_REMOVED lines=10> */
.L_x_129:
        /* <DEDUP_REMOVED lines=10> */
.L_x_130:
[----:B------:R1:W2:Y:S01]  /*4e00*/  LDC.64 R2, c[0x4][R23] ;  /* 0x0100000017027b82 */ /* 0x0002a20000000a00 */
[----:B------:R-:W3:Y:S01]  /*4e10*/  LDCU.64 UR4, c[0x4][0xe0] ;  /* 0x01001c00ff0477ac */ /* 0x000ee20008000a00 */
[----:B------:R-:W-:Y:S01]  /*4e20*/  CS2R R6, SRZ ;  /* 0x0000000000067805 */ /* 0x000fe2000001ff00 */
[----:B---3--:R-:W-:Y:S01]  /*4e30*/  IMAD.U32 R4, RZ, RZ, UR4 ;  /* 0x00000004ff047e24 */ /* 0x008fe2000f8e00ff */
[----:B------:R-:W-:-:S04]  /*4e40*/  MOV R5, UR5 ;  /* 0x0000000500057c02 */ /* 0x000fc80008000f00 */
[----:B------:R-:W-:-:S07]  /*4e50*/  LEPC R20, `(.L_x_131) ;  /* 0x000000001014794e */ /* 0x000fce0000000000 */
[----:B-12---:R-:W-:Y:S05]  /*4e60*/  CALL.ABS.NOINC R2 ;  /* 0x0000000002007343 */ /* 0x006fea0003c00000 */
.L_x_131:
[----:B------:R-:W-:Y:S01]  /*4e70*/  HFMA2 R0, -RZ, RZ, 0, 1.52587890625e-05 ;  /* 0x00000100ff007431 */ /* 0x000fe200000001ff */
        /* <DEDUP_REMOVED lines=9> */
.L_x_132:
        /* <DEDUP_REMOVED lines=10> */
.L_x_133:
        /* <DEDUP_REMOVED lines=10> */
.L_x_134:
        /* <DEDUP_REMOVED lines=10> */
.L_x_135:
[----:B------:R1:W2:Y:S01]  /*50f0*/  LDC.64 R2, c[0x4][R23] ;  /* 0x0100000017027b82 */ /* 0x0002a20000000a00 */
[----:B------:R-:W3:Y:S01]  /*5100*/  LDCU.64 UR4, c[0x4][0xe0] ;  /* 0x01001c00ff0477ac */ /* 0x000ee20008000a00 */
[----:B------:R-:W-:Y:S01]  /*5110*/  CS2R R6, SRZ ;  /* 0x0000000000067805 */ /* 0x000fe2000001ff00 */
[----:B---3--:R-:W-:Y:S01]  /*5120*/  IMAD.U32 R4, RZ, RZ, UR4 ;  /* 0x00000004ff047e24 */ /* 0x008fe2000f8e00ff */
[----:B------:R-:W-:-:S04]  /*5130*/  MOV R5, UR5 ;  /* 0x0000000500057c02 */ /* 0x000fc80008000f00 */
[----:B------:R-:W-:-:S07]  /*5140*/  LEPC R20, `(.L_x_136) ;  /* 0x000000001014794e */ /* 0x000fce0000000000 */
[----:B-12---:R-:W-:Y:S05]  /*5150*/  CALL.ABS.NOINC R2 ;  /* 0x0000000002007343 */ /* 0x006fea0003c00000 */
.L_x_136:
        /* <DEDUP_REMOVED lines=10> */
.L_x_137:
        /* <DEDUP_REMOVED lines=10> */
.L_x_138:
[----:B------:R1:W2:Y:S01]  /*52a0*/  LDC.64 R2, c[0x4][R23] ;  /* 0x0100000017027b82 */ /* 0x0002a20000000a00 */
[----:B------:R-:W3:Y:S01]  /*52b0*/  LDCU.64 UR4, c[0x4][0xe0] ;  /* 0x01001c00ff0477ac */ /* 0x000ee20008000a00 */
[----:B------:R-:W-:Y:S01]  /*52c0*/  CS2R R6, SRZ ;  /* 0x0000000000067805 */ /* 0x000fe2000001ff00 */
[----:B---3--:R-:W-:Y:S01]  /*52d0*/  IMAD.U32 R4, RZ, RZ, UR4 ;  /* 0x00000004ff047e24 */ /* 0x008fe2000f8e00ff */
[----:B------:R-:W-:-:S04]  /*52e0*/  MOV R5, UR5 ;  /* 0x0000000500057c02 */ /* 0x000fc80008000f00 */
[----:B------:R-:W-:-:S07]  /*52f0*/  LEPC R20, `(.L_x_139) ;  /* 0x000000001014794e */ /* 0x000fce0000000000 */
[----:B-12---:R-:W-:Y:S05]  /*5300*/  CALL.ABS.NOINC R2 ;  /* 0x0000000002007343 */ /* 0x006fea0003c00000 */
.L_x_139:
[----:B------:R1:W-:Y:S01]  /*5310*/  STL [R1], RZ ;  /* 0x000000ff01007387 */ /* 0x0003e20000100800 */
[----:B------:R1:W2:Y:S01]  /*5320*/  LDC.64 R2, c[0x4][R23] ;  /* 0x0100000017027b82 */ /* 0x0002a20000000a00 */
[----:B------:R-:W3:Y:S01]  /*5330*/  LDCU.64 UR4, c[0x4][0xc8] ;  /* 0x01001900ff0477ac */ /* 0x000ee20008000a00 */
[----:B------:R-:W-:Y:S02]  /*5340*/  MOV R6, UR40 ;  /* 0x0000002800067c02 */ /* 0x000fe40008000f00 */
[----:B------:R-:W-:Y:S01]  /*5350*/  MOV R7, UR39 ;  /* 0x0000002700077c02 */ /* 0x000fe20008000f00 */
[----:B---3--:R-:W-:Y:S02]  /*5360*/  IMAD.U32 R4, RZ, RZ, UR4 ;  /* 0x00000004ff047e24 */ /* 0x008fe4000f8e00ff */
[----:B------:R-:W-:Y:S02]  /*5370*/  IMAD.U32 R5, RZ, RZ, UR5 ;  /* 0x00000005ff057e24 */ /* 0x000fe4000f8e00ff */
[----:B------:R-:W-:-:S07]  /*5380*/  LEPC R20, `(.L_x_140) ;  /* 0x000000001014794e */ /* 0x000fce0000000000 */
[----:B-12---:R-:W-:Y:S05]  /*5390*/  CALL.ABS.NOINC R2 ;  /* 0x0000000002007343 */ /* 0x006fea0003c00000 */
.L_x_140:
        /* <DEDUP_REMOVED lines=10> */
.L_x_141:
        /* <DEDUP_REMOVED lines=10> */
.L_x_142:
        /* <DEDUP_REMOVED lines=10> */
.L_x_143:
[----:B------:R1:W2:Y:S01]  /*5580*/  LDC.64 R2, c[0x4][R23] ;  /* 0x0100000017027b82 */ /* 0x0002a20000000a00 */
[----:B------:R-:W3:Y:S01]  /*5590*/  LDCU.64 UR4, c[0x4][0xe0] ;  /* 0x01001c00ff0477ac */ /* 0x000ee20008000a00 */
[----:B------:R-:W-:Y:S01]  /*55a0*/  CS2R R6, SRZ ;  /* 0x0000000000067805 */ /* 0x000fe2000001ff00 */
[----:B---3--:R-:W-:Y:S01]  /*55b0*/  IMAD.U32 R4, RZ, RZ, UR4 ;  /* 0x00000004ff047e24 */ /* 0x008fe2000f8e00ff */
[----:B------:R-:W-:-:S04]  /*55c0*/  MOV R5, UR5 ;  /* 0x0000000500057c02 */ /* 0x000fc80008000f00 */
[----:B------:R-:W-:-:S07]  /*55d0*/  LEPC R20, `(.L_x_144) ;  /* 0x000000001014794e */ /* 0x000fce0000000000 */
[----:B-12---:R-:W-:Y:S05]  /*55e0*/  CALL.ABS.NOINC R2 ;  /* 0x0000000002007343 */ /* 0x006fea0003c00000 */
.L_x_144:
        /* <DEDUP_REMOVED lines=9> */
.L_x_145:
        /* <DEDUP_REMOVED lines=10> */
.L_x_146:
[----:B------:R1:W2:Y:S01]  /*5720*/  LDC.64 R2, c[0x4][R23] ;  /* 0x0100000017027b82 */ /* 0x0002a20000000a00 */
[----:B------:R-:W3:Y:S01]  /*5730*/  LDCU.64 UR4, c[0x4][0xe0] ;  /* 0x01001c00ff0477ac */ /* 0x000ee20008000a00 */
[----:B------:R-:W-:Y:S01]  /*5740*/  CS2R R6, SRZ ;  /* 0x0000000000067805 */ /* 0x000fe2000001ff00 */
[----:B---3--:R-:W-:Y:S01]  /*5750*/  IMAD.U32 R4, RZ, RZ, UR4 ;  /* 0x00000004ff047e24 */ /* 0x008fe2000f8e00ff */
[----:B------:R-:W-:-:S04]  /*5760*/  MOV R5, UR5 ;  /* 0x0000000500057c02 */ /* 0x000fc80008000f00 */
[----:B------:R-:W-:-:S07]  /*5770*/  LEPC R20, `(.L_x_147) ;  /* 0x000000001014794e */ /* 0x000fce0000000000 */
[----:B-12---:R-:W-:Y:S05]  /*5780*/  CALL.ABS.NOINC R2 ;  /* 0x0000000002007343 */ /* 0x006fea0003c00000 */
.L_x_147:
[----:B------:R-:W-:Y:S01]  /*5790*/  HFMA2 R0, -RZ, RZ, 0, 0.00048828125 ;  /* 0x00001000ff007431 */ /* 0x000fe200000001ff */
        /* <DEDUP_REMOVED lines=9> */
.L_x_148:
        /* <DEDUP_REMOVED lines=10> */
.L_x_149:
        /* <DEDUP_REMOVED lines=10> */
.L_x_150:
        /* <DEDUP_REMOVED lines=10> */
.L_x_91:
[----:B------:R-:W-:Y:S05]  /*5a10*/  BSYNC.RECONVERGENT B6 ;  /* 0x0000000000067941 */ /* 0x000fea0003800200 */
.L_x_90:
[----:B-1----:R-:W1:Y:S01]  /*5a20*/  S2R R3, SR_SWINHI ;  /* 0x0000000000037919 */ /* 0x002e620000002f00 */
[----:B------:R-:W-:Y:S01]  /*5a30*/  IMAD.SHL.U32 R24, R18, 0x2, RZ ;  /* 0x0000000212187824 */ /* 0x000fe200078e00ff */
[----:B------:R-:W2:Y:S04]  /*5a40*/  LDCU.64 UR4, c[0x0][0x880] ;  /* 0x00011000ff0477ac */ /* 0x000ea80008000a00 */
[----:B------:R-:W-:Y:S02]  /*5a50*/  LOP3.LUT R24, R24, 0xfe, RZ, 0xc0, !PT ;  /* 0x000000fe18187812 */ /* 0x000fe400078ec0ff */
[----:B--2---:R-:W-:-:S04]  /*5a60*/  ISETP.NE.U32.AND P6, PT, RZ, UR4, PT ;  /* 0x00000004ff007c0c */ /* 0x004fc8000bfc5070 */
[----:B------:R-:W-:Y:S02]  /*5a70*/  ISETP.NE.AND.EX P6, PT, RZ, UR5, PT, P6 ;  /* 0x00000005ff007c0c */ /* 0x000fe4000bfc5360 */
[----:B------:R-:W-:Y:S02]  /*5a80*/  MOV R4, R16 ;  /* 0x0000001000047202 */ /* 0x000fe40000000f00 */
[----:B-1----:R-:W-:-:S03]  /*5a90*/  MOV R5, R3 ;  /* 0x0000000300057202 */ /* 0x002fc60000000f00 */
[----:B------:R-:W-:-:S03]  /*5aa0*/  IMAD.WIDE.U32 R24, R24, 0x2, R4 ;  /* 0x0000000218187825 */ /* 0x000fc600078e0004 */
[C---:B------:R-:W-:Y:S02]  /*5ab0*/  IADD3 R3, P2, PT, R24.reuse, 0x200, RZ ;  /* 0x0000020018037810 */ /* 0x040fe40007f5e0ff */
[C---:B------:R-:W-:Y:S02]  /*5ac0*/  IADD3 R5, P1, PT, R24.reuse, 0x400, RZ ;  /* 0x0000040018057810 */ /* 0x040fe40007f3e0ff */
[C---:B------:R-:W-:Y:S01]  /*5ad0*/  IADD3 R7, P0, PT, R24.reuse, 0x600, RZ ;  /* 0x0000060018077810 */ /* 0x040fe20007f1e0ff */
[--C-:B------:R-:W-:Y:S01]  /*5ae0*/  IMAD.X R35, RZ, RZ, R25.reuse, P2 ;  /* 0x000000ffff237224 */ /* 0x100fe200010e0619 */
[--C-:B------:R-:W-:Y:S01]  /*5af0*/  SHF.R.U64 R11, R24, 0x3, R25.reuse ;  /* 0x00000003180b7819 */ /* 0x100fe20000001219 */
[--C-:B------:R-:W-:Y:S02]  /*5b00*/  IMAD.X R33, RZ, RZ, R25.reuse, P1 ;  /* 0x000000ffff217224 */ /* 0x100fe400008e0619 */
[----:B------:R-:W-:Y:S01]  /*5b10*/  IMAD.X R31, RZ, RZ, R25, P0 ;  /* 0x000000ffff1f7224 */ /* 0x000fe200000e0619 */
[----:B------:R-:W-:-:S02]  /*5b20*/  SHF.R.U64 R0, R3, 0x3, R35 ;  /* 0x0000000303007819 */ /* 0x000fc40000001223 */
[----:B------:R-:W-:Y:S02]  /*5b30*/  SHF.R.U64 R2, R5, 0x3, R33 ;  /* 0x0000000305027819 */ /* 0x000fe40000001221 */
[----:B------:R-:W-:Y:S02]  /*5b40*/  SHF.R.U64 R4, R7, 0x3, R31 ;  /* 0x0000000307047819 */ /* 0x000fe4000000121f */
[----:B------:R-:W-:Y:S02]  /*5b50*/  LOP3.LUT R34, R3, 0x30, R0, 0x78, !PT ;  /* 0x0000003003227812 */ /* 0x000fe400078e7800 */
[----:B------:R-:W-:Y:S02]  /*5b60*/  LOP3.LUT R32, R5, 0x30, R2, 0x78, !PT ;  /* 0x0000003005207812 */ /* 0x000fe400078e7802 */
[----:B------:R-:W-:Y:S02]  /*5b70*/  IADD3 R3, P3, PT, R24, 0x800, RZ ;  /* 0x0000080018037810 */ /* 0x000fe40007f7e0ff */
[----:B------:R-:W-:-:S02]  /*5b80*/  LOP3.LUT R30, R7, 0x30, R4, 0x78, !PT ;  /* 0x00000030071e7812 */ /* 0x000fc400078e7804 */
[C---:B------:R-:W-:Y:S01]  /*5b90*/  IADD3 R5, P2, PT, R24.reuse, 0xa00, RZ ;  /* 0x00000a0018057810 */ /* 0x040fe20007f5e0ff */
[--C-:B------:R-:W-:Y:S01]  /*5ba0*/  IMAD.X R29, RZ, RZ, R25.reuse, P3 ;  /* 0x000000ffff1d7224 */ /* 0x100fe200018e0619 */
[C---:B------:R-:W-:Y:S02]  /*5bb0*/  IADD3 R7, P1, PT, R24.reuse, 0xc00, RZ ;  /* 0x00000c0018077810 */ /* 0x040fe40007f3e0ff */
[C---:B------:R-:W-:Y:S01]  /*5bc0*/  IADD3 R9, P0, PT, R24.reuse, 0xe00, RZ ;  /* 0x00000e0018097810 */ /* 0x040fe20007f1e0ff */
[----:B------:R-:W-:Y:S01]  /*5bd0*/  IMAD.X R27, RZ, RZ, R25, P2 ;  /* 0x000000ffff1b7224 */ /* 0x000fe200010e0619 */
[----:B------:R-:W-:Y:S01]  /*5be0*/  SHF.R.U64 R0, R3, 0x3, R29 ;  /* 0x0000000303007819 */ /* 0x000fe2000000121d */
[----:B------:R-:W-:Y:S01]  /*5bf0*/  IMAD.X R23, RZ, RZ, R25, P1 ;  /* 0x000000ffff177224 */ /* 0x000fe200008e0619 */
[----:B------:R-:W-:Y:S01]  /*5c00*/  LOP3.LUT R10, R24, 0x30, R11, 0x78, !PT ;  /* 0x00000030180a7812 */ /* 0x000fe200078e780b */
[----:B------:R-:W-:Y:S01]  /*5c10*/  IMAD.X R21, RZ, RZ, R25, P0 ;  /* 0x000000ffff157224 */ /* 0x000fe200000e0619 */
[----:B------:R-:W-:Y:S01]  /*5c20*/  SHF.R.U64 R2, R5, 0x3, R27 ;  /* 0x0000000305027819 */ /* 0x000fe2000000121b */
[----:B------:R-:W-:Y:S01]  /*5c30*/  IMAD.MOV.U32 R11, RZ, RZ, R25 ;  /* 0x000000ffff0b7224 */ /* 0x000fe200078e0019 */
[----:B------:R-:W-:-:S02]  /*5c40*/  SHF.R.U64 R4, R7, 0x3, R23 ;  /* 0x0000000307047819 */ /* 0x000fc40000001217 */
[----:B------:R-:W-:Y:S02]  /*5c50*/  SHF.R.U64 R6, R9, 0x3, R21 ;  /* 0x0000000309067819 */ /* 0x000fe40000001215 */
[----:B------:R-:W-:Y:S01]  /*5c60*/  LOP3.LUT R28, R3, 0x30, R0, 0x78, !PT ;  /* 0x00000030031c7812 */ /* 0x000fe200078e7800 */
[----:B------:R1:W-:Y:S01]  /*5c70*/  ST.E desc[UR48][R10.64], RZ ;  /* 0x000000ff0a007985 */ /* 0x0003e2000c101930 */
[----:B------:R-:W-:Y:S02]  /*5c80*/  LOP3.LUT R26, R5, 0x30, R2, 0x78, !PT ;  /* 0x00000030051a7812 */ /* 0x000fe400078e7802 */
[C---:B------:R-:W-:Y:S01]  /*5c90*/  IADD3 R0, P3, PT, R24.reuse, 0x1000, RZ ;  /* 0x0000100018007810 */ /* 0x040fe20007f7e0ff */
[----:B------:R2:W-:Y:S01]  /*5ca0*/  ST.E desc[UR48][R34.64], RZ ;  /* 0x000000ff22007985 */ /* 0x0005e2000c101930 */
[----:B------:R-:W-:Y:S02]  /*5cb0*/  LOP3.LUT R22, R7, 0x30, R4, 0x78, !PT ;  /* 0x0000003007167812 */ /* 0x000fe400078e7804 */
[C---:B------:R-:W-:Y:S01]  /*5cc0*/  IADD3 R2, P2, PT, R24.reuse, 0x1200, RZ ;  /* 0x0000120018027810 */ /* 0x040fe20007f5e0ff */
[--C-:B------:R-:W-:Y:S01]  /*5cd0*/  IMAD.X R19, RZ, RZ, R25.reuse, P3 ;  /* 0x000000ffff137224 */ /* 0x100fe200018e0619 */
[----:B------:R-:W-:Y:S01]  /*5ce0*/  LOP3.LUT R20, R9, 0x30, R6, 0x78, !PT ;  /* 0x0000003009147812 */ /* 0x000fe200078e7806 */
[----:B------:R2:W-:Y:S01]  /*5cf0*/  ST.E desc[UR48][R32.64], RZ ;  /* 0x000000ff20007985 */ /* 0x0005e2000c101930 */
[C---:B------:R-:W-:Y:S01]  /*5d00*/  IADD3 R4, P1, PT, R24.reuse, 0x1400, RZ ;  /* 0x0000140018047810 */ /* 0x040fe20007f3e0ff */
[----:B------:R-:W-:Y:S01]  /*5d10*/  IMAD.X R15, RZ, RZ, R25, P2 ;  /* 0x000000ffff0f7224 */ /* 0x000fe200010e0619 */
[----:B------:R-:W-:Y:S01]  /*5d20*/  IADD3 R6, P0, PT, R24, 0x1600, RZ ;  /* 0x0000160018067810 */ /* 0x000fe20007f1e0ff */
[----:B------:R2:W-:Y:S01]  /*5d30*/  ST.E desc[UR48][R30.64], RZ ;  /* 0x000000ff1e007985 */ /* 0x0005e2000c101930 */
[----:B------:R-:W-:Y:S01]  /*5d40*/  SHF.R.U64 R3, R0, 0x3, R19 ;  /* 0x0000000300037819 */ /* 0x000fe20000001213 */
[----:B------:R-:W-:Y:S01]  /*5d50*/  IMAD.X R13, RZ, RZ, R25, P1 ;  /* 0x000000ffff0d7224 */ /* 0x000fe200008e0619 */
[----:B------:R-:W-:Y:S01]  /*5d60*/  SHF.R.U64 R5, R2, 0x3, R15 ;  /* 0x0000000302057819 */ /* 0x000fe2000000120f */
[----:B------:R2:W-:Y:S01]  /*5d70*/  ST.E desc[UR48][R28.64], RZ ;  /* 0x000000ff1c007985 */ /* 0x0005e2000c101930 */
[----:B------:R-:W-:-:S02]  /*5d80*/  LOP3.LUT R18, R0, 0x30, R3, 0x78, !PT ;  /* 0x0000003000127812 */ /* 0x000fc400078e7803 */
[----:B------:R-:W-:Y:S01]  /*5d90*/  SHF.R.U64 R7, R4, 0x3, R13 ;  /* 0x0000000304077819 */ /* 0x000fe2000000120d */
[----:B------:R2:W-:Y:S01]  /*5da0*/  ST.E desc[UR48][R26.64], RZ ;  /* 0x000000ff1a007985 */ /* 0x0005e2000c101930 */
[----:B------:R-:W-:Y:S01]  /*5db0*/  LOP3.LUT R14, R2, 0x30, R5, 0x78, !PT ;  /* 0x00000030020e7812 */ /* 0x000fe200078e7805 */
[----:B-1----:R-:W-:Y:S01]  /*5dc0*/  IMAD.X R11, RZ, RZ, R25, P0 ;  /* 0x000000ffff0b7224 */ /* 0x002fe200000e0619 */
[----:B------:R-:W-:Y:S01]  /*5dd0*/  IADD3 R0, P3, PT, R24, 0x1800, RZ ;  /* 0x0000180018007810 */ /* 0x000fe20007f7e0ff */
[----:B------:R2:W-:Y:S01]  /*5de0*/  ST.E desc[UR48][R22.64], RZ ;  /* 0x000000ff16007985 */ /* 0x0005e2000c101930 */
[----:B------:R-:W-:Y:S02]  /*5df0*/  LOP3.LUT R12, R4, 0x30, R7, 0x78, !PT ;  /* 0x00000030040c7812 */ /* 0x000fe400078e7807 */
[----:B------:R-:W-:Y:S01]  /*5e00*/  SHF.R.U64 R9, R6, 0x3, R11 ;  /* 0x0000000306097819 */ /* 0x000fe2000000120b */
[----:B------:R-:W-:Y:S01]  /*5e10*/  IMAD.X R43, RZ, RZ, R25, P3 ;  /* 0x000000ffff2b7224 */ /* 0x000fe200018e0619 */
[----:B------:R-:W-:Y:S01]  /*5e20*/  IADD3 R2, P2, PT, R24, 0x1a00, RZ ;  /* 0x00001a0018027810 */ /* 0x000fe20007f5e0ff */
[----:B------:R2:W-:Y:S01]  /*5e30*/  ST.E desc[UR48][R20.64], RZ ;  /* 0x000000ff14007985 */ /* 0x0005e2000c101930 */
[----:B------:R-:W-:-:S02]  /*5e40*/  LOP3.LUT R10, R6, 0x30, R9, 0x78, !PT ;  /* 0x00000030060a7812 */ /* 0x000fc400078e7809 */
[C---:B------:R-:W-:Y:S01]  /*5e50*/  IADD3 R4, P1, PT, R24.reuse, 0x1c00, RZ ;  /* 0x00001c0018047810 */ /* 0x040fe20007f3e0ff */
[----:B------:R-:W-:Y:S01]  /*5e60*/  IMAD.X R41, RZ, RZ, R25, P2 ;  /* 0x000000ffff297224 */ /* 0x000fe200010e0619 */
[----:B------:R-:W-:Y:S01]  /*5e70*/  IADD3 R6, P0, PT, R24, 0x1e00, RZ ;  /* 0x00001e0018067810 */ /* 0x000fe20007f1e0ff */
[----:B------:R2:W-:Y:S01]  /*5e80*/  ST.E desc[UR48][R18.64], RZ ;  /* 0x000000ff12007985 */ /* 0x0005e2000c101930 */
[----:B------:R-:W-:Y:S01]  /*5e90*/  SHF.R.U64 R3, R0, 0x3, R43 ;  /* 0x0000000300037819 */ /* 0x000fe2000000122b */
[----:B------:R-:W-:Y:S01]  /*5ea0*/  IMAD.X R39, RZ, RZ, R25, P1 ;  /* 0x000000ffff277224 */ /* 0x000fe200008e0619 */
[----:B------:R-:W-:Y:S01]  /*5eb0*/  SHF.R.U64 R5, R2, 0x3, R41 ;  /* 0x0000000302057819 */ /* 0x000fe20000001229 */
[----:B------:R-:W-:Y:S01]  /*5ec0*/  IMAD.X R37, RZ, RZ, R25, P0 ;  /* 0x000000ffff257224 */ /* 0x000fe200000e0619 */
[----:B------:R-:W-:Y:S01]  /*5ed0*/  LOP3.LUT R42, R0, 0x30, R3, 0x78, !PT ;  /* 0x00000030002a7812 */ /* 0x000fe200078e7803 */
[----:B------:R2:W-:Y:S01]  /*5ee0*/  ST.E desc[UR48][R14.64], RZ ;  /* 0x000000ff0e007985 */ /* 0x0005e2000c101930 */
[----:B------:R-:W-:-:S02]  /*5ef0*/  SHF.R.U64 R7, R4, 0x3, R39 ;  /* 0x0000000304077819 */ /* 0x000fc40000001227 */
[----:B------:R-:W-:Y:S01]  /*5f00*/  SHF.R.U64 R9, R6, 0x3, R37 ;  /* 0x0000000306097819 */ /* 0x000fe20000001225 */
[----:B------:R2:W-:Y:S01]  /*5f10*/  ST.E desc[UR48][R12.64], RZ ;  /* 0x000000ff0c007985 */ /* 0x0005e2000c101930 */
[----:B------:R-:W-:Y:S02]  /*5f20*/  LOP3.LUT R40, R2, 0x30, R5, 0x78, !PT ;  /* 0x0000003002287812 */ /* 0x000fe400078e7805 */
[----:B------:R-:W-:Y:S01]  /*5f30*/  LOP3.LUT R38, R4, 0x30, R7, 0x78, !PT ;  /* 0x0000003004267812 */ /* 0x000fe200078e7807 */
[----:B------:R2:W-:Y:S01]  /*5f40*/  ST.E desc[UR48][R10.64], RZ ;  /* 0x000000ff0a007985 */ /* 0x0005e2000c101930 */
[----:B------:R-:W-:-:S03]  /*5f50*/  LOP3.LUT R36, R6, 0x30, R9, 0x78, !PT ;  /* 0x0000003006247812 */ /* 0x000fc600078e7809 */
[----:B------:R2:W-:Y:S04]  /*5f60*/  ST.E desc[UR48][R42.64], RZ ;  /* 0x000000ff2a007985 */ /* 0x0005e8000c101930 */
[----:B------:R2:W-:Y:S04]  /*5f70*/  ST.E desc[UR48][R40.64], RZ ;  /* 0x000000ff28007985 */ /* 0x0005e8000c101930 */
[----:B------:R2:W-:Y:S01]  /*5f80*/  ST.E desc[UR48][R38.64], RZ ;  /* 0x000000ff26007985 */ /* 0x0005e2000c101930 */
[----:B------:R-:W1:Y:S01]  /*5f90*/  S2R R2, SR_CTAID.Z ;  /* 0x0000000000027919 */ /* 0x000e620000002700 */
[----:B------:R-:W3:Y:S02]  /*5fa0*/  S2R R0, SR_CTAID.Y ;  /* 0x0000000000007919 */ /* 0x000ee40000002600 */
[----:B------:R2:W-:Y:S01]  /*5fb0*/  ST.E desc[UR48][R36.64], RZ ;  /* 0x000000ff24007985 */ /* 0x0005e2000c101930 */
[----:B------:R-:W-:Y:S05]  /*5fc0*/  @!P6 BRA `(.L_x_151) ;  /* 0x000000000090e947 */ /* 0x000fea0003800000 */
[----:B------:R-:W4:Y:S01]  /*5fd0*/  LDCU UR4, c[0x0][0x380] ;  /* 0x00007000ff0477ac */ /* 0x000f220008000800 */
[----:B------:R-:W-:Y:S01]  /*5fe0*/  IADD3 R3, PT, PT, R17, UR41, RZ ;  /* 0x0000002911037c10 */ /* 0x000fe2000fffe0ff */
[----:B------:R-:W-:Y:S03]  /*5ff0*/  BSSY.RECONVERGENT B0, `(.L_x_151) ;  /* 0x0000021000007945 */ /* 0x000fe60003800200 */
[----:B----4-:R-:W-:-:S13]  /*6000*/  ISETP.GE.AND P0, PT, R3, UR4, PT ;  /* 0x0000000403007c0c */ /* 0x010fda000bf06270 */
[----:B------:R-:W-:Y:S05]  /*6010*/  @P0 BRA `(.L_x_152) ;  /* 0x0000000000780947 */ /* 0x000fea0003800000 */
[----:B------:R-:W4:Y:S01]  /*6020*/  LDCU UR7, c[0x0][0x38c] ;  /* 0x00007180ff0777ac */ /* 0x000f220008000800 */
[----:B------:R-:W1:Y:S01]  /*6030*/  LDCU UR6, c[0x0][0x890] ;  /* 0x00011200ff0677ac */ /* 0x000e620008000800 */
[----:B------:R-:W5:Y:S01]  /*6040*/  LDCU.64 UR4, c[0x0][0x888] ;  /* 0x00011100ff0477ac */ /* 0x000f620008000a00 */
[----:B----4-:R-:W4:Y:S01]  /*6050*/  I2F.U32.RP R8, UR7 ;  /* 0x0000000700087d06 */ /* 0x010f220008209000 */
[----:B------:R-:W-:-:S07]  /*6060*/  ISETP.NE.U32.AND P0, PT, RZ, UR7, PT ;  /* 0x00000007ff007c0c */ /* 0x000fce000bf05070 */
[----:B----4-:R-:W4:Y:S02]  /*6070*/  MUFU.RCP R6, R8 ;  /* 0x0000000800067308 */ /* 0x010f240000001000 */
[----:B----4-:R-:W-:-:S06]  /*6080*/  IADD3 R6, PT, PT, R6, 0xffffffe, RZ ;  /* 0x0ffffffe06067810 */ /* 0x010fcc0007ffe0ff */
[----:B------:R-:W4:Y:S02]  /*6090*/  F2I.FTZ.U32.TRUNC.NTZ R5, R6 ;  /* 0x0000000600057305 */ /* 0x000f24000021f000 */
[----:B----4-:R-:W-:-:S05]  /*60a0*/  IADD3 R4, PT, PT, RZ, -R5, RZ ;  /* 0x80000005ff047210 */ /* 0x010fca0007ffe0ff */
[----:B------:R-:W-:Y:S02]  /*60b0*/  IMAD R7, R4, UR7, RZ ;  /* 0x0000000704077c24 */ /* 0x000fe4000f8e02ff */
[----:B------:R-:W-:-:S05]  /*60c0*/  HFMA2 R4, -RZ, RZ, 0, 0 ;  /* 0x00000000ff047431 */ /* 0x000fca00000001ff */
[----:B------:R-:W-:-:S04]  /*60d0*/  IMAD.HI.U32 R5, R5, R7, R4 ;  /* 0x0000000705057227 */ /* 0x000fc800078e0004 */
[----:B-1----:R-:W-:Y:S02]  /*60e0*/  IMAD R4, R2, UR6, R3 ;  /* 0x0000000602047c24 */ /* 0x002fe4000f8e0203 */
[----:B---3--:R-:W-:-:S04]  /*60f0*/  IMAD.HI.U32 R5, R5, R0, RZ ;  /* 0x0000000005057227 */ /* 0x008fc800078e00ff */
[----:B------:R-:W-:-:S04]  /*6100*/  IMAD.MOV R7, RZ, RZ, -R5 ;  /* 0x000000ffff077224 */ /* 0x000fc800078e0a05 */
[----:B------:R-:W-:-:S05]  /*6110*/  IMAD R7, R7, UR7, R0 ;  /* 0x0000000707077c24 */ /* 0x000fca000f8e0200 */
[----:B------:R-:W-:-:S13]  /*6120*/  ISETP.GE.U32.AND P2, PT, R7, UR7, PT ;  /* 0x0000000707007c0c */ /* 0x000fda000bf46070 */
[----:B------:R-:W-:Y:S02]  /*6130*/  @P2 IADD3 R7, PT, PT, R7, -UR7, RZ ;  /* 0x8000000707072c10 */ /* 0x000fe4000fffe0ff */
[----:B------:R-:W-:Y:S02]  /*6140*/  @P2 IADD3 R5, PT, PT, R5, 0x1, RZ ;  /* 0x0000000105052810 */ /* 0x000fe40007ffe0ff */
[----:B------:R-:W-:Y:S02]  /*6150*/  ISETP.GE.U32.AND P1, PT, R7, UR7, PT ;  /* 0x0000000707007c0c */ /* 0x000fe4000bf26070 */
[----:B------:R-:W1:Y:S11]  /*6160*/  LDC.64 R6, c[0x0][0x880] ;  /* 0x00022000ff067b82 */ /* 0x000e760000000a00 */
[----:B------:R-:W-:Y:S01]  /*6170*/  @P1 VIADD R5, R5, 0x1 ;  /* 0x0000000105051836 */ /* 0x000fe20000000000 */
[----:B------:R-:W-:-:S04]  /*6180*/  @!P0 LOP3.LUT R5, RZ, UR7, RZ, 0x33, !PT ;  /* 0x00000007ff058c12 */ /* 0x000fc8000f8e33ff */
[C---:B------:R-:W-:Y:S01]  /*6190*/  IADD3 R3, PT, PT, -R5.reuse, RZ, RZ ;  /* 0x000000ff05037210 */ /* 0x040fe20007ffe1ff */
[----:B-----5:R-:W-:-:S04]  /*61a0*/  IMAD R5, R5, UR5, R4 ;  /* 0x0000000505057c24 */ /* 0x020fc8000f8e0204 */
[----:B------:R-:W-:Y:S01]  /*61b0*/  IMAD R4, R3, UR7, R0 ;  /* 0x0000000703047c24 */ /* 0x000fe2000f8e0200 */
[----:B------:R-:W-:-:S03]  /*61c0*/  MOV R3, 0xff800000 ;  /* 0xff80000000037802 */ /* 0x000fc60000000f00 */
[----:B------:R-:W-:-:S04]  /*61d0*/  IMAD R5, R4, UR4, R5 ;  /* 0x0000000404057c24 */ /* 0x000fc8000f8e0205 */
[----:B-1----:R-:W-:-:S05]  /*61e0*/  IMAD.WIDE.U32 R6, R5, 0x4, R6 ;  /* 0x0000000405067825 */ /* 0x002fca00078e0006 */
[----:B------:R4:W-:Y:S02]  /*61f0*/  STG.E desc[UR48][R6.64], R3 ;  /* 0x0000000306007986 */ /* 0x0009e4000c101930 */
.L_x_152:
[----:B------:R-:W-:Y:S05]  /*6200*/  BSYNC.RECONVERGENT B0 ;  /* 0x0000000000007941 */ /* 0x000fea0003800200 */
.L_x_151:
[----:B------:R-:W-:-:S09]  /*6210*/  UISETP.NE.AND UP0, UPT, UR38, URZ, UPT ;  /* 0x000000ff2600728c */ /* 0x000fd2000bf05270 */
[----:B------:R-:W-:Y:S05]  /*6220*/  BRA.U UP0, `(.L_x_153) ;  /* 0x0000000100047547 */ /* 0x000fea000b800000 */
[----:B------:R-:W-:Y:S05]  /*6230*/  BPT.TRAP 0x1 ;  /* 0x000000040000795c */ /* 0x000fea0000300000 */
.L_x_153:
[C---:B----4-:R-:W-:Y:S01]  /*6240*/  IADD3 R3, P3, PT, R24.reuse, 0x2000, RZ ;  /* 0x0000200018037810 */ /* 0x050fe20007f7e0ff */
[----:B------:R4:W-:Y:S01]  /*6250*/  SYNCS.ARRIVE.TRANS64.A1T0 RZ, [R16+URZ+0x70b0], RZ ;  /* 0x0070b0ff10ff79a7 */ /* 0x0009e200081000ff */
[C---:B------:R-:W-:Y:S01]  /*6260*/  IADD3 R5, P2, PT, R24.reuse, 0x2200, RZ ;  /* 0x0000220018057810 */ /* 0x040fe20007f5e0ff */
[----:B------:R-:W-:Y:S01]  /*6270*/  UISETP.NE.AND UP0, UPT, UR38, URZ, UPT ;  /* 0x000000ff2600728c */ /* 0x000fe2000bf05270 */
[C---:B------:R-:W-:Y:S01]  /*6280*/  IADD3 R7, P1, PT, R24.reuse, 0x2400, RZ ;  /* 0x0000240018077810 */ /* 0x040fe20007f3e0ff */
[--C-:B------:R-:W-:Y:S01]  /*6290*/  IMAD.X R55, RZ, RZ, R25.reuse, P3 ;  /* 0x000000ffff377224 */ /* 0x100fe200018e0619 */
[C---:B------:R-:W-:Y:S01]  /*62a0*/  IADD3 R9, P0, PT, R24.reuse, 0x2600, RZ ;  /* 0x0000260018097810 */ /* 0x040fe20007f1e0ff */
[--C-:B------:R-:W-:Y:S01]  /*62b0*/  IMAD.X R53, RZ, RZ, R25.reuse, P2 ;  /* 0x000000ffff357224 */ /* 0x100fe200010e0619 */
[C---:B--2---:R-:W-:Y:S01]  /*62c0*/  IADD3 R11, P5, PT, R24.reuse, 0x2800, RZ ;  /* 0x00002800180b7810 */ /* 0x044fe20007fbe0ff */
[--C-:B------:R-:W-:Y:S01]  /*62d0*/  IMAD.X R51, RZ, RZ, R25.reuse, P1 ;  /* 0x000000ffff337224 */ /* 0x100fe200008e0619 */
[C---:B------:R-:W-:Y:S01]  /*62e0*/  IADD3 R12, P4, PT, R24.reuse, 0x2a00, RZ ;  /* 0x00002a00180c7810 */ /* 0x040fe20007f9e0ff */
[--C-:B------:R-:W-:Y:S01]  /*62f0*/  IMAD.X R49, RZ, RZ, R25.reuse, P0 ;  /* 0x000000ffff317224 */ /* 0x100fe200000e0619 */
[C---:B------:R-:W-:Y:S01]  /*6300*/  IADD3 R13, P3, PT, R24.reuse, 0x2c00, RZ ;  /* 0x00002c00180d7810 */ /* 0x040fe20007f7e0ff */
[--C-:B------:R-:W-:Y:S01]  /*6310*/  IMAD.X R47, RZ, RZ, R25.reuse, P5 ;  /* 0x000000ffff2f7224 */ /* 0x100fe200028e0619 */
[C---:B------:R-:W-:Y:S01]  /*6320*/  IADD3 R14, P2, PT, R24.reuse, 0x2e00, RZ ;  /* 0x00002e00180e7810 */ /* 0x040fe20007f5e0ff */
[--C-:B------:R-:W-:Y:S01]  /*6330*/  IMAD.X R45, RZ, RZ, R25.reuse, P4 ;  /* 0x000000ffff2d7224 */ /* 0x100fe200020e0619 */
[C---:B------:R-:W-:Y:S01]  /*6340*/  IADD3 R15, P1, PT, R24.reuse, 0x3000, RZ ;  /* 0x00003000180f7810 */ /* 0x040fe20007f3e0ff */
[----:B------:R-:W-:Y:S01]  /*6350*/  IMAD.X R43, RZ, RZ, R25, P3 ;  /* 0x000000ffff2b7224 */ /* 0x000fe200018e0619 */
[----:B------:R-:W-:Y:S01]  /*6360*/  SHF.R.U64 R4, R3, 0x3, R55 ;  /* 0x0000000303047819 */ /* 0x000fe20000001237 */
[--C-:B------:R-:W-:Y:S01]  /*6370*/  IMAD.X R41, RZ, RZ, R25.reuse, P2 ;  /* 0x000000ffff297224 */ /* 0x100fe200010e0619 */
[C---:B------:R-:W-:Y:S01]  /*6380*/  IADD3 R18, P0, PT, R24.reuse, 0x3200, RZ ;  /* 0x0000320018127810 */ /* 0x040fe20007f1e0ff */
[----:B------:R-:W-:Y:S01]  /*6390*/  IMAD.X R39, RZ, RZ, R25, P1 ;  /* 0x000000ffff277224 */ /* 0x000fe200008e0619 */
[----:B------:R-:W-:-:S02]  /*63a0*/  IADD3 R19, P5, PT, R24, 0x3400, RZ ;  /* 0x0000340018137810 */ /* 0x000fc40007fbe0ff */
[----:B------:R-:W-:Y:S01]  /*63b0*/  SHF.R.U64 R6, R5, 0x3, R53 ;  /* 0x0000000305067819 */ /* 0x000fe20000001235 */
[--C-:B------:R-:W-:Y:S01]  /*63c0*/  IMAD.X R37, RZ, RZ, R25.reuse, P0 ;  /* 0x000000ffff257224 */ /* 0x100fe200000e0619 */
[C---:B------:R-:W-:Y:S01]  /*63d0*/  IADD3 R20, P4, PT, R24.reuse, 0x3600, RZ ;  /* 0x0000360018147810 */ /* 0x040fe20007f9e0ff */
[--C-:B------:R-:W-:Y:S01]  /*63e0*/  IMAD.X R35, RZ, RZ, R25.reuse, P5 ;  /* 0x000000ffff237224 */ /* 0x100fe200028e0619 */
[----:B------:R-:W-:Y:S02]  /*63f0*/  LOP3.LUT R54, R3, 0x30, R4, 0x78, !PT ;  /* 0x0000003003367812 */ /* 0x000fe400078e7804 */
[C---:B------:R-:W-:Y:S01]  /*6400*/  IADD3 R21, P3, PT, R24.reuse, 0x3800, RZ ;  /* 0x0000380018157810 */ /* 0x040fe20007f7e0ff */
[----:B------:R-:W-:Y:S01]  /*6410*/  IMAD.X R33, RZ, RZ, R25, P4 ;  /* 0x000000ffff217224 */ /* 0x000fe200020e0619 */
[----:B------:R-:W-:Y:S01]  /*6420*/  SHF.R.U64 R8, R7, 0x3, R51 ;  /* 0x0000000307087819 */ /* 0x000fe20000001233 */
[----:B------:R4:W-:Y:S01]  /*6430*/  ST.E desc[UR48][R54.64], RZ ;  /* 0x000000ff36007985 */ /* 0x0009e2000c101930 */
[----:B------:R-:W-:Y:S01]  /*6440*/  SHF.R.U64 R4, R11, 0x3, R47 ;  /* 0x000000030b047819 */ /* 0x000fe2000000122f */
[----:B------:R-:W-:Y:S01]  /*6450*/  IMAD.X R31, RZ, RZ, R25, P3 ;  /* 0x000000ffff1f7224 */ /* 0x000fe200018e0619 */
[----:B------:R-:W-:-:S02]  /*6460*/  IADD3 R22, P2, PT, R24, 0x3a00, RZ ;  /* 0x00003a0018167810 */ /* 0x000fc40007f5e0ff */
[----:B------:R-:W-:Y:S02]  /*6470*/  SHF.R.U64 R10, R9, 0x3, R49 ;  /* 0x00000003090a7819 */ /* 0x000fe40000001231 */
[----:B------:R-:W-:Y:S01]  /*6480*/  LOP3.LUT R52, R5, 0x30, R6, 0x78, !PT ;  /* 0x0000003005347812 */ /* 0x000fe200078e7806 */
[----:B------:R-:W-:Y:S01]  /*6490*/  IMAD.X R29, RZ, RZ, R25, P2 ;  /* 0x000000ffff1d7224 */ /* 0x000fe200010e0619 */
[----:B------:R-:W-:Y:S02]  /*64a0*/  SHF.R.U64 R3, R12, 0x3, R45 ;  /* 0x000000030c037819 */ /* 0x000fe4000000122d */
[C---:B------:R-:W-:Y:S01]  /*64b0*/  IADD3 R23, P1, PT, R24.reuse, 0x3c00, RZ ;  /* 0x00003c0018177810 */ /* 0x040fe20007f3e0ff */
[----:B------:R4:W-:Y:S01]  /*64c0*/  ST.E desc[UR48][R52.64], RZ ;  /* 0x000000ff34007985 */ /* 0x0009e2000c101930 */
[----:B------:R-:W-:Y:S02]  /*64d0*/  SHF.R.U64 R6, R13, 0x3, R43 ;  /* 0x000000030d067819 */ /* 0x000fe4000000122b */
[----:B------:R-:W-:Y:S01]  /*64e0*/  IADD3 R24, P0, PT, R24, 0x3e00, RZ ;  /* 0x00003e0018187810 */ /* 0x000fe20007f1e0ff */
[----:B------:R-:W-:Y:S01]  /*64f0*/  IMAD.X R27, RZ, RZ, R25, P1 ;  /* 0x000000ffff1b7224 */ /* 0x000fe200008e0619 */
[----:B------:R-:W-:-:S02]  /*6500*/  SHF.R.U64 R5, R14, 0x3, R41 ;  /* 0x000000030e057819 */ /* 0x000fc40000001229 */
[----:B------:R-:W-:Y:S01]  /*6510*/  LOP3.LUT R50, R7, 0x30, R8, 0x78, !PT ;  /* 0x0000003007327812 */ /* 0x000fe200078e7808 */
[----:B------:R-:W-:Y:S01]  /*6520*/  IMAD.X R25, RZ, RZ, R25, P0 ;  /* 0x000000ffff197224 */ /* 0x000fe200000e0619 */
[----:B------:R-:W-:Y:S02]  /*6530*/  LOP3.LUT R46, R11, 0x30, R4, 0x78, !PT ;  /* 0x000000300b2e7812 */ /* 0x000fe400078e7804 */
[----:B------:R-:W-:Y:S01]  /*6540*/  LOP3.LUT R48, R9, 0x30, R10, 0x78, !PT ;  /* 0x0000003009307812 */ /* 0x000fe200078e780a */
[----:B------:R4:W-:Y:S01]  /*6550*/  ST.E desc[UR48][R50.64], RZ ;  /* 0x000000ff32007985 */ /* 0x0009e2000c101930 */
[----:B------:R-:W-:Y:S02]  /*6560*/  LOP3.LUT R44, R12, 0x30, R3, 0x78, !PT ;  /* 0x000000300c2c7812 */ /* 0x000fe400078e7803 */
[----:B------:R-:W-:Y:S01]  /*6570*/  SHF.R.U64 R4, R15, 0x3, R39 ;  /* 0x000000030f047819 */ /* 0x000fe20000001227 */
[----:B------:R4:W-:Y:S01]  /*6580*/  ST.E desc[UR48][R48.64], RZ ;  /* 0x000000ff30007985 */ /* 0x0009e2000c101930 */
[----:B------:R-:W-:-:S02]  /*6590*/  LOP3.LUT R42, R13, 0x30, R6, 0x78, !PT ;  /* 0x000000300d2a7812 */ /* 0x000fc400078e7806 */
[----:B------:R-:W-:Y:S01]  /*65a0*/  SHF.R.U64 R3, R18, 0x3, R37 ;  /* 0x0000000312037819 */ /* 0x000fe20000001225 */
[----:B------:R4:W-:Y:S01]  /*65b0*/  ST.E desc[UR48][R46.64], RZ ;  /* 0x000000ff2e007985 */ /* 0x0009e2000c101930 */
[----:B------:R-:W-:Y:S02]  /*65c0*/  LOP3.LUT R40, R14, 0x30, R5, 0x78, !PT ;  /* 0x000000300e287812 */ /* 0x000fe400078e7805 */
[----:B------:R-:W-:Y:S01]  /*65d0*/  SHF.R.U64 R6, R19, 0x3, R35 ;  /* 0x0000000313067819 */ /* 0x000fe20000001223 */
[----:B------:R4:W-:Y:S01]  /*65e0*/  ST.E desc[UR48][R44.64], RZ ;  /* 0x000000ff2c007985 */ /* 0x0009e2000c101930 */
[----:B------:R-:W-:Y:S02]  /*65f0*/  SHF.R.U64 R5, R20, 0x3, R33 ;  /* 0x0000000314057819 */ /* 0x000fe40000001221 */
[----:B------:R-:W-:Y:S01]  /*6600*/  LOP3.LUT R38, R15, 0x30, R4, 0x78, !PT ;  /* 0x000000300f267812 */ /* 0x000fe200078e7804 */
[----:B------:R4:W-:Y:S01]  /*6610*/  ST.E desc[UR48][R42.64], RZ ;  /* 0x000000ff2a007985 */ /* 0x0009e2000c101930 */
[----:B------:R-:W-:-:S02]  /*6620*/  LOP3.LUT R36, R18, 0x30, R3, 0x78, !PT ;  /* 0x0000003012247812 */ /* 0x000fc400078e7803 */
[----:B------:R-:W-:Y:S01]  /*6630*/  SHF.R.U64 R4, R21, 0x3, R31 ;  /* 0x0000000315047819 */ /* 0x000fe2000000121f */
[----:B------:R4:W-:Y:S01]  /*6640*/  ST.E desc[UR48][R40.64], RZ ;  /* 0x000000ff28007985 */ /* 0x0009e2000c101930 */
[----:B------:R-:W-:Y:S02]  /*6650*/  LOP3.LUT R34, R19, 0x30, R6, 0x78, !PT ;  /* 0x0000003013227812 */ /* 0x000fe400078e7806 */
[----:B------:R-:W-:Y:S01]  /*6660*/  SHF.R.U64 R3, R22, 0x3, R29 ;  /* 0x0000000316037819 */ /* 0x000fe2000000121d */
[----:B------:R4:W-:Y:S01]  /*6670*/  ST.E desc[UR48][R38.64], RZ ;  /* 0x000000ff26007985 */ /* 0x0009e2000c101930 */
[----:B------:R-:W-:Y:S02]  /*6680*/  LOP3.LUT R32, R20, 0x30, R5, 0x78, !PT ;  /* 0x0000003014207812 */ /* 0x000fe400078e7805 */
[----:B------:R-:W-:Y:S01]  /*6690*/  SHF.R.U64 R6, R23, 0x3, R27 ;  /* 0x0000000317067819 */ /* 0x000fe2000000121b */
[----:B------:R4:W-:Y:S01]  /*66a0*/  ST.E desc[UR48][R36.64], RZ ;  /* 0x000000ff24007985 */ /* 0x0009e2000c101930 */
[----:B------:R-:W-:-:S02]  /*66b0*/  SHF.R.U64 R5, R24, 0x3, R25 ;  /* 0x0000000318057819 */ /* 0x000fc40000001219 */
[----:B------:R-:W-:Y:S01]  /*66c0*/  LOP3.LUT R30, R21, 0x30, R4, 0x78, !PT ;  /* 0x00000030151e7812 */ /* 0x000fe200078e7804 */
[----:B------:R4:W-:Y:S01]  /*66d0*/  ST.E desc[UR48][R34.64], RZ ;  /* 0x000000ff22007985 */ /* 0x0009e2000c101930 */
[----:B------:R-:W-:Y:S02]  /*66e0*/  LOP3.LUT R28, R22, 0x30, R3, 0x78, !PT ;  /* 0x00000030161c7812 */ /* 0x000fe400078e7803 */
[----:B------:R-:W-:Y:S01]  /*66f0*/  LOP3.LUT R26, R23, 0x30, R6, 0x78, !PT ;  /* 0x00000030171a7812 */ /* 0x000fe200078e7806 */
[----:B------:R4:W-:Y:S01]  /*6700*/  ST.E desc[UR48][R32.64], RZ ;  /* 0x000000ff20007985 */ /* 0x0009e2000c101930 */
[----:B------:R-:W-:-:S03]  /*6710*/  LOP3.LUT R24, R24, 0x30, R5, 0x78, !PT ;  /* 0x0000003018187812 */ /* 0x000fc600078e7805 */
[----:B------:R4:W-:Y:S04]  /*6720*/  ST.E desc[UR48][R30.64], RZ ;  /* 0x000000ff1e007985 */ /* 0x0009e8000c101930 */
[----:B------:R4:W-:Y:S04]  /*6730*/  ST.E desc[UR48][R28.64], RZ ;  /* 0x000000ff1c007985 */ /* 0x0009e8000c101930 */
[----:B------:R4:W-:Y:S04]  /*6740*/  ST.E desc[UR48][R26.64], RZ ;  /* 0x000000ff1a007985 */ /* 0x0009e8000c101930 */
[----:B------:R4:W-:Y:S01]  /*6750*/  ST.E desc[UR48][R24.64], RZ ;  /* 0x000000ff18007985 */ /* 0x0009e2000c101930 */
[----:B------:R-:W-:Y:S01]  /*6760*/  @!PT LDS RZ, [RZ] ;  /* 0x00000000fffff984 */ /* 0x000fe20000000800 */
[----:B------:R-:W-:Y:S01]  /*6770*/  @!PT LDS RZ, [RZ] ;  /* 0x00000000fffff984 */ /* 0x000fe20000000800 */
[----:B------:R-:W-:Y:S01]  /*6780*/  @!PT LDS RZ, [RZ] ;  /* 0x00000000fffff984 */ /* 0x000fe20000000800 */
[----:B------:R-:W-:Y:S01]  /*6790*/  @!PT LDS RZ, [RZ] ;  /* 0x00000000fffff984 */ /* 0x000fe20000000800 */
[----:B------:R2:W-:Y:S06]  /*67a0*/  MEMBAR.ALL.CTA ;  /* 0x0000000000007992 */ /* 0x0005ec0000008000 */
[----:B--2---:R-:W2:Y:S01]  /*67b0*/  FENCE.VIEW.ASYNC.S ;  /* 0x00000000000073c6 */ /* 0x004ea20000000000 */
[----:B------:R-:W-:Y:S05]  /*67c0*/  BRA.U UP0, `(.L_x_154) ;  /* 0x0000000100047547 */ /* 0x000fea000b800000 */
[----:B------:R-:W-:Y:S05]  /*67d0*/  BPT.TRAP 0x1 ;  /* 0x000000040000795c */ /* 0x000fea0000300000 */
.L_x_154:
[----:B------:R-:W-:-:S05]  /*67e0*/  HFMA2 R3, -RZ, RZ, 0, 5.9604644775390625e-08 ;  /* 0x00000001ff037431 */ /* 0x000fca00000001ff */
[----:B------:R-:W-:-:S04]  /*67f0*/  SHF.L.U32 R3, R3, 0x1f, RZ ;  /* 0x0000001f03037819 */ /* 0x000fc800000006ff */
[----:B--2---:R-:W2:Y:S02]  /*6800*/  SYNCS.PHASECHK.TRANS64.TRYWAIT P0, [R16+URZ+0x70c8], R3 ;  /* 0x0070c803100075a7 */ /* 0x004ea400080011ff */
[----:B--2---:R-:W-:Y:S05]  /*6810*/  @!P0 BRA `(.L_x_155) ;  /* 0x000000c0002c8947 */ /* 0x004fea0003800000 */
.L_x_382:
[----:B------:R-:W-:Y:S05]  /*6820*/  @!P6 BRA `(.L_x_156) ;  /* 0x000000000094e947 */ /* 0x000fea0003800000 */
[----:B------:R-:W5:Y:S01]  /*6830*/  LDCU UR4, c[0x0][0x380] ;  /* 0x00007000ff0477ac */ /* 0x000f620008000800 */
[----:B------:R-:W-:Y:S01]  /*6840*/  IMAD.U32 R4, RZ, RZ, UR41 ;  /* 0x00000029ff047e24 */ /* 0x000fe2000f8e00ff */
[----:B------:R-:W-:Y:S04]  /*6850*/  BSSY.RECONVERGENT B0, `(.L_x_156) ;  /* 0x0000022000007945 */ /* 0x000fe80003800200 */
[----:B------:R-:W-:-:S04]  /*6860*/  IADD3 R17, PT, PT, R4, 0x80, R17 ;  /* 0x0000008004117810 */ /* 0x000fc80007ffe011 */
[----:B-----5:R-:W-:-:S13]  /*6870*/  ISETP.GE.AND P0, PT, R17, UR4, PT ;  /* 0x0000000411007c0c */ /* 0x020fda000bf06270 */
[----:B------:R-:W-:Y:S05]  /*6880*/  @P0 BRA `(.L_x_157) ;  /* 0x0000000000780947 */ /* 0x000fea0003800000 */
[----:B------:R-:W5:Y:S01]  /*6890*/  LDCU UR7, c[0x0][0x38c] ;  /* 0x00007180ff0777ac */ /* 0x000f620008000800 */
[----:B------:R-:W-:Y:S01]  /*68a0*/  MOV R4, RZ ;  /* 0x000000ff00047202 */ /* 0x000fe20000000f00 */
[----:B------:R-:W1:Y:S01]  /*68b0*/  LDCU UR6, c[0x0][0x890] ;  /* 0x00011200ff0677ac */ /* 0x000e620008000800 */
[----:B------:R-:W4:Y:S01]  /*68c0*/  LDCU.64 UR4, c[0x0][0x888] ;  /* 0x00011100ff0477ac */ /* 0x000f220008000a00 */
[----:B-----5:R-:W5:Y:S01]  /*68d0*/  I2F.U32.RP R7, UR7 ;  /* 0x0000000700077d06 */ /* 0x020f620008209000 */
[----:B------:R-:W-:Y:S01]  /*68e0*/  ISETP.NE.U32.AND P0, PT, RZ, UR7, PT ;  /* 0x00000007ff007c0c */ /* 0x000fe2000bf05070 */
[----:B-1----:R-:W-:-:S06]  /*68f0*/  IMAD R2, R2, UR6, R17 ;  /* 0x0000000602027c24 */ /* 0x002fcc000f8e0211 */
[----:B-----5:R-:W1:Y:S02]  /*6900*/  MUFU.RCP R6, R7 ;  /* 0x0000000700067308 */ /* 0x020e640000001000 */
[----:B-1----:R-:W-:-:S06]  /*6910*/  IADD3 R6, PT, PT, R6, 0xffffffe, RZ ;  /* 0x0ffffffe06067810 */ /* 0x002fcc0007ffe0ff */
[----:B------:R-:W2:Y:S02]  /*6920*/  F2I.FTZ.U32.TRUNC.NTZ R5, R6 ;  /* 0x0000000600057305 */ /* 0x000ea4000021f000 */
[----:B--2---:R-:W-:-:S05]  /*6930*/  IADD3 R3, PT, PT, RZ, -R5, RZ ;  /* 0x80000005ff037210 */ /* 0x004fca0007ffe0ff */
[----:B------:R-:W-:-:S04]  /*6940*/  IMAD R3, R3, UR7, RZ ;  /* 0x0000000703037c24 */ /* 0x000fc8000f8e02ff */
[----:B------:R-:W-:-:S06]  /*6950*/  IMAD.HI.U32 R3, R5, R3, R4 ;  /* 0x0000000305037227 */ /* 0x000fcc00078e0004 */
        /* <DEDUP_REMOVED lines=11> */
[----:B----4-:R-:W-:-:S04]  /*6a10*/  IMAD R2, R3, UR5, R2 ;  /* 0x0000000503027c24 */ /* 0x010fc8000f8e0202 */
[----:B------:R-:W-:Y:S01]  /*6a20*/  IMAD R7, R7, UR7, R0 ;  /* 0x0000000707077c24 */ /* 0x000fe2000f8e0200 */
[----:B------:R-:W-:-:S03]  /*6a30*/  MOV R0, 0xff800000 ;  /* 0xff80000000007802 */ /* 0x000fc60000000f00 */
[----:B------:R-:W-:-:S04]  /*6a40*/  IMAD R7, R7, UR4, R2 ;  /* 0x0000000407077c24 */ /* 0x000fc8000f8e0202 */
[----:B-1----:R-:W-:-:S05]  /*6a50*/  IMAD.WIDE.U32 R4, R7, 0x4, R4 ;  /* 0x0000000407047825 */ /* 0x002fca00078e0004 */
[----:B------:R5:W-:Y:S02]  /*6a60*/  STG.E desc[UR48][R4.64], R0 ;  /* 0x0000000004007986 */ /* 0x000be4000c101930 */
.L_x_157:
[----:B------:R-:W-:Y:S05]  /*6a70*/  BSYNC.RECONVERGENT B0 ;  /* 0x0000000000007941 */ /* 0x000fea0003800200 */
.L_x_156:
[----:B------:R-:W-:Y:S01]  /*6a80*/  @!PT LDS RZ, [RZ] ;  /* 0x00000000fffff984 */ /* 0x000fe20000000800 */
[----:B------:R-:W-:Y:S01]  /*6a90*/  @!PT LDS RZ, [RZ] ;  /* 0x00000000fffff984 */ /* 0x000fe20000000800 */
[----:B------:R-:W-:Y:S01]  /*6aa0*/  @!PT LDS RZ, [RZ] ;  /* 0x00000000fffff984 */ /* 0x000fe20000000800 */
[----:B------:R-:W-:Y:S01]  /*6ab0*/  @!PT LDS RZ, [RZ] ;  /* 0x00000000fffff984 */ /* 0x000fe20000000800 */
[----:B------:R1:W-:Y:S06]  /*6ac0*/  MEMBAR.ALL.CTA ;  /* 0x0000000000007992 */ /* 0x0003ec0000008000 */
[----:B-1----:R-:W1:Y:S01]  /*6ad0*/  FENCE.VIEW.ASYNC.S ;  /* 0x00000000000073c6 */ /* 0x002e620000000000 */
[----:B------:R-:W-:-:S09]  /*6ae0*/  UISETP.NE.AND UP0, UPT, UR38, URZ, UPT ;  /* 0x000000ff2600728c */ /* 0x000fd2000bf05270 */
[----:B------:R-:W-:Y:S05]  /*6af0*/  BRA.U UP0, `(.L_x_158) ;  /* 0x0000000100047547 */ /* 0x000fea000b800000 */
[----:B------:R-:W-:Y:S05]  /*6b00*/  BPT.TRAP 0x1 ;  /* 0x000000040000795c */ /* 0x000fea0000300000 */
.L_x_158:
[----:B-1----:R-:W-:Y:S01]  /*6b10*/  SYNCS.ARRIVE.TRANS64.A1T0 RZ, [R16+URZ+0x70b8], RZ ;  /* 0x0070b8ff10ff79a7 */ /* 0x002fe200081000ff */
[----:B------:R-:W-:Y:S05]  /*6b20*/  EXIT ;  /* 0x000000000000794d */ /* 0x000fea0003800000 */
.L_x_87:
[----:B------:R-:W-:Y:S01]  /*6b30*/  UISETP.NE.AND UP0, UPT, UR37, URZ, UPT ;  /* 0x000000ff2500728c */ /* 0x000fe2000bf05270 */
[C---:B------:R-:W-:Y:S01]  /*6b40*/  IMAD.U32 R56, R18.reuse, 0x10000, RZ ;  /* 0x0001000012387824 */ /* 0x040fe200078e00ff */
[C---:B------:R-:W-:Y:S02]  /*6b50*/  LOP3.LUT R16, R18.reuse, 0x1f, RZ, 0xc0, !PT ;  /* 0x0000001f12107812 */ /* 0x040fe400078ec0ff */
[----:B------:R-:W-:Y:S02]  /*6b60*/  LOP3.LUT R2, R18, 0x7f, RZ, 0xc0, !PT ;  /* 0x0000007f12027812 */ /* 0x000fe400078ec0ff */
[----:B------:R-:W-:-:S04]  /*6b70*/  LOP3.LUT R56, R56, 0x600000, RZ, 0xc0, !PT ;  /* 0x0060000038387812 */ /* 0x000fc800078ec0ff */
[----:B------:R-:W-:Y:S01]  /*6b80*/  LOP3.LUT R57, R56, 0x80, RZ, 0xfc, !PT ;  /* 0x0000008038397812 */ /* 0x000fe200078efcff */
[----:B------:R-:W-:Y:S05]  /*6b90*/  BRA.U !UP0, `(.L_x_159) ;  /* 0x0000000108047547 */ /* 0x000fea000b800000 */
[----:B------:R-:W-:Y:S05]  /*6ba0*/  BPT.TRAP 0x1 ;  /* 0x000000040000795c */ /* 0x000fea0000300000 */
.L_x_159:
[----:B------:R-:W1:Y:S01]  /*6bb0*/  S2UR UR40, SR_CgaCtaId ;  /* 0x00000000002879c3 */ /* 0x000e620000008800 */
[----:B------:R-:W-:Y:S01]  /*6bc0*/  UMOV UR39, 0x400 ;  /* 0x0000040000277882 */ /* 0x000fe20000000000 */
[----:B------:R-:W-:Y:S01]  /*6bd0*/  SHF.L.U32 R3, RZ, 0x1f, RZ ;  /* 0x0000001fff037819 */ /* 0x000fe200000006ff */
[----:B-1----:R-:W-:-:S09]  /*6be0*/  ULEA UR39, UR40, UR39, 0x18 ;  /* 0x0000002728277291 */ /* 0x002fd2000f8ec0ff */
[----:B------:R-:W1:Y:S02]  /*6bf0*/  SYNCS.PHASECHK.TRANS64.TRYWAIT P0, [UR39+0x7070], R3 ;  /* 0x00707003ff0075a7 */ /* 0x000e640008001127 */
[----:B-1----:R-:W-:Y:S05]  /*6c00*/  @!P0 BRA `(.L_x_160) ;  /* 0x000000bc00448947 */ /* 0x002fea0003800000 */
.L_x_383:
[----:B------:R-:W-:-:S09]  /*6c10*/  UISETP.NE.AND UP0, UPT, UR37, URZ, UPT ;  /* 0x000000ff2500728c */ /* 0x000fd2000bf05270 */
[----:B------:R-:W-:Y:S05]  /*6c20*/  BRA.U !UP0, `(.L_x_161) ;  /* 0x0000000108047547 */ /* 0x000fea000b800000 */
[----:B------:R-:W-:Y:S05]  /*6c30*/  BPT.TRAP 0x1 ;  /* 0x000000040000795c */ /* 0x000fea0000300000 */
.L_x_161:
[----:B------:R-:W-:Y:S02]  /*6c40*/  UIADD3 UR45, UPT, UPT, UR39, 0x7078, URZ ;  /* 0x00007078272d7890 */ /* 0x000fe4000fffe0ff */
[----:B------:R-:W-:Y:S02]  /*6c50*/  UISETP.NE.AND UP0, UPT, UR36, URZ, UPT ;  /* 0x000000ff2400728c */ /* 0x000fe4000bf05270 */
[----:B------:R-:W-:-:S09]  /*6c60*/  UPRMT UR4, UR40, 0x654, UR45 ;  /* 0x0000065428047896 */ /* 0x000fd2000800002d */
[----:B------:R-:W-:Y:S01]  /*6c70*/  SYNCS.ARRIVE.TRANS64.RED.A1T0 RZ, [UR4], RZ ;  /* 0x000000ffffff79a7 */ /* 0x000fe20008100404 */
[----:B------:R-:W-:Y:S05]  /*6c80*/  BRA.U !UP0, `(.L_x_162) ;  /* 0x0000000108047547 */ /* 0x000fea000b800000 */
[----:B------:R-:W-:Y:S05]  /*6c90*/  BPT.TRAP 0x1 ;  /* 0x000000040000795c */ /* 0x000fea0000300000 */
.L_x_162:
[----:B------:R-:W2:Y:S01]  /*6ca0*/  SYNCS.PHASECHK.TRANS64.TRYWAIT P0, [UR39+0x7080], R3 ;  /* 0x00708003ff0075a7 */ /* 0x000ea20008001127 */
[----:B------:R-:W-:Y:S01]  /*6cb0*/  UMOV UR44, URZ ;  /* 0x000000ff002c7c82 */ /* 0x000fe20008000000 */
[----:B--2---:R-:W-:Y:S05]  /*6cc0*/  @!P0 BRA `(.L_x_163) ;  /* 0x000000bc002c8947 */ /* 0x004fea0003800000 */
.L_x_384:
[----:B------:R-:W-:Y:S01]  /*6cd0*/  UISETP.GE.AND UP0, UPT, UR5, 0x41, UPT ;  /* 0x000000410500788c */ /* 0x000fe2000bf06270 */
[----:B------:R-:W-:Y:S01]  /*6ce0*/  HFMA2 R60, -RZ, RZ, 0, 5.9604644775390625e-08 ;  /* 0x00000001ff3c7431 */ /* 0x000fe200000001ff */
[----:B------:R-:W-:-:S07]  /*6cf0*/  UMOV UR43, 0x1 ;  /* 0x00000001002b7882 */ /* 0x000fce0000000000 */
[----:B------:R-:W-:Y:S05]  /*6d00*/  BRA.U !UP0, `(.L_x_164) ;  /* 0x0000001508487547 */ /* 0x000fea000b800000 */
[----:B------:R-:W-:Y:S01]  /*6d10*/  UIADD3 UR5, UPT, UPT, UR5, 0x3f, URZ ;  /* 0x0000003f05057890 */ /* 0x000fe2000fffe0ff */
[C---:B------:R-:W-:Y:S01]  /*6d20*/  VIADD R59, R56.reuse, 0x100 ;  /* 0x00000100383b7836 */ /* 0x040fe20000000000 */
[----:B------:R-:W-:Y:S01]  /*6d30*/  LOP3.LUT R58, R17, 0x3, RZ, 0xc0, !PT ;  /* 0x00000003113a7812 */ /* 0x000fe200078ec0ff */
[C---:B------:R-:W-:Y:S01]  /*6d40*/  VIADD R23, R56.reuse, 0x110 ;  /* 0x0000011038177836 */ /* 0x040fe20000000000 */
[----:B------:R-:W-:Y:S01]  /*6d50*/  USHF.R.S32.HI UR4, URZ, 0x1f, UR5 ;  /* 0x0000001fff047899 */ /* 0x000fe20008011405 */
[C---:B------:R-:W-:Y:S01]  /*6d60*/  VIADD R19, R56.reuse, 0x180 ;  /* 0x0000018038137836 */ /* 0x040fe20000000000 */
[----:B------:R-:W-:Y:S01]  /*6d70*/  SHF.R.U32.HI R22, RZ, 0x15, R57 ;  /* 0x00000015ff167819 */ /* 0x000fe20000011639 */
[----:B------:R-:W-:Y:S01]  /*6d80*/  VIADD R18, R56, 0x190 ;  /* 0x0000019038127836 */ /* 0x000fe20000000000 */
[----:B------:R-:W-:Y:S01]  /*6d90*/  ULEA.HI UR4, UR4, UR5, URZ, 0x6 ;  /* 0x0000000504047291 */ /* 0x000fe2000f8f30ff */
[----:B------:R-:W-:Y:S01]  /*6da0*/  IMAD.MOV.U32 R60, RZ, RZ, 0x1 ;  /* 0x00000001ff3c7424 */ /* 0x000fe200078e00ff */
[----:B------:R-:W-:Y:S01]  /*6db0*/  SHF.R.U32.HI R59, RZ, 0x15, R59 ;  /* 0x00000015ff3b7819 */ /* 0x000fe2000001163b */
[----:B------:R-:W-:Y:S01]  /*6dc0*/  UMOV UR44, URZ ;  /* 0x000000ff002c7c82 */ /* 0x000fe20008000000 */
[----:B------:R-:W-:Y:S01]  /*6dd0*/  SHF.R.U32.HI R23, RZ, 0x15, R23 ;  /* 0x00000015ff177819 */ /* 0x000fe20000011617 */
[----:B------:R-:W-:Y:S01]  /*6de0*/  USHF.R.S32.HI UR42, URZ, 0x6, UR4 ;  /* 0x00000006ff2a7899 */ /* 0x000fe20008011404 */
[----:B------:R-:W-:Y:S01]  /*6df0*/  SHF.R.U32.HI R19, RZ, 0x15, R19 ;  /* 0x00000015ff137819 */ /* 0x000fe20000011613 */
[----:B------:R-:W-:Y:S01]  /*6e00*/  UMOV UR41, URZ ;  /* 0x000000ff00297c82 */ /* 0x000fe20008000000 */
[----:B------:R-:W-:-:S09]  /*6e10*/  SHF.R.U32.HI R18, RZ, 0x15, R18 ;  /* 0x00000015ff127819 */ /* 0x000fd20000011612 */
.L_x_188:
[----:B------:R-:W-:Y:S01]  /*6e20*/  UISETP.NE.AND UP0, UPT, UR37, URZ, UPT ;  /* 0x000000ff2500728c */ /* 0x000fe2000bf05270 */
[----:B------:R-:W-:Y:S01]  /*6e30*/  UMOV UR4, UR42 ;  /* 0x0000002a00047c82 */ /* 0x000fe20008000000 */
[----:B------:R-:W-:Y:S02]  /*6e40*/  UIADD3 UR42, UPT, UPT, UR42, -0x1, URZ ;  /* 0xffffffff2a2a7890 */ /* 0x000fe4000fffe0ff */
[----:B------:R-:W-:Y:S01]  /*6e50*/  UISETP.GT.AND UP1, UPT, UR4, 0x2, UPT ;  /* 0x000000020400788c */ /* 0x000fe2000bf24270 */
[----:B------:R-:W-:-:S03]  /*6e60*/  UMOV UR43, UR41 ;  /* 0x00000029002b7c82 */ /* 0x000fc60008000000 */
[----:B------:R-:W-:Y:S01]  /*6e70*/  UP2UR UR46, UPR, URZ, 0x2 ;  /* 0x00000002ff2e7883 */ /* 0x000fe20008000000 */
[----:B--234-:R-:W-:Y:S11]  /*6e80*/  BRA.U !UP0, `(.L_x_165) ;  /* 0x0000000108047547 */ /* 0x01cff6000b800000 */
[----:B------:R-:W-:Y:S05]  /*6e90*/  BPT.TRAP 0x1 ;  /* 0x000000040000795c */ /* 0x000fea0000300000 */
.L_x_165:
[----:B-1----:R-:W-:-:S04]  /*6ea0*/  SHF.L.U32 R3, R60, 0x1f, RZ ;  /* 0x0000001f3c037819 */ /* 0x002fc800000006ff */
[----:B------:R-:W1:Y:S02]  /*6eb0*/  SYNCS.PHASECHK.TRANS64.TRYWAIT P0, [UR39+0x7070], R3 ;  /* 0x00707003ff0075a7 */ /* 0x000e640008001127 */
[----:B-1----:R-:W-:Y:S05]  /*6ec0*/  @!P0 BRA `(.L_x_166) ;  /* 0x000000b800c48947 */ /* 0x002fea0003800000 */
.L_x_385:
[----:B------:R-:W-:Y:S01]  /*6ed0*/  R2UR UR4, R56 ;  /* 0x00000000380472ca */ /* 0x000fe200000e0000 */
[----:B------:R-:W-:Y:S01]  /*6ee0*/  UISETP.NE.AND UP0, UPT, UR38, URZ, UPT ;  /* 0x000000ff2600728c */ /* 0x000fe2000bf05270 */
[----:B------:R-:W-:Y:S01]  /*6ef0*/  PLOP3.LUT P0, PT, PT, PT, PT, 0x80, 0x8 ;  /* 0x000000000008781c */ /* 0x000fe20003f0f070 */
[----:B------:R-:W-:-:S10]  /*6f00*/  IMAD.MOV.U32 R61, RZ, RZ, 0x3f800000 ;  /* 0x3f800000ff3d7424 */ /* 0x000fd400078e00ff */
[----:B------:R-:W2:Y:S02]  /*6f10*/  LDTM.x2 R4, tmem[UR4] ;  /* 0x00000004000479ee */ /* 0x000ea400080c0000 */
[----:B--2---:R-:W-:-:S13]  /*6f20*/  FSETP.NEU.AND P2, PT, R4, R5, PT ;  /* 0x000000050400720b */ /* 0x004fda0003f4d000 */
[----:B-1----:R-:W1:Y:S01]  /*6f30*/  @P2 LDC R0, c[0x0][0x704] ;  /* 0x0001c100ff002b82 */ /* 0x002e620000000800 */
[----:B------:R-:W-:-:S04]  /*6f40*/  @P2 FADD R5, R4, -R5 ;  /* 0x8000000504052221 */ /* 0x000fc80000000000 */
[----:B-1----:R-:W-:-:S05]  /*6f50*/  @P2 FMUL R5, R5, R0 ;  /* 0x0000000005052220 */ /* 0x002fca0000400000 */
[----:B------:R-:W-:-:S04]  /*6f60*/  @P2 FSETP.GEU.AND P1, PT, R5, -126, PT ;  /* 0xc2fc00000500280b */ /* 0x000fc80003f2e000 */
[----:B------:R-:W-:-:S13]  /*6f70*/  @P2 PLOP3.LUT P0, PT, P1, PT, PT, 0x80, 0x8 ;  /* 0x000000000008281c */ /* 0x000fda0000f0f070 */
[----:B------:R-:W-:-:S04]  /*6f80*/  @!P0 FMUL R5, R5, 0.5 ;  /* 0x3f00000005058820 */ /* 0x000fc80000400000 */
[----:B------:R-:W1:Y:S02]  /*6f90*/  @P2 MUFU.EX2 R0, R5 ;  /* 0x0000000500002308 */ /* 0x000e640000000800 */
[----:B-1----:R-:W-:-:S05]  /*6fa0*/  @!P0 FMUL R0, R0, R0 ;  /* 0x0000000000008220 */ /* 0x002fca0000400000 */
[----:B------:R-:W-:Y:S01]  /*6fb0*/  @P2 MOV R61, R0 ;  /* 0x00000000003d2202 */ /* 0x000fe20000000f00 */
[----:B------:R-:W-:Y:S06]  /*6fc0*/  BRA.U UP0, `(.L_x_167) ;  /* 0x0000000100047547 */ /* 0x000fec000b800000 */
[----:B------:R-:W-:Y:S05]  /*6fd0*/  BPT.TRAP 0x1 ;  /* 0x000000040000795c */ /* 0x000fea0000300000 */
.L_x_167:
[----:B------:R-:W-:Y:S01]  /*6fe0*/  IMAD.U32 R3, RZ, RZ, UR44 ;  /* 0x0000002cff037e24 */ /* 0x000fe2000f8e00ff */
[----:B------:R-:W-:-:S04]  /*6ff0*/  FSETP.NEU.AND P1, PT, R61, 1, PT ;  /* 0x3f8000003d00780b */ /* 0x000fc80003f2d000 */
[----:B------:R-:W-:-:S04]  /*7000*/  SHF.L.U32 R3, R3, 0x1f, RZ ;  /* 0x0000001f03037819 */ /* 0x000fc800000006ff */
[----:B------:R-:W1:Y:S02]  /*7010*/  SYNCS.PHASECHK.TRANS64.TRYWAIT P0, [UR39+0x7090], R3 ;  /* 0x00709003ff0075a7 */ /* 0x000e640008001127 */
[----:B-1----:R-:W-:Y:S05]  /*7020*/  @!P0 BRA `(.L_x_168) ;  /* 0x000000b800848947 */ /* 0x002fea0003800000 */
.L_x_386:
[----:B------:R-:W-:-:S13]  /*7030*/  VOTE.ANY P1, P1 ;  /* 0x0000000000ff7806 */ /* 0x000fda0000820100 */
[----:B------:R-:W-:Y:S05]  /*7040*/  @!P1 BRA `(.L_x_169) ;  /* 0x0000000400989947 */ /* 0x000fea0003800000 */
[----:B------:R-:W-:-:S13]  /*7050*/  ISETP.NE.AND P0, PT, R58, R59, PT ;  /* 0x0000003b3a00720c */ /* 0x000fda0003f05270 */
[----:B------:R-:W-:Y:S05]  /*7060*/  @!P0 BRA `(.L_x_170) ;  /* 0x0000000000408947 */ /* 0x000fea0003800000 */
[----:B------:R-:W-:Y:S01]  /*7070*/  MOV R14, 0x8 ;  /* 0x00000008000e7802 */ /* 0x000fe20000000f00 */
[----:B------:R-:W2:Y:S01]  /*7080*/  LDCU.64 UR8, c[0x4][0xb0] ;  /* 0x01001600ff0877ac */ /* 0x000ea20008000a00 */
[----:B------:R-:W-:Y:S02]  /*7090*/  HFMA2 R12, -RZ, RZ, 0, 5.9604644775390625e-08 ;  /* 0x00000001ff0c7431 */ /* 0x000fe400000001ff */
[----:B------:R-:W-:Y:S01]  /*70a0*/  IMAD.MOV.U32 R8, RZ, RZ, 0x192 ;  /* 0x00000192ff087424 */ /* 0x000fe200078e00ff */
[----:B------:R-:W3:Y:S01]  /*70b0*/  LDCU.64 UR6, c[0x4][0xb8] ;  /* 0x01001700ff0677ac */ /* 0x000ee20008000a00 */
[----:B------:R-:W4:Y:S01]  /*70c0*/  LDC.64 R14, c[0x4][R14] ;  /* 0x010000000e0e7b82 */ /* 0x000f220000000a00 */
[----:B------:R-:W-:Y:S01]  /*70d0*/  IMAD.MOV.U32 R13, RZ, RZ, RZ ;  /* 0x000000ffff0d7224 */ /* 0x000fe200078e00ff */
[----:B------:R-:W5:Y:S01]  /*70e0*/  LDCU.64 UR4, c[0x4][0x30] ;  /* 0x01000600ff0477ac */ /* 0x000f620008000a00 */
[----:B--2---:R-:W-:Y:S01]  /*70f0*/  IMAD.U32 R4, RZ, RZ, UR8 ;  /* 0x00000008ff047e24 */ /* 0x004fe2000f8e00ff */
[----:B------:R-:W-:Y:S01]  /*7100*/  MOV R5, UR9 ;  /* 0x0000000900057c02 */ /* 0x000fe20008000f00 */
[----:B---3--:R-:W-:Y:S01]  /*7110*/  IMAD.U32 R6, RZ, RZ, UR6 ;  /* 0x00000006ff067e24 */ /* 0x008fe2000f8e00ff */
[----:B------:R-:W-:Y:S01]  /*7120*/  MOV R7, UR7 ;  /* 0x0000000700077c02 */ /* 0x000fe20008000f00 */
[----:B-----5:R-:W-:Y:S01]  /*7130*/  IMAD.U32 R10, RZ, RZ, UR4 ;  /* 0x00000004ff0a7e24 */ /* 0x020fe2000f8e00ff */
[----:B------:R-:W-:-:S02]  /*7140*/  MOV R11, UR5 ;  /* 0x00000005000b7c02 */ /* 0x000fc40008000f00 */
[----:B------:R-:W-:-:S07]  /*7150*/  LEPC R20, `(.L_x_170) ;  /* 0x000000001014794e */ /* 0x000fce0000000000 */
[----:B-1--4-:R-:W-:Y:S05]  /*7160*/  CALL.ABS.NOINC R14 ;  /* 0x000000000e007343 */ /* 0x012fea0003c00000 */
.L_x_170:
[----:B------:R-:W-:Y:S05]  /*7170*/  WARPSYNC.ALL ;  /* 0x0000000000007948 */ /* 0x000fea0003800000 */
[----:B------:R-:W-:Y:S02]  /*7180*/  R2UR UR4, R56 ;  /* 0x00000000380472ca */ /* 0x000fe400000e0000 */
[----:B------:R-:W-:-:S11]  /*7190*/  ISETP.NE.AND P0, PT, R58, R23, PT ;  /* 0x000000173a00720c */ /* 0x000fd60003f05270 */
[----:B------:R-:W2:Y:S02]  /*71a0*/  LDTM.x16 R40, tmem[UR4+0x100] ;  /* 0x00010004002879ee */ /* 0x000ea40008240000 */
[----:B--2---:R-:W-:Y:S05]  /*71b0*/  @!P0 BRA `(.L_x_171) ;  /* 0x0000000000408947 */ /* 0x004fea0003800000 */
        /* <DEDUP_REMOVED lines=16> */
.L_x_171:
[----:B------:R-:W-:Y:S05]  /*72c0*/  WARPSYNC.ALL ;  /* 0x0000000000007948 */ /* 0x000fea0003800000 */
[----:B------:R-:W-:Y:S02]  /*72d0*/  R2UR UR4, R56 ;  /* 0x00000000380472ca */ /* 0x000fe400000e0000 */
[----:B------:R-:W-:Y:S02]  /*72e0*/  ISETP.NE.AND P0, PT, R58, R59, PT ;  /* 0x0000003b3a00720c */ /* 0x000fe40003f05270 */
[----:B------:R-:W-:-:S09]  /*72f0*/  FSETP.NEU.AND P1, PT, R61, 1, PT ;  /* 0x3f8000003d00780b */ /* 0x000fd20003f2d000 */
[----:B------:R-:W2:Y:S04]  /*7300*/  LDTM.x16 R24, tmem[UR4+0x110] ;  /* 0x00011004001879ee */ /* 0x000ea80008240000 */
[C---:B------:R-:W-:Y:S02]  /*7310*/  @P1 FMUL2 R40, R61.reuse.F32, R40.F32x2.HI_LO ;  /* 0x000000283d28124a */ /* 0x040fe40000040000 */
[C---:B------:R-:W-:Y:S02]  /*7320*/  @P1 FMUL2 R42, R61.reuse.F32, R42.F32x2.HI_LO ;  /* 0x0000002a3d2a124a */ /* 0x040fe40000040000 */
[C---:B------:R-:W-:Y:S02]  /*7330*/  @P1 FMUL2 R44, R61.reuse.F32, R44.F32x2.HI_LO ;  /* 0x0000002c3d2c124a */ /* 0x040fe40000040000 */
[----:B------:R-:W-:-:S02]  /*7340*/  @P1 FMUL2 R46, R61.F32, R46.F32x2.HI_LO ;  /* 0x0000002e3d2e124a */ /* 0x000fc40000040000 */
[C---:B------:R-:W-:Y:S02]  /*7350*/  @P1 FMUL2 R48, R61.reuse.F32, R48.F32x2.HI_LO ;  /* 0x000000303d30124a */ /* 0x040fe40000040000 */
[C---:B------:R-:W-:Y:S02]  /*7360*/  @P1 FMUL2 R50, R61.reuse.F32, R50.F32x2.HI_LO ;  /* 0x000000323d32124a */ /* 0x040fe40000040000 */
[C---:B------:R-:W-:Y:S02]  /*7370*/  @P1 FMUL2 R52, R61.reuse.F32, R52.F32x2.HI_LO ;  /* 0x000000343d34124a */ /* 0x040fe40000040000 */
[----:B------:R-:W-:Y:S01]  /*7380*/  @P1 FMUL2 R54, R61.F32, R54.F32x2.HI_LO ;  /* 0x000000363d36124a */ /* 0x000fe20000040000 */
[----:B--2---:R-:W-:Y:S06]  /*7390*/  @!P0 BRA `(.L_x_172) ;  /* 0x0000000000408947 */ /* 0x004fec0003800000 */
        /* <DEDUP_REMOVED lines=16> */
.L_x_172:
[----:B------:R-:W-:Y:S05]  /*74a0*/  WARPSYNC.ALL ;  /* 0x0000000000007948 */ /* 0x000fea0003800000 */
[----:B------:R-:W-:Y:S02]  /*74b0*/  R2UR UR4, R56 ;  /* 0x00000000380472ca */ /* 0x000fe400000e0000 */
[----:B------:R-:W-:Y:S02]  /*74c0*/  ISETP.NE.AND P0, PT, R58, R23, PT ;  /* 0x000000173a00720c */ /* 0x000fe40003f05270 */
[----:B------:R-:W-:-:S09]  /*74d0*/  FSETP.NEU.AND P1, PT, R61, 1, PT ;  /* 0x3f8000003d00780b */ /* 0x000fd20003f2d000 */
[----:B------:R2:W-:Y:S04]  /*74e0*/  STTM.x16 tmem[UR4+0x100], R40 ;  /* 0x00010028000079ed */ /* 0x0005e80008240004 */
        /* <DEDUP_REMOVED lines=8> */
[----:B------:R-:W-:Y:S06]  /*7570*/  @!P0 BRA `(.L_x_173) ;  /* 0x0000000000408947 */ /* 0x000fec0003800000 */
[----:B------:R-:W-:Y:S01]  /*7580*/  MOV R14, 0x8 ;  /* 0x00000008000e7802 */ /* 0x000fe20000000f00 */
[----:B------:R-:W3:Y:S01]  /*7590*/  LDCU.64 UR8, c[0x4][0xb0] ;  /* 0x01001600ff0877ac */ /* 0x000ee20008000a00 */
[----:B------:R-:W-:Y:S02]  /*75a0*/  HFMA2 R12, -RZ, RZ, 0, 5.9604644775390625e-08 ;  /* 0x00000001ff0c7431 */ /* 0x000fe400000001ff */
[----:B------:R-:W-:Y:S01]  /*75b0*/  IMAD.MOV.U32 R8, RZ, RZ, 0x1be ;  /* 0x000001beff087424 */ /* 0x000fe200078e00ff */
[----:B------:R-:W4:Y:S01]  /*75c0*/  LDCU.64 UR6, c[0x4][0xb8] ;  /* 0x01001700ff0677ac */ /* 0x000f220008000a00 */
[----:B------:R-:W5:Y:S01]  /*75d0*/  LDC.64 R14, c[0x4][R14] ;  /* 0x010000000e0e7b82 */ /* 0x000f620000000a00 */
[----:B------:R-:W-:Y:S01]  /*75e0*/  IMAD.MOV.U32 R13, RZ, RZ, RZ ;  /* 0x000000ffff0d7224 */ /* 0x000fe200078e00ff */
[----:B------:R-:W1:Y:S01]  /*75f0*/  LDCU.64 UR4, c[0x4][0x38] ;  /* 0x01000700ff0477ac */ /* 0x000e620008000a00 */
[----:B---3--:R-:W-:Y:S01]  /*7600*/  IMAD.U32 R4, RZ, RZ, UR8 ;  /* 0x00000008ff047e24 */ /* 0x008fe2000f8e00ff */
[----:B------:R-:W-:Y:S01]  /*7610*/  MOV R5, UR9 ;  /* 0x0000000900057c02 */ /* 0x000fe20008000f00 */
[----:B----4-:R-:W-:Y:S01]  /*7620*/  IMAD.U32 R6, RZ, RZ, UR6 ;  /* 0x00000006ff067e24 */ /* 0x010fe2000f8e00ff */
[----:B------:R-:W-:Y:S01]  /*7630*/  MOV R7, UR7 ;  /* 0x0000000700077c02 */ /* 0x000fe20008000f00 */
[----:B-1----:R-:W-:Y:S01]  /*7640*/  IMAD.U32 R10, RZ, RZ, UR4 ;  /* 0x00000004ff0a7e24 */ /* 0x002fe2000f8e00ff */
[----:B------:R-:W-:-:S02]  /*7650*/  MOV R11, UR5 ;  /* 0x00000005000b7c02 */ /* 0x000fc40008000f00 */
[----:B------:R-:W-:-:S07]  /*7660*/  LEPC R20, `(.L_x_173) ;  /* 0x000000001014794e */ /* 0x000fce0000000000 */
[----:B--2--5:R-:W-:Y:S05]  /*7670*/  CALL.ABS.NOINC R14 ;  /* 0x000000000e007343 */ /* 0x024fea0003c00000 */
.L_x_173:
[----:B------:R-:W-:Y:S05]  /*7680*/  WARPSYNC.ALL ;  /* 0x0000000000007948 */ /* 0x000fea0003800000 */
[----:B------:R-:W-:-:S13]  /*7690*/  R2UR UR4, R56 ;  /* 0x00000000380472ca */ /* 0x000fda00000e0000 */
[----:B------:R3:W-:Y:S02]  /*76a0*/  STTM.x16 tmem[UR4+0x110], R24 ;  /* 0x00011018000079ed */ /* 0x0007e40008240004 */
.L_x_169:
[----:B------:R-:W-:-:S09]  /*76b0*/  UISETP.NE.AND UP0, UPT, UR36, URZ, UPT ;  /* 0x000000ff2400728c */ /* 0x000fd2000bf05270 */
[----:B------:R-:W-:Y:S05]  /*76c0*/  BRA.U !UP0, `(.L_x_174) ;  /* 0x0000000108047547 */ /* 0x000fea000b800000 */
[----:B------:R-:W-:Y:S05]  /*76d0*/  BPT.TRAP 0x1 ;  /* 0x000000040000795c */ /* 0x000fea0000300000 */
.L_x_174:
[----:B------:R-:W-:Y:S02]  /*76e0*/  UIADD3 UR4, UPT, UPT, UR39, 0x7088, URZ ;  /* 0x0000708827047890 */ /* 0x000fe4000fffe0ff */
[----:B------:R-:W-:Y:S02]  /*76f0*/  UISETP.NE.AND UP0, UPT, UR38, URZ, UPT ;  /* 0x000000ff2600728c */ /* 0x000fe4000bf05270 */
[----:B------:R-:W-:Y:S02]  /*7700*/  UPRMT UR4, UR40, 0x654, UR4 ;  /* 0x0000065428047896 */ /* 0x000fe40008000004 */
[----:B------:R-:W-:-:S07]  /*7710*/  ULOP3.LUT UR41, UR43, 0x1, URZ, 0x3c, !UPT ;  /* 0x000000012b297892 */ /* 0x000fce000f8e3cff */
[----:B------:R-:W-:Y:S01]  /*7720*/  SYNCS.ARRIVE.TRANS64.RED.A1T0 RZ, [UR4], RZ ;  /* 0x000000ffffff79a7 */ /* 0x000fe20008100404 */
[----:B------:R-:W4:Y:S01]  /*7730*/  FENCE.VIEW.ASYNC.T ;  /* 0x00000000000073c6 */ /* 0x000f220000000200 */
[----:B------:R-:W-:Y:S05]  /*7740*/  BRA.U UP0, `(.L_x_175) ;  /* 0x0000000100087547 */ /* 0x000fea000b800000 */
[----:B------:R-:W-:Y:S05]  /*7750*/  BPT.TRAP 0x1 ;  /* 0x000000040000795c */ /* 0x000fea0000300000 */
[----:B------:R-:W-:Y:S05]  /*7760*/  BPT.TRAP 0x1 ;  /* 0x000000040000795c */ /* 0x000fea0000300000 */
.L_x_175:
[----:B------:R-:W-:Y:S02]  /*7770*/  UIADD3 UR4, UPT, UPT, UR39, 0x70a0, URZ ;  /* 0x000070a027047890 */ /* 0x000fe4000fffe0ff */
[----:B------:R-:W-:Y:S02]  /*7780*/  UISETP.NE.AND UP0, UPT, UR36, URZ, UPT ;  /* 0x000000ff2400728c */ /* 0x000fe4000bf05270 */
[----:B------:R-:W-:-:S09]  /*7790*/  UPRMT UR4, UR40, 0x654, UR4 ;  /* 0x0000065428047896 */ /* 0x000fd20008000004 */
[----:B----4-:R-:W-:Y:S01]  /*77a0*/  SYNCS.ARRIVE.TRANS64.RED.A1T0 RZ, [UR4], RZ ;  /* 0x000000ffffff79a7 */ /* 0x010fe20008100404 */
[----:B------:R-:W-:Y:S05]  /*77b0*/  BRA.U !UP0, `(.L_x_176) ;  /* 0x0000000108047547 */ /* 0x000fea000b800000 */
[----:B------:R-:W-:Y:S05]  /*77c0*/  BPT.TRAP 0x1 ;  /* 0x000000040000795c */ /* 0x000fea0000300000 */
.L_x_176:
[----:B-1----:R-:W-:Y:S01]  /*77d0*/  IMAD.U32 R3, RZ, RZ, UR41 ;  /* 0x00000029ff037e24 */ /* 0x002fe2000f8e00ff */
[----:B------:R-:W-:-:S04]  /*77e0*/  ISETP.NE.AND P0, PT, R58, R22, PT ;  /* 0x000000163a00720c */ /* 0x000fc80003f05270 */
[----:B------:R-:W-:-:S04]  /*77f0*/  SHF.L.U32 R3, R3, 0x1f, RZ ;  /* 0x0000001f03037819 */ /* 0x000fc800000006ff */
[----:B------:R-:W1:Y:S02]  /*7800*/  SYNCS.PHASECHK.TRANS64.TRYWAIT P1, [UR39+0x7080], R3 ;  /* 0x00708003ff0075a7 */ /* 0x000e640008021127 */
[----:B-1----:R-:W-:Y:S05]  /*7810*/  @!P1 BRA `(.L_x_177) ;  /* 0x000000b000a09947 */ /* 0x002fea0003800000 */
.L_x_387:
[----:B------:R-:W-:Y:S05]  /*7820*/  @!P0 BRA `(.L_x_178) ;  /* 0x0000000000408947 */ /* 0x000fea0003800000 */
[----:B------:R-:W-:Y:S01]  /*7830*/  MOV R14, 0x8 ;  /* 0x00000008000e7802 */ /* 0x000fe20000000f00 */
[----:B------:R-:W4:Y:S01]  /*7840*/  LDCU.64 UR6, c[0x4][0xb0] ;  /* 0x01001600ff0677ac */ /* 0x000f220008000a00 */
[----:B------:R-:W-:Y:S02]  /*7850*/  HFMA2 R12, -RZ, RZ, 0, 5.9604644775390625e-08 ;  /* 0x00000001ff0c7431 */ /* 0x000fe400000001ff */
[----:B------:R-:W-:Y:S01]  /*7860*/  IMAD.MOV.U32 R8, RZ, RZ, 0x192 ;  /* 0x00000192ff087424 */ /* 0x000fe200078e00ff */
[----:B------:R-:W5:Y:S01]  /*7870*/  LDCU.64 UR4, c[0x4][0xb8] ;  /* 0x01001700ff0477ac */ /* 0x000f620008000a00 */
[----:B------:R-:W1:Y:S01]  /*7880*/  LDC.64 R14, c[0x4][R14] ;  /* 0x010000000e0e7b82 */ /* 0x000e620000000a00 */
[----:B------:R-:W-:Y:S01]  /*7890*/  IMAD.MOV.U32 R13, RZ, RZ, RZ ;  /* 0x000000ffff0d7224 */ /* 0x000fe200078e00ff */
[----:B------:R-:W2:Y:S01]  /*78a0*/  LDCU.64 UR8, c[0x4][0x28] ;  /* 0x01000500ff0877ac */ /* 0x000ea20008000a00 */
[----:B----4-:R-:W-:Y:S01]  /*78b0*/  IMAD.U32 R4, RZ, RZ, UR6 ;  /* 0x00000006ff047e24 */ /* 0x010fe2000f8e00ff */
[----:B------:R-:W-:Y:S01]  /*78c0*/  MOV R5, UR7 ;  /* 0x0000000700057c02 */ /* 0x000fe20008000f00 */
[----:B-----5:R-:W-:Y:S01]  /*78d0*/  IMAD.U32 R6, RZ, RZ, UR4 ;  /* 0x00000004ff067e24 */ /* 0x020fe2000f8e00ff */
[----:B------:R-:W-:Y:S01]  /*78e0*/  MOV R7, UR5 ;  /* 0x0000000500077c02 */ /* 0x000fe20008000f00 */
[----:B--2---:R-:W-:Y:S01]  /*78f0*/  IMAD.U32 R10, RZ, RZ, UR8 ;  /* 0x00000008ff0a7e24 */ /* 0x004fe2000f8e00ff */
[----:B------:R-:W-:-:S02]  /*7900*/  MOV R11, UR9 ;  /* 0x00000009000b7c02 */ /* 0x000fc40008000f00 */
[----:B------:R-:W-:-:S07]  /*7910*/  LEPC R20, `(.L_x_178) ;  /* 0x000000001014794e */ /* 0x000fce0000000000 */
[----:B-1-3--:R-:W-:Y:S05]  /*7920*/  CALL.ABS.NOINC R14 ;  /* 0x000000000e007343 */ /* 0x00afea0003c00000 */
.L_x_178:
[----:B------:R-:W-:Y:S05]  /*7930*/  WARPSYNC.ALL ;  /* 0x0000000000007948 */ /* 0x000fea0003800000 */
[----:B------:R-:W-:Y:S01]  /*7940*/  R2UR UR4, R57 ;  /* 0x00000000390472ca */ /* 0x000fe200000e0000 */
[----:B------:R-:W-:Y:S01]  /*7950*/  UISETP.NE.AND UP0, UPT, UR38, URZ, UPT ;  /* 0x000000ff2600728c */ /* 0x000fe2000bf05270 */
[----:B------:R-:W-:Y:S01]  /*7960*/  PLOP3.LUT P0, PT, PT, PT, PT, 0x80, 0x8 ;  /* 0x000000000008781c */ /* 0x000fe20003f0f070 */
[----:B------:R-:W-:-:S10]  /*7970*/  IMAD.MOV.U32 R61, RZ, RZ, 0x3f800000 ;  /* 0x3f800000ff3d7424 */ /* 0x000fd400078e00ff */
[----:B------:R-:W4:Y:S02]  /*7980*/  LDTM.x2 R4, tmem[UR4] ;  /* 0x00000004000479ee */ /* 0x000f2400080c0000 */
[----:B----4-:R-:W-:-:S13]  /*7990*/  FSETP.NEU.AND P2, PT, R4, R5, PT ;  /* 0x000000050400720b */ /* 0x010fda0003f4d000 */
        /* <DEDUP_REMOVED lines=11> */
.L_x_179:
[----:B------:R-:W-:Y:S01]  /*7a50*/  IMAD.U32 R3, RZ, RZ, UR44 ;  /* 0x0000002cff037e24 */ /* 0x000fe2000f8e00ff */
[----:B------:R-:W-:-:S04]  /*7a60*/  FSETP.NEU.AND P1, PT, R61, 1, PT ;  /* 0x3f8000003d00780b */ /* 0x000fc80003f2d000 */
[----:B------:R-:W-:-:S04]  /*7a70*/  SHF.L.U32 R3, R3, 0x1f, RZ ;  /* 0x0000001f03037819 */ /* 0x000fc800000006ff */
[----:B------:R-:W1:Y:S02]  /*7a80*/  SYNCS.PHASECHK.TRANS64.TRYWAIT P0, [UR39+0x7098], R3 ;  /* 0x00709803ff0075a7 */ /* 0x000e640008001127 */
[----:B-1----:R-:W-:Y:S05]  /*7a90*/  @!P0 BRA `(.L_x_180) ;  /* 0x000000b000188947 */ /* 0x002fea0003800000 */
.L_x_388:
[----:B------:R-:W-:-:S13]  /*7aa0*/  VOTE.ANY P1, P1 ;  /* 0x0000000000ff7806 */ /* 0x000fda0000820100 */
[----:B------:R-:W-:Y:S05]  /*7ab0*/  @!P1 BRA `(.L_x_181) ;  /* 0x0000000400989947 */ /* 0x000fea0003800000 */
[----:B------:R-:W-:-:S13]  /*7ac0*/  ISETP.NE.AND P0, PT, R58, R19, PT ;  /* 0x000000133a00720c */ /* 0x000fda0003f05270 */
        /* <DEDUP_REMOVED lines=17> */
.L_x_182:
[----:B------:R-:W-:Y:S05]  /*7be0*/  WARPSYNC.ALL ;  /* 0x0000000000007948 */ /* 0x000fea0003800000 */
[----:B------:R-:W-:Y:S02]  /*7bf0*/  R2UR UR4, R56 ;  /* 0x00000000380472ca */ /* 0x000fe400000e0000 */
[----:B------:R-:W-:-:S11]  /*7c00*/  ISETP.NE.AND P0, PT, R58, R18, PT ;  /* 0x000000123a00720c */ /* 0x000fd60003f05270 */
[----:B--2---:R-:W2:Y:S02]  /*7c10*/  LDTM.x16 R40, tmem[UR4+0x180] ;  /* 0x00018004002879ee */ /* 0x004ea40008240000 */
[----:B--2---:R-:W-:Y:S05]  /*7c20*/  @!P0 BRA `(.L_x_183) ;  /* 0x0000000000408947 */ /* 0x004fea0003800000 */
[----:B------:R-:W-:Y:S01]  /*7c30*/  MOV R14, 0x8 ;  /* 0x00000008000e7802 */ /* 0x000fe20000000f00 */
[----:B------:R-:W2:Y:S01]  /*7c40*/  LDCU.64 UR8, c[0x4][0xb0] ;  /* 0x01001600ff0877ac */ /* 0x000ea20008000a00 */
[----:B------:R-:W-:Y:S02]  /*7c50*/  HFMA2 R12, -RZ, RZ, 0, 5.9604644775390625e-08 ;  /* 0x00000001ff0c7431 */ /* 0x000fe400000001ff */
[----:B------:R-:W-:Y:S01]  /*7c60*/  IMAD.MOV.U32 R8, RZ, RZ, 0x192 ;  /* 0x00000192ff087424 */ /* 0x000fe200078e00ff */
[----:B------:R-:W4:Y:S01]  /*7c70*/  LDCU.64 UR6, c[0x4][0xb8] ;  /* 0x01001700ff0677ac */ /* 0x000f220008000a00 */
[----:B------:R-:W5:Y:S01]  /*7c80*/  LDC.64 R14, c[0x4][R14] ;  /* 0x010000000e0e7b82 */ /* 0x000f620000000a00 */
[----:B------:R-:W-:Y:S01]  /*7c90*/  IMAD.MOV.U32 R13, RZ, RZ, RZ ;  /* 0x000000ffff0d7224 */ /* 0x000fe200078e00ff */
[----:B------:R-:W1:Y:S01]  /*7ca0*/  LDCU.64 UR4, c[0x4][0x30] ;  /* 0x01000600ff0477ac */ /* 0x000e620008000a00 */
[----:B--2---:R-:W-:Y:S01]  /*7cb0*/  IMAD.U32 R4, RZ, RZ, UR8 ;  /* 0x00000008ff047e24 */ /* 0x004fe2000f8e00ff */
[----:B------:R-:W-:Y:S01]  /*7cc0*/  MOV R5, UR9 ;  /* 0x0000000900057c02 */ /* 0x000fe20008000f00 */
[----:B----4-:R-:W-:Y:S01]  /*7cd0*/  IMAD.U32 R6, RZ, RZ, UR6 ;  /* 0x00000006ff067e24 */ /* 0x010fe2000f8e00ff */
[----:B------:R-:W-:Y:S01]  /*7ce0*/  MOV R7, UR7 ;  /* 0x0000000700077c02 */ /* 0x000fe20008000f00 */
[----:B-1----:R-:W-:Y:S01]  /*7cf0*/  IMAD.U32 R10, RZ, RZ, UR4 ;  /* 0x00000004ff0a7e24 */ /* 0x002fe2000f8e00ff */
[----:B------:R-:W-:-:S02]  /*7d00*/  MOV R11, UR5 ;  /* 0x00000005000b7c02 */ /* 0x000fc40008000f00 */
[----:B------:R-:W-:-:S07]  /*7d10*/  LEPC R20, `(.L_x_183) ;  /* 0x000000001014794e */ /* 0x000fce0000000000 */
[----:B---3-5:R-:W-:Y:S05]  /*7d20*/  CALL.ABS.NOINC R14 ;  /* 0x000000000e007343 */ /* 0x028fea0003c00000 */
.L_x_183:
[----:B------:R-:W-:Y:S05]  /*7d30*/  WARPSYNC.ALL ;  /* 0x0000000000007948 */ /* 0x000fea0003800000 */
[----:B------:R-:W-:Y:S02]  /*7d40*/  R2UR UR4, R56 ;  /* 0x00000000380472ca */ /* 0x000fe400000e0000 */
[----:B------:R-:W-:Y:S02]  /*7d50*/  ISETP.NE.AND P0, PT, R58, R19, PT ;  /* 0x000000133a00720c */ /* 0x000fe40003f05270 */
[----:B------:R-:W-:-:S09]  /*7d60*/  FSETP.NEU.AND P1, PT, R61, 1, PT ;  /* 0x3f8000003d00780b */ /* 0x000fd20003f2d000 */
[----:B---3--:R-:W2:Y:S04]  /*7d70*/  LDTM.x16 R24, tmem[UR4+0x190] ;  /* 0x00019004001879ee */ /* 0x008ea80008240000 */
        /* <DEDUP_REMOVED lines=25> */
.L_x_184:
        /* <DEDUP_REMOVED lines=30> */
.L_x_185:
[----:B------:R-:W-:Y:S05]  /*80f0*/  WARPSYNC.ALL ;  /* 0x0000000000007948 */ /* 0x000fea0003800000 */
[----:B------:R-:W-:-:S13]  /*8100*/  R2UR UR4, R56 ;  /* 0x00000000380472ca */ /* 0x000fda00000e0000 */
[----:B------:R4:W-:Y:S02]  /*8110*/  STTM.x16 tmem[UR4+0x190], R24 ;  /* 0x00019018000079ed */ /* 0x0009e40008240004 */
.L_x_181:
[----:B------:R-:W-:-:S09]  /*8120*/  UISETP.NE.AND UP0, UPT, UR37, URZ, UPT ;  /* 0x000000ff2500728c */ /* 0x000fd2000bf05270 */
[----:B------:R-:W-:Y:S05]  /*8130*/  BRA.U !UP0, `(.L_x_186) ;  /* 0x0000000108047547 */ /* 0x000fea000b800000 */
[----:B------:R-:W-:Y:S05]  /*8140*/  BPT.TRAP 0x1 ;  /* 0x000000040000795c */ /* 0x000fea0000300000 */
.L_x_186:
[----:B------:R-:W-:Y:S02]  /*8150*/  UPRMT UR4, UR40, 0x654, UR45 ;  /* 0x0000065428047896 */ /* 0x000fe4000800002d */
[----:B------:R-:W-:-:S07]  /*8160*/  UISETP.NE.AND UP0, UPT, UR38, URZ, UPT ;  /* 0x000000ff2600728c */ /* 0x000fce000bf05270 */
[----:B------:R-:W-:Y:S01]  /*8170*/  SYNCS.ARRIVE.TRANS64.RED.A1T0 RZ, [UR4], RZ ;  /* 0x000000ffffff79a7 */ /* 0x000fe20008100404 */
[----:B------:R-:W5:Y:S01]  /*8180*/  FENCE.VIEW.ASYNC.T ;  /* 0x00000000000073c6 */ /* 0x000f620000000200 */
[----:B------:R-:W-:Y:S05]  /*8190*/  BRA.U UP0, `(.L_x_187) ;  /* 0x0000000100087547 */ /* 0x000fea000b800000 */
[----:B------:R-:W-:Y:S05]  /*81a0*/  BPT.TRAP 0x1 ;  /* 0x000000040000795c */ /* 0x000fea0000300000 */
[----:B------:R-:W-:Y:S05]  /*81b0*/  BPT.TRAP 0x1 ;  /* 0x000000040000795c */ /* 0x000fea0000300000 */
.L_x_187:
[----:B------:R-:W-:Y:S01]  /*81c0*/  UIADD3 UR5, UPT, UPT, UR39, 0x70a8, URZ ;  /* 0x000070a827057890 */ /* 0x000fe2000fffe0ff */
[----:B------:R-:W-:Y:S01]  /*81d0*/  LOP3.LUT R60, R60, 0x1, RZ, 0x3c, !PT ;  /* 0x000000013c3c7812 */ /* 0x000fe200078e3cff */
[----:B------:R-:W-:Y:S02]  /*81e0*/  UISETP.NE.AND UP0, UPT, UR46, URZ, UPT ;  /* 0x000000ff2e00728c */ /* 0x000fe4000bf05270 */
[----:B------:R-:W-:Y:S02]  /*81f0*/  UPRMT UR5, UR40, 0x654, UR5 ;  /* 0x0000065428057896 */ /* 0x000fe40008000005 */
[----:B------:R-:W-:-:S07]  /*8200*/  ULOP3.LUT UR44, UR44, 0x1, URZ, 0x3c, !UPT ;  /* 0x000000012c2c7892 */ /* 0x000fce000f8e3cff */
[----:B-----5:R-:W-:Y:S01]  /*8210*/  SYNCS.ARRIVE.TRANS64.RED.A1T0 RZ, [UR5], RZ ;  /* 0x000000ffffff79a7 */ /* 0x020fe20008100405 */
[----:B------:R-:W-:Y:S05]  /*8220*/  BRA.U UP0, `(.L_x_188) ;  /* 0xffffffe900fc7547 */ /* 0x000fea000b83ffff */
.L_x_164:
[----:B------:R-:W-:-:S09]  /*8230*/  UISETP.NE.AND UP0, UPT, UR36, URZ, UPT ;  /* 0x000000ff2400728c */ /* 0x000fd2000bf05270 */
[----:B------:R-:W-:Y:S05]  /*8240*/  BRA.U !UP0, `(.L_x_189) ;  /* 0x0000000108047547 */ /* 0x000fea000b800000 */
[----:B------:R-:W-:Y:S05]  /*8250*/  BPT.TRAP 0x1 ;  /* 0x000000040000795c */ /* 0x000fea0000300000 */
.L_x_189:
[----:B------:R-:W5:Y:S01]  /*8260*/  S2UR UR41, SR_CgaCtaId ;  /* 0x00000000002979c3 */ /* 0x000f620000008800 */
[----:B------:R-:W-:Y:S01]  /*8270*/  UMOV UR40, 0x400 ;  /* 0x0000040000287882 */ /* 0x000fe20000000000 */
[----:B------:R-:W-:Y:S02]  /*8280*/  UISETP.NE.AND UP0, UPT, UR37, URZ, UPT ;  /* 0x000000ff2500728c */ /* 0x000fe4000bf05270 */
[----:B-----5:R-:W-:-:S04]  /*8290*/  ULEA UR40, UR41, UR40, 0x18 ;  /* 0x0000002829287291 */ /* 0x020fc8000f8ec0ff */
[----:B------:R-:W-:-:S04]  /*82a0*/  UIADD3 UR39, UPT, UPT, UR40, 0x7088, URZ ;  /* 0x0000708828277890 */ /* 0x000fc8000fffe0ff */
[----:B------:R-:W-:-:S09]  /*82b0*/  UPRMT UR5, UR41, 0x654, UR39 ;  /* 0x0000065429057896 */ /* 0x000fd20008000027 */
[----:B------:R-:W-:Y:S01]  /*82c0*/  SYNCS.ARRIVE.TRANS64.RED.A1T0 RZ, [UR5], RZ ;  /* 0x000000ffffff79a7 */ /* 0x000fe20008100405 */
[----:B------:R-:W-:Y:S05]  /*82d0*/  BRA.U !UP0, `(.L_x_190) ;  /* 0x0000000108047547 */ /* 0x000fea000b800000 */
[----:B------:R-:W-:Y:S05]  /*82e0*/  BPT.TRAP 0x1 ;  /* 0x000000040000795c */ /* 0x000fea0000300000 */
.L_x_190:
[----:B-1----:R-:W-:-:S04]  /*82f0*/  SHF.L.U32 R3, R60, 0x1f, RZ ;  /* 0x0000001f3c037819 */ /* 0x002fc800000006ff */
[----:B------:R-:W1:Y:S02]  /*8300*/  SYNCS.PHASECHK.TRANS64.TRYWAIT P0, [UR40+0x7070], R3 ;  /* 0x00707003ff0075a7 */ /* 0x000e640008001128 */
[----:B-1----:R-:W-:Y:S05]  /*8310*/  @!P0 BRA `(.L_x_191) ;  /* 0x000000a800108947 */ /* 0x002fea0003800000 */
.L_x_389:
[----:B------:R-:W-:Y:S01]  /*8320*/  R2UR UR5, R56 ;  /* 0x00000000380572ca */ /* 0x000fe200000e0000 */
[----:B------:R-:W-:-:S12]  /*8330*/  UISETP.NE.AND UP0, UPT, UR37, URZ, UPT ;  /* 0x000000ff2500728c */ /* 0x000fd8000bf05270 */
[----:B------:R-:W5:Y:S02]  /*8340*/  LDTM.x2 R22, tmem[UR5] ;  /* 0x00000005001679ee */ /* 0x000f6400080c0000 */
[----:B-----5:R-:W-:Y:S05]  /*8350*/  BRA.U !UP0, `(.L_x_192) ;  /* 0x0000000108047547 */ /* 0x020fea000b800000 */
[----:B------:R-:W-:Y:S05]  /*8360*/  BPT.TRAP 0x1 ;  /* 0x000000040000795c */ /* 0x000fea0000300000 */
.L_x_192:
[----:B------:R-:W-:Y:S01]  /*8370*/  SYNCS.ARRIVE.TRANS64.RED.A1T0 RZ, [UR4], RZ ;  /* 0x000000ffffff79a7 */ /* 0x000fe20008100404 */
[----:B------:R-:W-:-:S09]  /*8380*/  UISETP.NE.AND UP0, UPT, UR38, URZ, UPT ;  /* 0x000000ff2600728c */ /* 0x000fd2000bf05270 */
[----:B------:R-:W-:Y:S05]  /*8390*/  BRA.U UP0, `(.L_x_193) ;  /* 0x0000000100047547 */ /* 0x000fea000b800000 */
[----:B------:R-:W-:Y:S05]  /*83a0*/  BPT.TRAP 0x1 ;  /* 0x000000040000795c */ /* 0x000fea0000300000 */
.L_x_193:
[----:B-1----:R-:W-:-:S04]  /*83b0*/  MOV R3, UR44 ;  /* 0x0000002c00037c02 */ /* 0x002fc80008000f00 */
[----:B------:R-:W-:-:S04]  /*83c0*/  SHF.L.U32 R3, R3, 0x1f, RZ ;  /* 0x0000001f03037819 */ /* 0x000fc800000006ff */
[----:B------:R-:W1:Y:S02]  /*83d0*/  SYNCS.PHASECHK.TRANS64.TRYWAIT P0, [UR40+0x7090], R3 ;  /* 0x00709003ff0075a7 */ /* 0x000e640008001128 */
[----:B-1----:R-:W-:Y:S05]  /*83e0*/  @!P0 BRA `(.L_x_194) ;  /* 0x000000a400f48947 */ /* 0x002fea0003800000 */
.L_x_390:
[----:B------:R-:W-:-:S09]  /*83f0*/  UISETP.NE.AND UP0, UPT, UR38, URZ, UPT ;  /* 0x000000ff2600728c */ /* 0x000fd2000bf05270 */
[----:B------:R-:W-:Y:S05]  /*8400*/  BRA.U UP0, `(.L_x_195) ;  /* 0x0000000100047547 */ /* 0x000fea000b800000 */
[----:B------:R-:W-:Y:S05]  /*8410*/  BPT.TRAP 0x1 ;  /* 0x000000040000795c */ /* 0x000fea0000300000 */
.L_x_195:
[----:B------:R-:W-:Y:S01]  /*8420*/  MOV R5, 0x1 ;  /* 0x0000000100057802 */ /* 0x000fe20000000f00 */
[----:B-1----:R1:W5:Y:S03]  /*8430*/  MUFU.RCP R3, R22 ;  /* 0x0000001600037308 */ /* 0x0023660000001000 */
[----:B------:R-:W-:-:S04]  /*8440*/  SHF.L.U32 R5, R5, 0x1f, RZ ;  /* 0x0000001f05057819 */ /* 0x000fc800000006ff */
[----:B------:R-:W2:Y:S02]  /*8450*/  SYNCS.PHASECHK.TRANS64.TRYWAIT P0, [UR40+0x70c0], R5 ;  /* 0x0070c005ff0075a7 */ /* 0x000ea40008001128 */
[----:B-12--5:R-:W-:Y:S05]  /*8460*/  @!P0 BRA `(.L_x_196) ;  /* 0x000000a400ec8947 */ /* 0x026fea0003800000 */
.L_x_391:
[----:B------:R-:W2:Y:S01]  /*8470*/  LDCU UR4, c[0x0][0x708] ;  /* 0x0000e100ff0477ac */ /* 0x000ea20008000800 */
[----:B---34-:R-:W-:Y:S01]  /*8480*/  FFMA R30, -R22, R3, 1 ;  /* 0x3f800000161e7423 */ /* 0x018fe20000000103 */
[----:B------:R-:W3:Y:S01]  /*8490*/  LDC R32, c[0x0][0x708] ;  /* 0x0001c200ff207b82 */ /* 0x000ee20000000800 */
[----:B------:R-:W-:Y:S02]  /*84a0*/  BSSY.RECONVERGENT B2, `(.L_x_197) ;  /* 0x000000b000027945 */ /* 0x000fe40003800200 */
[----:B------:R-:W-:Y:S01]  /*84b0*/  FFMA R30, R3, R30, R3 ;  /* 0x0000001e031e7223 */ /* 0x000fe20000000003 */
[----:B--2---:R-:W-:-:S03]  /*84c0*/  MOV R3, UR4 ;  /* 0x0000000400037c02 */ /* 0x004fc60008000f00 */
[----:B-1----:R-:W-:Y:S01]  /*84d0*/  FFMA R5, R30, UR4, RZ ;  /* 0x000000041e057c23 */ /* 0x002fe200080000ff */
[----:B------:R-:W1:Y:S03]  /*84e0*/  FCHK P0, R3, R22 ;  /* 0x0000001603007302 */ /* 0x000e660000000000 */
[----:B------:R-:W-:-:S04]  /*84f0*/  FFMA R0, -R22, R5, UR4 ;  /* 0x0000000416007e23 */ /* 0x000fc80008000105 */
[----:B------:R-:W-:Y:S01]  /*8500*/  FFMA R30, R30, R0, R5 ;  /* 0x000000001e1e7223 */ /* 0x000fe20000000005 */
[----:B-1----:R-:W-:Y:S05]  /*8510*/  @!P0 BRA `(.L_x_198) ;  /* 0x00000000000c8947 */ /* 0x002fea0003800000 */
[----:B------:R-:W-:Y:S02]  /*8520*/  MOV R4, 0x8540 ;  /* 0x0000854000047802 */ /* 0x000fe40000000f00 */
[----:B---3--:R-:W-:Y:S05]  /*8530*/  CALL.REL.NOINC `($__internal_3_$__cuda_sm3x_div_rn_noftz_f32_slowpath) ;  /* 0x000000b000ac7944 */ /* 0x008fea0003c00000 */
[----:B------:R-:W-:Y:S02]  /*8540*/  MOV R30, R34 ;  /* 0x00000022001e7202 */ /* 0x000fe40000000f00 */
.L_x_198:
[----:B------:R-:W-:Y:S05]  /*8550*/  BSYNC.RECONVERGENT B2 ;  /* 0x0000000000027941 */ /* 0x000fea0003800200 */
.L_x_197:
[----:B------:R-:W-:Y:S01]  /*8560*/  VIADD R0, R56, 0x100 ;  /* 0x0000010038007836 */ /* 0x000fe20000000000 */
[C---:B------:R-:W-:Y:S01]  /*8570*/  LOP3.LUT R27, R17.reuse, 0x3, RZ, 0xc0, !PT ;  /* 0x00000003111b7812 */ /* 0x040fe200078ec0ff */
[----:B------:R-:W-:-:S03]  /*8580*/  IMAD.SHL.U32 R17, R17, 0x400, RZ ;  /* 0x0000040011117824 */ /* 0x000fc600078e00ff */
[----:B------:R-:W-:Y:S02]  /*8590*/  SHF.R.U32.HI R0, RZ, 0x15, R0 ;  /* 0x00000015ff007819 */ /* 0x000fe40000011600 */
[----:B------:R-:W-:Y:S02]  /*85a0*/  LOP3.LUT R17, R17, 0xc00, RZ, 0xc0, !PT ;  /* 0x00000c0011117812 */ /* 0x000fe400078ec0ff */
[----:B------:R-:W-:-:S03]  /*85b0*/  ISETP.NE.AND P0, PT, R27, R0, PT ;  /* 0x000000001b00720c */ /* 0x000fc60003f05270 */
[----:B------:R-:W-:-:S10]  /*85c0*/  IMAD R16, R16, 0x20, R17 ;  /* 0x0000002010107824 */ /* 0x000fd400078e0211 */
[----:B------:R-:W-:Y:S05]  /*85d0*/  @!P0 BRA `(.L_x_199) ;  /* 0x0000000000408947 */ /* 0x000fea0003800000 */
[----:B------:R-:W-:Y:S01]  /*85e0*/  MOV R14, 0x8 ;  /* 0x00000008000e7802 */ /* 0x000fe20000000f00 */
[----:B------:R-:W1:Y:S01]  /*85f0*/  LDCU.64 UR6, c[0x4][0xb0] ;  /* 0x01001600ff0677ac */ /* 0x000e620008000a00 */
[----:B------:R-:W-:Y:S02]  /*8600*/  HFMA2 R12, -RZ, RZ, 0, 5.9604644775390625e-08 ;  /* 0x00000001ff0c7431 */ /* 0x000fe400000001ff */
[----:B------:R-:W-:Y:S01]  /*8610*/  IMAD.MOV.U32 R8, RZ, RZ, 0x192 ;  /* 0x00000192ff087424 */ /* 0x000fe200078e00ff */
[----:B------:R-:W2:Y:S01]  /*8620*/  LDCU.64 UR4, c[0x4][0xb8] ;  /* 0x01001700ff0477ac */ /* 0x000ea20008000a00 */
[----:B------:R-:W4:Y:S01]  /*8630*/  LDC.64 R14, c[0x4][R14] ;  /* 0x010000000e0e7b82 */ /* 0x000f220000000a00 */
[----:B------:R-:W-:Y:S01]  /*8640*/  IMAD.MOV.U32 R13, RZ, RZ, RZ ;  /* 0x000000ffff0d7224 */ /* 0x000fe200078e00ff */
[----:B------:R-:W5:Y:S01]  /*8650*/  LDCU.64 UR8, c[0x4][0x40] ;  /* 0x01000800ff0877ac */ /* 0x000f620008000a00 */
[----:B-1----:R-:W-:Y:S01]  /*8660*/  IMAD.U32 R4, RZ, RZ, UR6 ;  /* 0x00000006ff047e24 */ /* 0x002fe2000f8e00ff */
[----:B------:R-:W-:Y:S01]  /*8670*/  MOV R5, UR7 ;  /* 0x0000000700057c02 */ /* 0x000fe20008000f00 */
[----:B--2---:R-:W-:Y:S01]  /*8680*/  IMAD.U32 R6, RZ, RZ, UR4 ;  /* 0x00000004ff067e24 */ /* 0x004fe2000f8e00ff */
[----:B------:R-:W-:Y:S01]  /*8690*/  MOV R7, UR5 ;  /* 0x0000000500077c02 */ /* 0x000fe20008000f00 */
[----:B-----5:R-:W-:Y:S01]  /*86a0*/  IMAD.U32 R10, RZ, RZ, UR8 ;  /* 0x00000008ff0a7e24 */ /* 0x020fe2000f8e00ff */
[----:B------:R-:W-:-:S02]  /*86b0*/  MOV R11, UR9 ;  /* 0x00000009000b7c02 */ /* 0x000fc40008000f00 */
[----:B------:R-:W-:-:S07]  /*86c0*/  LEPC R20, `(.L_x_199) ;  /* 0x000000001014794e */ /* 0x000fce0000000000 */
[----:B---34-:R-:W-:Y:S05]  /*86d0*/  CALL.ABS.NOINC R14 ;  /* 0x000000000e007343 */ /* 0x018fea0003c00000 */
.L_x_199:
[----:B------:R-:W1:Y:S01]  /*86e0*/  S2UR UR4, SR_SWINHI ;  /* 0x00000000000479c3 */ /* 0x000e620000002f00 */
[----:B------:R-:W-:Y:S01]  /*86f0*/  UMOV UR6, UR40 ;  /* 0x0000002800067c82 */ /* 0x000fe20008000000 */
[----:B-1----:R-:W-:Y:S01]  /*8700*/  UMOV UR7, UR4 ;  /* 0x0000000400077c82 */ /* 0x002fe20008000000 */
[----:B------:R-:W-:-:S05]  /*8710*/  LEA R26, P0, R16, UR6, 0x1 ;  /* 0x00000006101a7c11 */ /* 0x000fca000f8008ff */
[----:B------:R-:W-:Y:S01]  /*8720*/  IMAD.X R29, RZ, RZ, UR7, P0 ;  /* 0x00000007ff1d7e24 */ /* 0x000fe200080e06ff */
[----:B------:R-:W-:Y:S05]  /*8730*/  WARPSYNC.ALL ;  /* 0x0000000000007948 */ /* 0x000fea0003800000 */
[----:B------:R-:W-:Y:S02]  /*8740*/  R2UR UR4, R56 ;  /* 0x00000000380472ca */ /* 0x000fe400000e0000 */
[----:B------:R-:W-:-:S05]  /*8750*/  IADD3 R3, P0, PT, R26, 0x10, RZ ;  /* 0x000000101a037810 */ /* 0x000fca0007f1e0ff */
[----:B------:R-:W-:-:S05]  /*8760*/  IMAD.X R35, RZ, RZ, R29, P0 ;  /* 0x000000ffff237224 */ /* 0x000fca00000e061d */
[C---:B------:R-:W-:Y:S01]  /*8770*/  SHF.R.U64 R0, R3.reuse, 0x3, R35 ;  /* 0x0000000303007819 */ /* 0x040fe20000001223 */
[----:B------:R-:W1:Y:S03]  /*8780*/  LDTM.x16 R4, tmem[UR4+0x100] ;  /* 0x00010004000479ee */ /* 0x000e660008240000 */
[----:B------:R-:W-:Y:S01]  /*8790*/  LOP3.LUT R34, R3, 0x30, R0, 0x78, !PT ;  /* 0x0000003003227812 */ /* 0x000fe200078e7800 */
[----:B------:R-:W-:Y:S01]  /*87a0*/  VIADD R0, R56, 0x110 ;  /* 0x0000011038007836 */ /* 0x000fe20000000000 */
[----:B------:R-:W-:-:S04]  /*87b0*/  SHF.R.U64 R3, R26, 0x3, R29 ;  /* 0x000000031a037819 */ /* 0x000fc8000000121d */
[----:B------:R-:W-:Y:S02]  /*87c0*/  LOP3.LUT R28, R26, 0x30, R3, 0x78, !PT ;  /* 0x000000301a1c7812 */ /* 0x000fe400078e7803 */
[----:B------:R-:W-:-:S04]  /*87d0*/  SHF.R.U32.HI R0, RZ, 0x15, R0 ;  /* 0x00000015ff007819 */ /* 0x000fc80000011600 */
[----:B------:R-:W-:Y:S01]  /*87e0*/  ISETP.NE.AND P0, PT, R27, R0, PT ;  /* 0x000000001b00720c */ /* 0x000fe20003f05270 */
[C---:B-1----:R-:W-:Y:S02]  /*87f0*/  FMUL2 R4, R30.reuse.F32, R4.F32x2.HI_LO ;  /* 0x000000041e04724a */ /* 0x042fe40000040000 */
[C---:B------:R-:W-:Y:S02]  /*8800*/  FMUL2 R6, R30.reuse.F32, R6.F32x2.HI_LO ;  /* 0x000000061e06724a */ /* 0x040fe40000040000 */
[C---:B------:R-:W-:Y:S01]  /*8810*/  FMUL2 R20, R30.reuse.F32, R8.F32x2.HI_LO ;  /* 0x000000081e14724a */ /* 0x040fe20000040000 */
[----:B------:R-:W-:Y:S01]  /*8820*/  F2FP.F16.F32.PACK_AB R8, R5, R4 ;  /* 0x000000040508723e */ /* 0x000fe200000000ff */
        /* <DEDUP_REMOVED lines=8> */
[----:B------:R-:W-:Y:S01]  /*88b0*/  FMUL2 R18, R30.F32, R18.F32x2.HI_LO ;  /* 0x000000121e12724a */ /* 0x000fe20000040000 */
[----:B------:R-:W-:Y:S01]  /*88c0*/  F2FP.F16.F32.PACK_AB R5, R15, R14 ;  /* 0x0000000e0f05723e */ /* 0x000fe200000000ff */
[----:B------:R1:W-:Y:S01]  /*88d0*/  ST.E.128 desc[UR48][R28.64], R8 ;  /* 0x000000081c007985 */ /* 0x0003e2000c101d30 */
[----:B------:R-:W-:-:S02]  /*88e0*/  F2FP.F16.F32.PACK_AB R6, R17, R16 ;  /* 0x000000101106723e */ /* 0x000fc400000000ff */
[----:B------:R-:W-:-:S05]  /*88f0*/  F2FP.F16.F32.PACK_AB R7, R19, R18 ;  /* 0x000000121307723e */ /* 0x000fca00000000ff */
[----:B------:R1:W-:Y:S01]  /*8900*/  ST.E.128 desc[UR48][R34.64], R4 ;  /* 0x0000000422007985 */ /* 0x0003e2000c101d30 */
[----:B------:R-:W-:Y:S05]  /*8910*/  @!P0 BRA `(.L_x_200) ;  /* 0x0000000000408947 */ /* 0x000fea0003800000 */
[----:B------:R-:W-:Y:S01]  /*8920*/  MOV R14, 0x8 ;  /* 0x00000008000e7802 */ /* 0x000fe20000000f00 */
[----:B------:R-:W2:Y:S01]  /*8930*/  LDCU.64 UR8, c[0x4][0xb0] ;  /* 0x01001600ff0877ac */ /* 0x000ea20008000a00 */
[----:B------:R-:W-:Y:S02]  /*8940*/  HFMA2 R12, -RZ, RZ, 0, 5.9604644775390625e-08 ;  /* 0x00000001ff0c7431 */ /* 0x000fe400000001ff */
[----:B-1----:R-:W-:Y:S01]  /*8950*/  IMAD.MOV.U32 R8, RZ, RZ, 0x192 ;  /* 0x00000192ff087424 */ /* 0x002fe200078e00ff */
[----:B------:R-:W1:Y:S01]  /*8960*/  LDCU.64 UR6, c[0x4][0xb8] ;  /* 0x01001700ff0677ac */ /* 0x000e620008000a00 */
[----:B------:R-:W4:Y:S01]  /*8970*/  LDC.64 R14, c[0x4][R14] ;  /* 0x010000000e0e7b82 */ /* 0x000f220000000a00 */
[----:B------:R-:W-:Y:S01]  /*8980*/  IMAD.MOV.U32 R13, RZ, RZ, RZ ;  /* 0x000000ffff0d7224 */ /* 0x000fe200078e00ff */
[----:B------:R-:W5:Y:S01]  /*8990*/  LDCU.64 UR4, c[0x4][0x40] ;  /* 0x01000800ff0477ac */ /* 0x000f620008000a00 */
[----:B--2---:R-:W-:Y:S01]  /*89a0*/  IMAD.U32 R4, RZ, RZ, UR8 ;  /* 0x00000008ff047e24 */ /* 0x004fe2000f8e00ff */
[----:B------:R-:W-:Y:S01]  /*89b0*/  MOV R5, UR9 ;  /* 0x0000000900057c02 */ /* 0x000fe20008000f00 */
[----:B-1----:R-:W-:Y:S01]  /*89c0*/  IMAD.U32 R6, RZ, RZ, UR6 ;  /* 0x00000006ff067e24 */ /* 0x002fe2000f8e00ff */
[----:B------:R-:W-:Y:S01]  /*89d0*/  MOV R7, UR7 ;  /* 0x0000000700077c02 */ /* 0x000fe20008000f00 */
[----:B-----5:R-:W-:Y:S01]  /*89e0*/  IMAD.U32 R10, RZ, RZ, UR4 ;  /* 0x00000004ff0a7e24 */ /* 0x020fe2000f8e00ff */
[----:B------:R-:W-:-:S02]  /*89f0*/  MOV R11, UR5 ;  /* 0x00000005000b7c02 */ /* 0x000fc40008000f00 */
[----:B------:R-:W-:-:S07]  /*8a00*/  LEPC R20, `(.L_x_200) ;  /* 0x000000001014794e */ /* 0x000fce0000000000 */
[----:B---34-:R-:W-:Y:S05]  /*8a10*/  CALL.ABS.NOINC R14 ;  /* 0x000000000e007343 */ /* 0x018fea0003c00000 */
.L_x_200:
[----:B------:R-:W-:Y:S05]  /*8a20*/  WARPSYNC.ALL ;  /* 0x0000000000007948 */ /* 0x000fea0003800000 */
[----:B------:R-:W-:Y:S01]  /*8a30*/  R2UR UR4, R56 ;  /* 0x00000000380472ca */ /* 0x000fe200000e0000 */
[----:B------:R-:W2:Y:S01]  /*8a40*/  S2R R33, SR_CTAID.X ;  /* 0x0000000000217919 */ /* 0x000ea20000002500 */
[C---:B------:R-:W-:Y:S02]  /*8a50*/  IADD3 R31, P0, PT, R26.reuse, 0x30, RZ ;  /* 0x000000301a1f7810 */ /* 0x040fe40007f1e0ff */
[----:B------:R-:W-:-:S03]  /*8a60*/  IADD3 R3, P1, PT, R26, 0x20, RZ ;  /* 0x000000201a037810 */ /* 0x000fc60007f3e0ff */
[--C-:B------:R-:W-:Y:S02]  /*8a70*/  IMAD.X R37, RZ, RZ, R29.reuse, P0 ;  /* 0x000000ffff257224 */ /* 0x100fe400000e061d */
[----:B-1----:R-:W-:-:S04]  /*8a80*/  IMAD.X R35, RZ, RZ, R29, P1 ;  /* 0x000000ffff237224 */ /* 0x002fc800008e061d */
[----:B------:R-:W1:Y:S01]  /*8a90*/  LDTM.x16 R4, tmem[UR4+0x110] ;  /* 0x00011004000479ee */ /* 0x000e620008240000 */
[----:B------:R-:W4:Y:S01]  /*8aa0*/  LDCU.64 UR4, c[0x0][0x880] ;  /* 0x00011000ff0477ac */ /* 0x000f220008000a00 */
[----:B------:R-:W-:-:S04]  /*8ab0*/  SHF.R.U64 R0, R3, 0x3, R35 ;  /* 0x0000000303007819 */ /* 0x000fc80000001223 */
[----:B------:R-:W-:Y:S01]  /*8ac0*/  LOP3.LUT R34, R3, 0x30, R0, 0x78, !PT ;  /* 0x0000003003227812 */ /* 0x000fe200078e7800 */
[----:B----4-:R-:W-:-:S04]  /*8ad0*/  UISETP.NE.U32.AND UP0, UPT, UR4, URZ, UPT ;  /* 0x000000ff0400728c */ /* 0x010fc8000bf05070 */
[----:B------:R-:W-:Y:S01]  /*8ae0*/  UISETP.NE.AND.EX UP0, UPT, UR5, URZ, UPT, UP0 ;  /* 0x000000ff0500728c */ /* 0x000fe2000bf05300 */
[C---:B-1----:R-:W-:Y:S01]  /*8af0*/  FMUL2 R20, R30.reuse.F32, R8.F32x2.HI_LO ;  /* 0x000000081e14724a */ /* 0x042fe20000040000 */
[C---:B------:R-:W-:Y:S01]  /*8b00*/  SHF.R.U64 R8, R31.reuse, 0x3, R37 ;  /* 0x000000031f087819 */ /* 0x040fe20000001225 */
[C---:B------:R-:W-:Y:S02]  /*8b10*/  FMUL2 R4, R30.reuse.F32, R4.F32x2.HI_LO ;  /* 0x000000041e04724a */ /* 0x040fe40000040000 */
[C---:B------:R-:W-:Y:S01]  /*8b20*/  FMUL2 R6, R30.reuse.F32, R6.F32x2.HI_LO ;  /* 0x000000061e06724a */ /* 0x040fe20000040000 */
[----:B------:R-:W-:Y:S01]  /*8b30*/  LOP3.LUT R36, R31, 0x30, R8, 0x78, !PT ;  /* 0x000000301f247812 */ /* 0x000fe200078e7808 */
        /* <DEDUP_REMOVED lines=10> */
[----:B------:R-:W1:Y:S01]  /*8be0*/  S2R R31, SR_CTAID.Z ;  /* 0x00000000001f7919 */ /* 0x000e620000002700 */
[----:B------:R-:W-:-:S02]  /*8bf0*/  F2FP.F16.F32.PACK_AB R5, R15, R14 ;  /* 0x0000000e0f05723e */ /* 0x000fc400000000ff */
[----:B------:R-:W-:Y:S01]  /*8c00*/  F2FP.F16.F32.PACK_AB R6, R17, R16 ;  /* 0x000000101106723e */ /* 0x000fe200000000ff */
[----:B------:R4:W-:Y:S01]  /*8c10*/  ST.E.128 desc[UR48][R34.64], R8 ;  /* 0x0000000822007985 */ /* 0x0009e2000c101d30 */
[----:B------:R-:W-:Y:S01]  /*8c20*/  F2FP.F16.F32.PACK_AB R7, R19, R18 ;  /* 0x000000121307723e */ /* 0x000fe200000000ff */
[----:B------:R-:W5:Y:S04]  /*8c30*/  S2R R30, SR_CTAID.Y ;  /* 0x00000000001e7919 */ /* 0x000f680000002600 */
[----:B------:R4:W-:Y:S01]  /*8c40*/  ST.E.128 desc[UR48][R36.64], R4 ;  /* 0x0000000424007985 */ /* 0x0009e2000c101d30 */
[----:B------:R-:W-:Y:S01]  /*8c50*/  @!PT LDS RZ, [RZ] ;  /* 0x00000000fffff984 */ /* 0x000fe20000000800 */
[----:B------:R-:W-:Y:S01]  /*8c60*/  @!PT LDS RZ, [RZ] ;  /* 0x00000000fffff984 */ /* 0x000fe20000000800 */
[----:B------:R-:W-:Y:S01]  /*8c70*/  @!PT LDS RZ, [RZ] ;  /* 0x00000000fffff984 */ /* 0x000fe20000000800 */
[----:B------:R-:W-:Y:S01]  /*8c80*/  @!PT LDS RZ, [RZ] ;  /* 0x00000000fffff984 */ /* 0x000fe20000000800 */
[----:B------:R3:W-:Y:S06]  /*8c90*/  MEMBAR.ALL.CTA ;  /* 0x0000000000007992 */ /* 0x0007ec0000008000 */
[----:B---3--:R-:W3:Y:S01]  /*8ca0*/  FENCE.VIEW.ASYNC.S ;  /* 0x00000000000073c6 */ /* 0x008ee20000000000 */
[----:B--2---:R-:W-:Y:S05]  /*8cb0*/  BRA.U !UP0, `(.L_x_201) ;  /* 0x0000000108fc7547 */ /* 0x004fea000b800000 */
[C---:B------:R-:W-:Y:S01]  /*8cc0*/  FSETP.GEU.AND P0, PT, R22.reuse, 1.175494350822287508e-38, PT ;  /* 0x008000001600780b */ /* 0x040fe20003f0e000 */
[----:B------:R-:W2:Y:S01]  /*8cd0*/  LDCU UR4, c[0x0][0x380] ;  /* 0x00007000ff0477ac */ /* 0x000ea20008000800 */
[----:B------:R-:W-:Y:S01]  /*8ce0*/  MOV R0, 0x3e055027 ;  /* 0x3e05502700007802 */ /* 0x000fe20000000f00 */
[----:B------:R-:W-:Y:S01]  /*8cf0*/  BSSY.RECONVERGENT B0, `(.L_x_201) ;  /* 0x000003b000007945 */ /* 0x000fe20003800200 */
[----:B----4-:R-:W-:Y:S01]  /*8d00*/  FSEL R5, RZ, -23, P0 ;  /* 0xc1b80000ff057808 */ /* 0x010fe20000000000 */
[----:B------:R-:W4:Y:S08]  /*8d10*/  LDCU UR5, c[0x0][0x700] ;  /* 0x0000e000ff0577ac */ /* 0x000f300008000800 */
[----:B------:R-:W-:-:S05]  /*8d20*/  @!P0 FMUL R22, R22, 8388608 ;  /* 0x4b00000016168820 */ /* 0x000fca0000400000 */
[C---:B------:R-:W-:Y:S02]  /*8d30*/  IADD3 R7, PT, PT, R22.reuse, -0x3f2aaaab, RZ ;  /* 0xc0d5555516077810 */ /* 0x040fe40007ffe0ff */
[C---:B------:R-:W-:Y:S02]  /*8d40*/  ISETP.GT.U32.AND P0, PT, R22.reuse, 0x7f7fffff, PT ;  /* 0x7f7fffff1600780c */ /* 0x040fe40003f04070 */
[----:B------:R-:W-:Y:S02]  /*8d50*/  LOP3.LUT R7, R7, 0xff800000, RZ, 0xc0, !PT ;  /* 0xff80000007077812 */ /* 0x000fe400078ec0ff */
[C---:B------:R-:W-:Y:S02]  /*8d60*/  FSETP.NEU.AND P1, PT, R22.reuse, RZ, PT ;  /* 0x000000ff1600720b */ /* 0x040fe40003f2d000 */
[-C--:B------:R-:W-:Y:S02]  /*8d70*/  IADD3 R3, PT, PT, R22, -R7.reuse, RZ ;  /* 0x8000000716037210 */ /* 0x080fe40007ffe0ff */
[----:B------:R-:W-:-:S03]  /*8d80*/  I2FP.F32.S32 R4, R7 ;  /* 0x0000000700047245 */ /* 0x000fc60000201400 */
[----:B------:R-:W-:Y:S02]  /*8d90*/  FADD R3, R3, -1 ;  /* 0xbf80000003037421 */ /* 0x000fe40000000000 */
[----:B------:R-:W-:Y:S02]  /*8da0*/  FFMA R4, R4, 1.1920928955078125e-07, R5 ;  /* 0x3400000004047823 */ /* 0x000fe40000000005 */
[----:B------:R-:W-:-:S04]  /*8db0*/  FFMA R0, R3, -R0, 0.14084610342979431152 ;  /* 0x3e1039f603007423 */ /* 0x000fc80000000800 */
[----:B------:R-:W-:-:S04]  /*8dc0*/  FFMA R0, R3, R0, -0.12148627638816833496 ;  /* 0xbdf8cdcc03007423 */ /* 0x000fc80000000000 */
[----:B------:R-:W-:-:S04]  /*8dd0*/  FFMA R0, R3, R0, 0.13980610668659210205 ;  /* 0x3e0f295503007423 */ /* 0x000fc80000000000 */
[----:B------:R-:W-:-:S04]  /*8de0*/  FFMA R0, R3, R0, -0.16684235632419586182 ;  /* 0xbe2ad8b903007423 */ /* 0x000fc80000000000 */
[----:B------:R-:W-:-:S04]  /*8df0*/  FFMA R0, R3, R0, 0.20012299716472625732 ;  /* 0x3e4ced0b03007423 */ /* 0x000fc80000000000 */
[----:B------:R-:W-:-:S04]  /*8e00*/  FFMA R0, R3, R0, -0.24999669194221496582 ;  /* 0xbe7fff2203007423 */ /* 0x000fc80000000000 */
[----:B------:R-:W-:-:S04]  /*8e10*/  FFMA R0, R3, R0, 0.33333182334899902344 ;  /* 0x3eaaaa7803007423 */ /* 0x000fc80000000000 */
[----:B------:R-:W-:-:S04]  /*8e20*/  FFMA R0, R3, R0, -0.5 ;  /* 0xbf00000003007423 */ /* 0x000fc80000000000 */
[----:B------:R-:W-:-:S04]  /*8e30*/  FMUL R0, R3, R0 ;  /* 0x0000000003007220 */ /* 0x000fc80000400000 */
[----:B------:R-:W-:Y:S01]  /*8e40*/  FFMA R5, R3, R0, R3 ;  /* 0x0000000003057223 */ /* 0x000fe20000000003 */
[----:B------:R-:W-:Y:S02]  /*8e50*/  MOV R3, 0x7f800000 ;  /* 0x7f80000000037802 */ /* 0x000fe40000000f00 */
[----:B------:R-:W-:Y:S01]  /*8e60*/  LEA R0, R33, R2, 0x8 ;  /* 0x0000000221007211 */ /* 0x000fe200078e40ff */
[----:B------:R-:W-:Y:S02]  /*8e70*/  FFMA R4, R4, 0.69314718246459960938, R5 ;  /* 0x3f31721804047823 */ /* 0x000fe40000000005 */
[----:B------:R-:W-:Y:S01]  /*8e80*/  @P0 FFMA R4, R22, R3, +INF ;  /* 0x7f80000016040423 */ /* 0x000fe20000000003 */
[----:B--2---:R-:W-:-:S04]  /*8e90*/  ISETP.GE.AND P0, PT, R0, UR4, PT ;  /* 0x0000000400007c0c */ /* 0x004fc8000bf06270 */
[----:B------:R-:W-:-:S05]  /*8ea0*/  FSEL R4, R4, -INF , P1 ;  /* 0xff80000004047808 */ /* 0x000fca0000800000 */
[----:B----4-:R-:W-:-:S04]  /*8eb0*/  FFMA R23, R23, UR5, R4 ;  /* 0x0000000517177c23 */ /* 0x010fc80008000004 */
[----:B------:R-:W-:Y:S05]  /*8ec0*/  @P0 BRA `(.L_x_202) ;  /* 0x0000000000740947 */ /* 0x000fea0003800000 */
[----:B------:R-:W2:Y:S01]  /*8ed0*/  LDCU UR7, c[0x0][0x38c] ;  /* 0x00007180ff0777ac */ /* 0x000ea20008000800 */
[----:B------:R-:W-:Y:S01]  /*8ee0*/  HFMA2 R4, -RZ, RZ, 0, 0 ;  /* 0x00000000ff047431 */ /* 0x000fe200000001ff */
[----:B------:R-:W1:Y:S01]  /*8ef0*/  LDCU UR6, c[0x0][0x890] ;  /* 0x00011200ff0677ac */ /* 0x000e620008000800 */
[----:B------:R-:W4:Y:S01]  /*8f00*/  LDCU.64 UR4, c[0x0][0x888] ;  /* 0x00011100ff0477ac */ /* 0x000f220008000a00 */
[----:B--2---:R-:W2:Y:S01]  /*8f10*/  I2F.U32.RP R7, UR7 ;  /* 0x0000000700077d06 */ /* 0x004ea20008209000 */
[----:B------:R-:W-:Y:S01]  /*8f20*/  ISETP.NE.U32.AND P0, PT, RZ, UR7, PT ;  /* 0x00000007ff007c0c */ /* 0x000fe2000bf05070 */
[----:B-1----:R-:W-:-:S06]  /*8f30*/  IMAD R0, R31, UR6, R0 ;  /* 0x000000061f007c24 */ /* 0x002fcc000f8e0200 */
[----:B--2---:R-:W1:Y:S02]  /*8f40*/  MUFU.RCP R6, R7 ;  /* 0x0000000700067308 */ /* 0x004e640000001000 */
[----:B-1----:R-:W-:-:S06]  /*8f50*/  IADD3 R6, PT, PT, R6, 0xffffffe, RZ ;  /* 0x0ffffffe06067810 */ /* 0x002fcc0007ffe0ff */
[----:B------:R-:W1:Y:S02]  /*8f60*/  F2I.FTZ.U32.TRUNC.NTZ R5, R6 ;  /* 0x0000000600057305 */ /* 0x000e64000021f000 */
[----:B-1----:R-:W-:Y:S01]  /*8f70*/  IADD3 R3, PT, PT, RZ, -R5, RZ ;  /* 0x80000005ff037210 */ /* 0x002fe20007ffe0ff */
[----:B------:R-:W1:Y:S04]  /*8f80*/  LDC.64 R6, c[0x0][0x880] ;  /* 0x00022000ff067b82 */ /* 0x000e680000000a00 */
[----:B------:R-:W-:-:S04]  /*8f90*/  IMAD R3, R3, UR7, RZ ;  /* 0x0000000703037c24 */ /* 0x000fc8000f8e02ff */
[----:B------:R-:W-:-:S06]  /*8fa0*/  IMAD.HI.U32 R3, R5, R3, R4 ;  /* 0x0000000305037227 */ /* 0x000fcc00078e0004 */
[----:B-----5:R-:W-:-:S05]  /*8fb0*/  IMAD.HI.U32 R3, R3, R30, RZ ;  /* 0x0000001e03037227 */ /* 0x020fca00078e00ff */
[----:B------:R-:W-:-:S05]  /*8fc0*/  IADD3 R5, PT, PT, -R3, RZ, RZ ;  /* 0x000000ff03057210 */ /* 0x000fca0007ffe1ff */
[----:B------:R-:W-:-:S05]  /*8fd0*/  IMAD R4, R5, UR7, R30 ;  /* 0x0000000705047c24 */ /* 0x000fca000f8e021e */
[----:B------:R-:W-:-:S13]  /*8fe0*/  ISETP.GE.U32.AND P2, PT, R4, UR7, PT ;  /* 0x0000000704007c0c */ /* 0x000fda000bf46070 */
[----:B------:R-:W-:Y:S02]  /*8ff0*/  @P2 IADD3 R4, PT, PT, R4, -UR7, RZ ;  /* 0x8000000704042c10 */ /* 0x000fe4000fffe0ff */
[----:B------:R-:W-:Y:S02]  /*9000*/  @P2 IADD3 R3, PT, PT, R3, 0x1, RZ ;  /* 0x0000000103032810 */ /* 0x000fe40007ffe0ff */
[----:B------:R-:W-:-:S13]  /*9010*/  ISETP.GE.U32.AND P1, PT, R4, UR7, PT ;  /* 0x0000000704007c0c */ /* 0x000fda000bf26070 */
[----:B------:R-:W-:Y:S02]  /*9020*/  @P1 IADD3 R3, PT, PT, R3, 0x1, RZ ;  /* 0x0000000103031810 */ /* 0x000fe40007ffe0ff */
[----:B------:R-:W-:-:S04]  /*9030*/  @!P0 LOP3.LUT R3, RZ, UR7, RZ, 0x33, !PT ;  /* 0x00000007ff038c12 */ /* 0x000fc8000f8e33ff */
[C---:B------:R-:W-:Y:S01]  /*9040*/  IADD3 R5, PT, PT, -R3.reuse, RZ, RZ ;  /* 0x000000ff03057210 */ /* 0x040fe20007ffe1ff */
[----:B----4-:R-:W-:-:S04]  /*9050*/  IMAD R0, R3, UR5, R0 ;  /* 0x0000000503007c24 */ /* 0x010fc8000f8e0200 */
[----:B------:R-:W-:-:S04]  /*9060*/  IMAD R5, R5, UR7, R30 ;  /* 0x0000000705057c24 */ /* 0x000fc8000f8e021e */
[----:B------:R-:W-:-:S04]  /*9070*/  IMAD R5, R5, UR4, R0 ;  /* 0x0000000405057c24 */ /* 0x000fc8000f8e0200 */
[----:B-1----:R-:W-:-:S05]  /*9080*/  IMAD.WIDE.U32 R6, R5, 0x4, R6 ;  /* 0x0000000405067825 */ /* 0x002fca00078e0006 */
[----:B------:R2:W-:Y:S02]  /*9090*/  STG.E desc[UR48][R6.64], R23 ;  /* 0x0000001706007986 */ /* 0x0005e4000c101930 */
.L_x_202:
[----:B------:R-:W-:Y:S05]  /*90a0*/  BSYNC.RECONVERGENT B0 ;  /* 0x0000000000007941 */ /* 0x000fea0003800200 */
.L_x_201:
[----:B------:R-:W-:Y:S01]  /*90b0*/  UISETP.NE.AND UP0, UPT, UR38, URZ, UPT ;  /* 0x000000ff2600728c */ /* 0x000fe2000bf05270 */
[----:B------:R-:W-:-:S08]  /*90c0*/  NOP ;  /* 0x0000000000007918 */ /* 0x000fd00000000000 */
[----:B------:R-:W-:Y:S05]  /*90d0*/  BRA.U UP0, `(.L_x_203) ;  /* 0x0000000100087547 */ /* 0x000fea000b800000 */
[----:B------:R-:W-:Y:S05]  /*90e0*/  BPT.TRAP 0x1 ;  /* 0x000000040000795c */ /* 0x000fea0000300000 */
[----:B------:R-:W-:Y:S05]  /*90f0*/  BPT.TRAP 0x1 ;  /* 0x000000040000795c */ /* 0x000fea0000300000 */
.L_x_203:
[----:B------:R-:W-:Y:S02]  /*9100*/  UIADD3 UR4, UPT, UPT, UR40, 0x70a0, URZ ;  /* 0x000070a028047890 */ /* 0x000fe4000fffe0ff */
[----:B------:R-:W-:Y:S02]  /*9110*/  UISETP.NE.AND UP0, UPT, UR38, URZ, UPT ;  /* 0x000000ff2600728c */ /* 0x000fe4000bf05270 */
[----:B------:R-:W-:-:S09]  /*9120*/  UPRMT UR4, UR41, 0x654, UR4 ;  /* 0x0000065429047896 */ /* 0x000fd20008000004 */
[----:B---3--:R-:W-:Y:S01]  /*9130*/  SYNCS.ARRIVE.TRANS64.RED.A1T0 RZ, [UR4], RZ ;  /* 0x000000ffffff79a7 */ /* 0x008fe20008100404 */
[----:B------:R-:W-:Y:S05]  /*9140*/  BRA.U UP0, `(.L_x_204) ;  /* 0x0000000100047547 */ /* 0x000fea000b800000 */
[----:B------:R-:W-:Y:S05]  /*9150*/  BPT.TRAP 0x1 ;  /* 0x000000040000795c */ /* 0x000fea0000300000 */
.L_x_204:
[----:B------:R-:W-:Y:S01]  /*9160*/  SYNCS.ARRIVE.TRANS64.A1T0 RZ, [UR40+0x70b0], RZ ;  /* 0x0070b0ffffff79a7 */ /* 0x000fe20008100028 */
[----:B------:R-:W-:-:S09]  /*9170*/  UISETP.NE.AND UP0, UPT, UR36, URZ, UPT ;  /* 0x000000ff2400728c */ /* 0x000fd2000bf05270 */
[----:B------:R-:W-:Y:S05]  /*9180*/  BRA.U !UP0, `(.L_x_205) ;  /* 0x0000000108047547 */ /* 0x000fea000b800000 */
[----:B------:R-:W-:Y:S05]  /*9190*/  BPT.TRAP 0x1 ;  /* 0x000000040000795c */ /* 0x000fea0000300000 */
.L_x_205:
[----:B------:R-:W-:Y:S01]  /*91a0*/  IMAD.U32 R3, RZ, RZ, UR43 ;  /* 0x0000002bff037e24 */ /* 0x000fe2000f8e00ff */
[----:B------:R-:W-:-:S04]  /*91b0*/  SHF.R.U32.HI R0, RZ, 0x15, R57 ;  /* 0x00000015ff007819 */ /* 0x000fc80000011639 */
[----:B------:R-:W-:Y:S02]  /*91c0*/  SHF.L.U32 R3, R3, 0x1f, RZ ;  /* 0x0000001f03037819 */ /* 0x000fe400000006ff */
[----:B------:R-:W-:Y:S02]  /*91d0*/  ISETP.NE.AND P0, PT, R27, R0, PT ;  /* 0x000000001b00720c */ /* 0x000fe40003f05270 */
[----:B------:R-:W3:Y:S02]  /*91e0*/  SYNCS.PHASECHK.TRANS64.TRYWAIT P1, [UR40+0x7080], R3 ;  /* 0x00708003ff0075a7 */ /* 0x000ee40008021128 */
[----:B---3--:R-:W-:Y:S09]  /*91f0*/  @!P1 BRA `(.L_x_206) ;  /* 0x0000009800a09947 */ /* 0x008ff20003800000 */
.L_x_392:
[----:B------:R-:W-:Y:S05]  /*9200*/  @!P0 BRA `(.L_x_207) ;  /* 0x0000000000408947 */ /* 0x000fea0003800000 */
[----:B------:R-:W-:Y:S01]  /*9210*/  MOV R14, 0x8 ;  /* 0x00000008000e7802 */ /* 0x000fe20000000f00 */
[----:B------:R-:W1:Y:S01]  /*9220*/  LDCU.64 UR8, c[0x4][0xb0] ;  /* 0x01001600ff0877ac */ /* 0x000e620008000a00 */
[----:B------:R-:W-:Y:S02]  /*9230*/  HFMA2 R12, -RZ, RZ, 0, 5.9604644775390625e-08 ;  /* 0x00000001ff0c7431 */ /* 0x000fe400000001ff */
[----:B----4-:R-:W-:Y:S01]  /*9240*/  IMAD.MOV.U32 R8, RZ, RZ, 0x192 ;  /* 0x00000192ff087424 */ /* 0x010fe200078e00ff */
[----:B------:R-:W2:Y:S01]  /*9250*/  LDCU.64 UR6, c[0x4][0xb8] ;  /* 0x01001700ff0677ac */ /* 0x000ea20008000a00 */
[----:B------:R-:W4:Y:S01]  /*9260*/  LDC.64 R14, c[0x4][R14] ;  /* 0x010000000e0e7b82 */ /* 0x000f220000000a00 */
[----:B------:R-:W-:Y:S01]  /*9270*/  IMAD.MOV.U32 R13, RZ, RZ, RZ ;  /* 0x000000ffff0d7224 */ /* 0x000fe200078e00ff */
[----:B------:R-:W3:Y:S01]  /*9280*/  LDCU.64 UR4, c[0x4][0x28] ;  /* 0x01000500ff0477ac */ /* 0x000ee20008000a00 */
[----:B-1----:R-:W-:Y:S01]  /*9290*/  IMAD.U32 R4, RZ, RZ, UR8 ;  /* 0x00000008ff047e24 */ /* 0x002fe2000f8e00ff */
[----:B------:R-:W-:Y:S01]  /*92a0*/  MOV R5, UR9 ;  /* 0x0000000900057c02 */ /* 0x000fe20008000f00 */
[----:B--2---:R-:W-:Y:S01]  /*92b0*/  IMAD.U32 R6, RZ, RZ, UR6 ;  /* 0x00000006ff067e24 */ /* 0x004fe2000f8e00ff */
[----:B------:R-:W-:Y:S01]  /*92c0*/  MOV R7, UR7 ;  /* 0x0000000700077c02 */ /* 0x000fe20008000f00 */
[----:B---3--:R-:W-:Y:S01]  /*92d0*/  IMAD.U32 R10, RZ, RZ, UR4 ;  /* 0x00000004ff0a7e24 */ /* 0x008fe2000f8e00ff */
[----:B------:R-:W-:-:S02]  /*92e0*/  MOV R11, UR5 ;  /* 0x00000005000b7c02 */ /* 0x000fc40008000f00 */
[----:B------:R-:W-:-:S07]  /*92f0*/  LEPC R20, `(.L_x_207) ;  /* 0x000000001014794e */ /* 0x000fce0000000000 */
[----:B----45:R-:W-:Y:S05]  /*9300*/  CALL.ABS.NOINC R14 ;  /* 0x000000000e007343 */ /* 0x030fea0003c00000 */
.L_x_207:
[----:B------:R-:W-:Y:S05]  /*9310*/  WARPSYNC.ALL ;  /* 0x0000000000007948 */ /* 0x000fea0003800000 */
[----:B------:R-:W-:Y:S01]  /*9320*/  R2UR UR4, R57 ;  /* 0x00000000390472ca */ /* 0x000fe200000e0000 */
[----:B------:R-:W-:-:S12]  /*9330*/  UISETP.NE.AND UP0, UPT, UR36, URZ, UPT ;  /* 0x000000ff2400728c */ /* 0x000fd8000bf05270 */
[----:B--2---:R-:W2:Y:S02]  /*9340*/  LDTM.x2 R22, tmem[UR4] ;  /* 0x00000004001679ee */ /* 0x004ea400080c0000 */
[----:B--2---:R-:W-:Y:S05]  /*9350*/  BRA.U !UP0, `(.L_x_208) ;  /* 0x0000000108047547 */ /* 0x004fea000b800000 */
[----:B------:R-:W-:Y:S05]  /*9360*/  BPT.TRAP 0x1 ;  /* 0x000000040000795c */ /* 0x000fea0000300000 */
.L_x_208:
[----:B------:R-:W-:Y:S02]  /*9370*/  UPRMT UR39, UR41, 0x654, UR39 ;  /* 0x0000065429277896 */ /* 0x000fe40008000027 */
[----:B------:R-:W-:-:S07]  /*9380*/  UISETP.NE.AND UP0, UPT, UR38, URZ, UPT ;  /* 0x000000ff2600728c */ /* 0x000fce000bf05270 */
[----:B------:R-:W-:Y:S02]  /*9390*/  SYNCS.ARRIVE.TRANS64.RED.A1T0 RZ, [UR39], RZ ;  /* 0x000000ffffff79a7 */ /* 0x000fe40008100427 */
[----:B------:R-:W-:Y:S05]  /*93a0*/  BRA.U UP0, `(.L_x_209) ;  /* 0x0000000100047547 */ /* 0x000fea000b800000 */
[----:B------:R-:W-:Y:S05]  /*93b0*/  BPT.TRAP 0x1 ;  /* 0x000000040000795c */ /* 0x000fea0000300000 */
.L_x_209:
[----:B---3--:R-:W-:-:S04]  /*93c0*/  MOV R3, UR44 ;  /* 0x0000002c00037c02 */ /* 0x008fc80008000f00 */
[----:B------:R-:W-:-:S04]  /*93d0*/  SHF.L.U32 R3, R3, 0x1f, RZ ;  /* 0x0000001f03037819 */ /* 0x000fc800000006ff */
[----:B------:R-:W2:Y:S02]  /*93e0*/  SYNCS.PHASECHK.TRANS64.TRYWAIT P0, [UR40+0x7098], R3 ;  /* 0x00709803ff0075a7 */ /* 0x000ea40008001128 */
[----:B--2---:R-:W-:Y:S05]  /*93f0*/  @!P0 BRA `(.L_x_210) ;  /* 0x0000009800388947 */ /* 0x004fea0003800000 */
.L_x_393:
[----:B------:R-:W-:-:S09]  /*9400*/  UISETP.NE.AND UP0, UPT, UR38, URZ, UPT ;  /* 0x000000ff2600728c */ /* 0x000fd2000bf05270 */
[----:B------:R-:W-:Y:S05]  /*9410*/  BRA.U UP0, `(.L_x_211) ;  /* 0x0000000100047547 */ /* 0x000fea000b800000 */
[----:B------:R-:W-:Y:S05]  /*9420*/  BPT.TRAP 0x1 ;  /* 0x000000040000795c */ /* 0x000fea0000300000 */
.L_x_211:
[----:B--2---:R-:W-:Y:S01]  /*9430*/  MOV R3, 0x1 ;  /* 0x0000000100037802 */ /* 0x004fe20000000f00 */
[----:B----4-:R2:W3:Y:S03]  /*9440*/  MUFU.RCP R5, R22 ;  /* 0x0000001600057308 */ /* 0x0104e60000001000 */
[----:B------:R-:W-:-:S04]  /*9450*/  SHF.L.U32 R3, R3, 0x1f, RZ ;  /* 0x0000001f03037819 */ /* 0x000fc800000006ff */
[----:B------:R-:W4:Y:S02]  /*9460*/  SYNCS.PHASECHK.TRANS64.TRYWAIT P0, [UR40+0x70c8], R3 ;  /* 0x0070c803ff0075a7 */ /* 0x000f240008001128 */
[----:B--234-:R-:W-:Y:S05]  /*9470*/  @!P0 BRA `(.L_x_212) ;  /* 0x0000009800308947 */ /* 0x01cfea0003800000 */
.L_x_394:
[----:B------:R-:W2:Y:S01]  /*9480*/  LDCU UR4, c[0x0][0x708] ;  /* 0x0000e100ff0477ac */ /* 0x000ea20008000800 */
[----:B------:R-:W-:Y:S01]  /*9490*/  FFMA R34, -R22, R5, 1 ;  /* 0x3f80000016227423 */ /* 0x000fe20000000105 */
[----:B------:R-:W-:Y:S03]  /*94a0*/  BSSY.RECONVERGENT B2, `(.L_x_213) ;  /* 0x000000a000027945 */ /* 0x000fe60003800200 */
[----:B------:R-:W-:Y:S01]  /*94b0*/  FFMA R34, R5, R34, R5 ;  /* 0x0000002205227223 */ /* 0x000fe20000000005 */
[----:B--2---:R-:W-:-:S03]  /*94c0*/  MOV R3, UR4 ;  /* 0x0000000400037c02 */ /* 0x004fc60008000f00 */
[----:B------:R-:W-:Y:S01]  /*94d0*/  FFMA R5, R34, UR4, RZ ;  /* 0x0000000422057c23 */ /* 0x000fe200080000ff */
[----:B------:R-:W2:Y:S03]  /*94e0*/  FCHK P0, R3, R22 ;  /* 0x0000001603007302 */ /* 0x000ea60000000000 */
[----:B------:R-:W-:-:S04]  /*94f0*/  FFMA R0, -R22, R5, UR4 ;  /* 0x0000000416007e23 */ /* 0x000fc80008000105 */
[----:B------:R-:W-:Y:S01]  /*9500*/  FFMA R34, R34, R0, R5 ;  /* 0x0000000022227223 */ /* 0x000fe20000000005 */
[----:B--2---:R-:W-:Y:S05]  /*9510*/  @!P0 BRA `(.L_x_214) ;  /* 0x0000000000088947 */ /* 0x004fea0003800000 */
[----:B------:R-:W-:Y:S02]  /*9520*/  MOV R4, 0x9540 ;  /* 0x0000954000047802 */ /* 0x000fe40000000f00 */
[----:B-1---5:R-:W-:Y:S05]  /*9530*/  CALL.REL.NOINC `($__internal_3_$__cuda_sm3x_div_rn_noftz_f32_slowpath) ;  /* 0x000000a000ac7944 */ /* 0x022fea0003c00000 */
.L_x_214:
[----:B------:R-:W-:Y:S05]  /*9540*/  BSYNC.RECONVERGENT B2 ;  /* 0x0000000000027941 */ /* 0x000fea0003800200 */
.L_x_213:
[----:B------:R-:W-:-:S05]  /*9550*/  VIADD R0, R56, 0x180 ;  /* 0x0000018038007836 */ /* 0x000fca0000000000 */
[----:B------:R-:W-:-:S04]  /*9560*/  SHF.R.U32.HI R0, RZ, 0x15, R0 ;  /* 0x00000015ff007819 */ /* 0x000fc80000011600 */
        /* <DEDUP_REMOVED lines=9> */
[----:B------:R-:W1:Y:S01]  /*9600*/  LDCU.64 UR4, c[0x4][0x40] ;  /* 0x01000800ff0477ac */ /* 0x000e620008000a00 */
[----:B--2---:R-:W-:Y:S01]  /*9610*/  IMAD.U32 R4, RZ, RZ, UR8 ;  /* 0x00000008ff047e24 */ /* 0x004fe2000f8e00ff */
[----:B------:R-:W-:Y:S01]  /*9620*/  MOV R5, UR9 ;  /* 0x0000000900057c02 */ /* 0x000fe20008000f00 */
[----:B---3--:R-:W-:Y:S01]  /*9630*/  IMAD.U32 R6, RZ, RZ, UR6 ;  /* 0x00000006ff067e24 */ /* 0x008fe2000f8e00ff */
[----:B------:R-:W-:Y:S01]  /*9640*/  MOV R7, UR7 ;  /* 0x0000000700077c02 */ /* 0x000fe20008000f00 */
[----:B-1----:R-:W-:Y:S01]  /*9650*/  IMAD.U32 R10, RZ, RZ, UR4 ;  /* 0x00000004ff0a7e24 */ /* 0x002fe2000f8e00ff */
[----:B------:R-:W-:-:S02]  /*9660*/  MOV R11, UR5 ;  /* 0x00000005000b7c02 */ /* 0x000fc40008000f00 */
[----:B------:R-:W-:-:S07]  /*9670*/  LEPC R20, `(.L_x_215) ;  /* 0x000000001014794e */ /* 0x000fce0000000000 */
[----:B----45:R-:W-:Y:S05]  /*9680*/  CALL.ABS.NOINC R14 ;  /* 0x000000000e007343 */ /* 0x030fea0003c00000 */
.L_x_215:
[----:B------:R-:W-:Y:S05]  /*9690*/  WARPSYNC.ALL ;  /* 0x0000000000007948 */ /* 0x000fea0003800000 */
[----:B------:R-:W-:Y:S02]  /*96a0*/  R2UR UR4, R56 ;  /* 0x00000000380472ca */ /* 0x000fe400000e0000 */
[C---:B------:R-:W-:Y:S02]  /*96b0*/  IADD3 R35, P0, PT, R26.reuse, 0x2010, RZ ;  /* 0x000020101a237810 */ /* 0x040fe40007f1e0ff */
[----:B------:R-:W-:-:S03]  /*96c0*/  IADD3 R3, P1, PT, R26, 0x2000, RZ ;  /* 0x000020001a037810 */ /* 0x000fc60007f3e0ff */
[--C-:B------:R-:W-:Y:S02]  /*96d0*/  IMAD.X R39, RZ, RZ, R29.reuse, P0 ;  /* 0x000000ffff277224 */ /* 0x100fe400000e061d */
[----:B------:R-:W-:-:S04]  /*96e0*/  IMAD.X R37, RZ, RZ, R29, P1 ;  /* 0x000000ffff257224 */ /* 0x000fc800008e061d */
[----:B------:R-:W2:Y:S01]  /*96f0*/  LDTM.x16 R4, tmem[UR4+0x180] ;  /* 0x00018004000479ee */ /* 0x000ea20008240000 */
[----:B------:R-:W-:-:S04]  /*9700*/  SHF.R.U64 R0, R3, 0x3, R37 ;  /* 0x0000000303007819 */ /* 0x000fc80000001225 */
[----:B------:R-:W-:Y:S01]  /*9710*/  LOP3.LUT R36, R3, 0x30, R0, 0x78, !PT ;  /* 0x0000003003247812 */ /* 0x000fe200078e7800 */
[----:B------:R-:W-:-:S05]  /*9720*/  VIADD R0, R56, 0x190 ;  /* 0x0000019038007836 */ /* 0x000fca0000000000 */
[----:B------:R-:W-:-:S04]  /*9730*/  SHF.R.U32.HI R0, RZ, 0x15, R0 ;  /* 0x00000015ff007819 */ /* 0x000fc80000011600 */
[----:B------:R-:W-:Y:S01]  /*9740*/  ISETP.NE.AND P0, PT, R27, R0, PT ;  /* 0x000000001b00720c */ /* 0x000fe20003f05270 */
[C---:B--2---:R-:W-:Y:S01]  /*9750*/  FMUL2 R20, R34.reuse.F32, R8.F32x2.HI_LO ;  /* 0x000000082214724a */ /* 0x044fe20000040000 */
        /* <DEDUP_REMOVED lines=13> */
[----:B------:R-:W-:-:S02]  /*9830*/  F2FP.F16.F32.PACK_AB R4, R13, R12 ;  /* 0x0000000c0d04723e */ /* 0x000fc400000000ff */
[----:B------:R-:W-:Y:S01]  /*9840*/  F2FP.F16.F32.PACK_AB R5, R15, R14 ;  /* 0x0000000e0f05723e */ /* 0x000fe200000000ff */
[----:B------:R2:W-:Y:S01]  /*9850*/  ST.E.128 desc[UR48][R36.64], R8 ;  /* 0x0000000824007985 */ /* 0x0005e2000c101d30 */
[----:B------:R-:W-:Y:S02]  /*9860*/  F2FP.F16.F32.PACK_AB R6, R17, R16 ;  /* 0x000000101106723e */ /* 0x000fe400000000ff */
[----:B------:R-:W-:-:S05]  /*9870*/  F2FP.F16.F32.PACK_AB R7, R19, R18 ;  /* 0x000000121307723e */ /* 0x000fca00000000ff */
[----:B------:R2:W-:Y:S01]  /*9880*/  ST.E.128 desc[UR48][R38.64], R4 ;  /* 0x0000000426007985 */ /* 0x0005e2000c101d30 */
[----:B------:R-:W-:Y:S05]  /*9890*/  @!P0 BRA `(.L_x_216) ;  /* 0x0000000000408947 */ /* 0x000fea0003800000 */
[----:B------:R-:W-:Y:S01]  /*98a0*/  MOV R14, 0x8 ;  /* 0x00000008000e7802 */ /* 0x000fe20000000f00 */
[----:B------:R-:W3:Y:S01]  /*98b0*/  LDCU.64 UR8, c[0x4][0xb0] ;  /* 0x01001600ff0877ac */ /* 0x000ee20008000a00 */
[----:B------:R-:W-:Y:S02]  /*98c0*/  HFMA2 R12, -RZ, RZ, 0, 5.9604644775390625e-08 ;  /* 0x00000001ff0c7431 */ /* 0x000fe400000001ff */
[----:B--2---:R-:W-:Y:S01]  /*98d0*/  IMAD.MOV.U32 R8, RZ, RZ, 0x192 ;  /* 0x00000192ff087424 */ /* 0x004fe200078e00ff */
[----:B------:R-:W2:Y:S01]  /*98e0*/  LDCU.64 UR6, c[0x4][0xb8] ;  /* 0x01001700ff0677ac */ /* 0x000ea20008000a00 */
[----:B------:R-:W4:Y:S01]  /*98f0*/  LDC.64 R14, c[0x4][R14] ;  /* 0x010000000e0e7b82 */ /* 0x000f220000000a00 */
[----:B------:R-:W-:Y:S01]  /*9900*/  IMAD.MOV.U32 R13, RZ, RZ, RZ ;  /* 0x000000ffff0d7224 */ /* 0x000fe200078e00ff */
[----:B------:R-:W1:Y:S01]  /*9910*/  LDCU.64 UR4, c[0x4][0x40] ;  /* 0x01000800ff0477ac */ /* 0x000e620008000a00 */
[----:B---3--:R-:W-:Y:S01]  /*9920*/  IMAD.U32 R4, RZ, RZ, UR8 ;  /* 0x00000008ff047e24 */ /* 0x008fe2000f8e00ff */
[----:B------:R-:W-:Y:S01]  /*9930*/  MOV R5, UR9 ;  /* 0x0000000900057c02 */ /* 0x000fe20008000f00 */
[----:B--2---:R-:W-:Y:S01]  /*9940*/  IMAD.U32 R6, RZ, RZ, UR6 ;  /* 0x00000006ff067e24 */ /* 0x004fe2000f8e00ff */
[----:B------:R-:W-:Y:S01]  /*9950*/  MOV R7, UR7 ;  /* 0x0000000700077c02 */ /* 0x000fe20008000f00 */
[----:B-1----:R-:W-:Y:S01]  /*9960*/  IMAD.U32 R10, RZ, RZ, UR4 ;  /* 0x00000004ff0a7e24 */ /* 0x002fe2000f8e00ff */
[----:B------:R-:W-:-:S02]  /*9970*/  MOV R11, UR5 ;  /* 0x00000005000b7c02 */ /* 0x000fc40008000f00 */
[----:B------:R-:W-:-:S07]  /*9980*/  LEPC R20, `(.L_x_216) ;  /* 0x000000001014794e */ /* 0x000fce0000000000 */
[----:B----45:R-:W-:Y:S05]  /*9990*/  CALL.ABS.NOINC R14 ;  /* 0x000000000e007343 */ /* 0x030fea0003c00000 */
.L_x_216:
[----:B------:R-:W3:Y:S01]  /*99a0*/  LDCU.64 UR4, c[0x0][0x880] ;  /* 0x00011000ff0477ac */ /* 0x000ee20008000a00 */
[C---:B------:R-:W-:Y:S02]  /*99b0*/  IADD3 R3, P2, PT, R26.reuse, 0x2020, RZ ;  /* 0x000020201a037810 */ /* 0x040fe40007f5e0ff */
[----:B------:R-:W-:-:S03]  /*99c0*/  IADD3 R28, P1, PT, R26, 0x2030, RZ ;  /* 0x000020301a1c7810 */ /* 0x000fc60007f3e0ff */
[--C-:B------:R-:W-:Y:S02]  /*99d0*/  IMAD.X R27, RZ, RZ, R29.reuse, P2 ;  /* 0x000000ffff1b7224 */ /* 0x100fe400010e061d */
[----:B------:R-:W-:-:S03]  /*99e0*/  IMAD.X R29, RZ, RZ, R29, P1 ;  /* 0x000000ffff1d7224 */ /* 0x000fc600008e061d */
[----:B------:R-:W-:-:S04]  /*99f0*/  SHF.R.U64 R0, R3, 0x3, R27 ;  /* 0x0000000303007819 */ /* 0x000fc8000000121b */
[----:B------:R-:W-:Y:S02]  /*9a00*/  LOP3.LUT R26, R3, 0x30, R0, 0x78, !PT ;  /* 0x00000030031a7812 */ /* 0x000fe400078e7800 */
[----:B---3--:R-:W-:-:S04]  /*9a10*/  ISETP.NE.U32.AND P0, PT, RZ, UR4, PT ;  /* 0x00000004ff007c0c */ /* 0x008fc8000bf05070 */
[----:B------:R-:W-:Y:S01]  /*9a20*/  ISETP.NE.AND.EX P0, PT, RZ, UR5, PT, P0 ;  /* 0x00000005ff007c0c */ /* 0x000fe2000bf05300 */
[----:B------:R-:W-:Y:S05]  /*9a30*/  WARPSYNC.ALL ;  /* 0x0000000000007948 */ /* 0x000fea0003800000 */
[----:B------:R-:W-:-:S13]  /*9a40*/  R2UR UR4, R56 ;  /* 0x00000000380472ca */ /* 0x000fda00000e0000 */
[----:B--2---:R-:W2:Y:S02]  /*9a50*/  LDTM.x16 R4, tmem[UR4+0x190] ;  /* 0x00019004000479ee */ /* 0x004ea40008240000 */
[----:B--2---:R-:W-:Y:S01]  /*9a60*/  FMUL2 R20, R34.F32, R8.F32x2.HI_LO ;  /* 0x000000082214724a */ /* 0x004fe20000040000 */
[----:B------:R-:W-:Y:S01]  /*9a70*/  SHF.R.U64 R9, R28, 0x3, R29 ;  /* 0x000000031c097819 */ /* 0x000fe2000000121d */
[C---:B------:R-:W-:Y:S02]  /*9a80*/  FMUL2 R4, R34.reuse.F32, R4.F32x2.HI_LO ;  /* 0x000000042204724a */ /* 0x040fe40000040000 */
[----:B------:R-:W-:Y:S01]  /*9a90*/  FMUL2 R6, R34.F32, R6.F32x2.HI_LO ;  /* 0x000000062206724a */ /* 0x000fe20000040000 */
        /* <DEDUP_REMOVED lines=16> */
[----:B------:R-:W-:Y:S01]  /*9ba0*/  @!PT LDS RZ, [RZ] ;  /* 0x00000000fffff984 */ /* 0x000fe20000000800 */
[----:B------:R-:W-:Y:S01]  /*9bb0*/  @!PT LDS RZ, [RZ] ;  /* 0x00000000fffff984 */ /* 0x000fe20000000800 */
[----:B------:R-:W-:Y:S01]  /*9bc0*/  @!PT LDS RZ, [RZ] ;  /* 0x00000000fffff984 */ /* 0x000fe20000000800 */
[----:B------:R-:W-:Y:S01]  /*9bd0*/  @!PT LDS RZ, [RZ] ;  /* 0x00000000fffff984 */ /* 0x000fe20000000800 */
[----:B------:R3:W-:Y:S06]  /*9be0*/  MEMBAR.ALL.CTA ;  /* 0x0000000000007992 */ /* 0x0007ec0000008000 */
[----:B---3--:R-:W3:Y:S01]  /*9bf0*/  FENCE.VIEW.ASYNC.S ;  /* 0x00000000000073c6 */ /* 0x008ee20000000000 */
[----:B------:R-:W-:Y:S05]  /*9c00*/  @!P0 BRA `(.L_x_217) ;  /* 0x0000000400008947 */ /* 0x000fea0003800000 */
[C---:B------:R-:W-:Y:S01]  /*9c10*/  FSETP.GEU.AND P0, PT, R22.reuse, 1.175494350822287508e-38, PT ;  /* 0x008000001600780b */ /* 0x040fe20003f0e000 */
[----:B------:R-:W4:Y:S01]  /*9c20*/  LDCU UR4, c[0x0][0x380] ;  /* 0x00007000ff0477ac */ /* 0x000f220008000800 */
[----:B------:R-:W-:Y:S01]  /*9c30*/  MOV R0, 0x3e055027 ;  /* 0x3e05502700007802 */ /* 0x000fe20000000f00 */
[----:B------:R-:W-:Y:S01]  /*9c40*/  BSSY.RECONVERGENT B0, `(.L_x_217) ;  /* 0x000003c000007945 */ /* 0x000fe20003800200 */
[----:B--2---:R-:W-:Y:S01]  /*9c50*/  FSEL R5, RZ, -23, P0 ;  /* 0xc1b80000ff057808 */ /* 0x004fe20000000000 */
[----:B------:R-:W2:Y:S08]  /*9c60*/  LDCU UR5, c[0x0][0x700] ;  /* 0x0000e000ff0577ac */ /* 0x000eb00008000800 */
        /* <DEDUP_REMOVED lines=19> */
[----:B------:R-:W-:Y:S02]  /*9da0*/  LEA R0, R33, R2, 0x8 ;  /* 0x0000000221007211 */ /* 0x000fe400078e40ff */
[----:B------:R-:W-:Y:S01]  /*9db0*/  MOV R3, 0x7f800000 ;  /* 0x7f80000000037802 */ /* 0x000fe20000000f00 */
[----:B------:R-:W-:Y:S01]  /*9dc0*/  FFMA R4, R4, 0.69314718246459960938, R5 ;  /* 0x3f31721804047823 */ /* 0x000fe20000000005 */
[----:B------:R-:W-:-:S03]  /*9dd0*/  IADD3 R0, PT, PT, R0, 0x80, RZ ;  /* 0x0000008000007810 */ /* 0x000fc60007ffe0ff */
[----:B------:R-:W-:Y:S01]  /*9de0*/  @P0 FFMA R4, R22, R3, +INF ;  /* 0x7f80000016040423 */ /* 0x000fe20000000003 */
[----:B----4-:R-:W-:-:S04]  /*9df0*/  ISETP.GE.AND P0, PT, R0, UR4, PT ;  /* 0x0000000400007c0c */ /* 0x010fc8000bf06270 */
[----:B------:R-:W-:-:S05]  /*9e00*/  FSEL R4, R4, -INF , P1 ;  /* 0xff80000004047808 */ /* 0x000fca0000800000 */
[----:B--2---:R-:W-:-:S04]  /*9e10*/  FFMA R23, R23, UR5, R4 ;  /* 0x0000000517177c23 */ /* 0x004fc80008000004 */
[----:B------:R-:W-:Y:S05]  /*9e20*/  @P0 BRA `(.L_x_218) ;  /* 0x0000000000740947 */ /* 0x000fea0003800000 */
[----:B------:R-:W2:Y:S01]  /*9e30*/  LDCU UR7, c[0x0][0x38c] ;  /* 0x00007180ff0777ac */ /* 0x000ea20008000800 */
        /* <DEDUP_REMOVED lines=8> */
[----:B-1----:R-:W-:-:S05]  /*9ec0*/  IADD3 R2, PT, PT, RZ, -R3, RZ ;  /* 0x80000003ff027210 */ /* 0x002fca0007ffe0ff */
[----:B------:R-:W-:Y:S02]  /*9ed0*/  IMAD R5, R2, UR7, RZ ;  /* 0x0000000702057c24 */ /* 0x000fe4000f8e02ff */
[----:B------:R-:W-:-:S05]  /*9ee0*/  HFMA2 R2, -RZ, RZ, 0, 0 ;  /* 0x00000000ff027431 */ /* 0x000fca00000001ff */
[----:B------:R-:W-:-:S06]  /*9ef0*/  IMAD.HI.U32 R5, R3, R5, R2 ;  /* 0x0000000503057227 */ /* 0x000fcc00078e0002 */
[----:B-----5:R-:W-:Y:S02]  /*9f00*/  IMAD.HI.U32 R2, R5, R30, RZ ;  /* 0x0000001e05027227 */ /* 0x020fe400078e00ff */
[----:B------:R-:W1:Y:S03]  /*9f10*/  LDC.64 R4, c[0x0][0x880] ;  /* 0x00022000ff047b82 */ /* 0x000e660000000a00 */
        /* <DEDUP_REMOVED lines=14> */
.L_x_218:
[----:B------:R-:W-:Y:S05]  /*a000*/  BSYNC.RECONVERGENT B0 ;  /* 0x0000000000007941 */ /* 0x000fea0003800200 */
.L_x_217:
[----:B------:R-:W-:Y:S01]  /*a010*/  UISETP.NE.AND UP0, UPT, UR38, URZ, UPT ;  /* 0x000000ff2600728c */ /* 0x000fe2000bf05270 */
[----:B------:R-:W-:-:S08]  /*a020*/  NOP ;  /* 0x0000000000007918 */ /* 0x000fd00000000000 */
[----:B------:R-:W-:Y:S05]  /*a030*/  BRA.U UP0, `(.L_x_219) ;  /* 0x0000000100087547 */ /* 0x000fea000b800000 */
[----:B------:R-:W-:Y:S05]  /*a040*/  BPT.TRAP 0x1 ;  /* 0x000000040000795c */ /* 0x000fea0000300000 */
[----:B------:R-:W-:Y:S05]  /*a050*/  BPT.TRAP 0x1 ;  /* 0x000000040000795c */ /* 0x000fea0000300000 */
.L_x_219:
[----:B------:R-:W-:Y:S02]  /*a060*/  UIADD3 UR4, UPT, UPT, UR40, 0x70a8, URZ ;  /* 0x000070a828047890 */ /* 0x000fe4000fffe0ff */
[----:B------:R-:W-:Y:S02]  /*a070*/  UISETP.NE.AND UP0, UPT, UR38, URZ, UPT ;  /* 0x000000ff2600728c */ /* 0x000fe4000bf05270 */
[----:B------:R-:W-:-:S09]  /*a080*/  UPRMT UR4, UR41, 0x654, UR4 ;  /* 0x0000065429047896 */ /* 0x000fd20008000004 */
[----:B---3--:R-:W-:Y:S01]  /*a090*/  SYNCS.ARRIVE.TRANS64.RED.A1T0 RZ, [UR4], RZ ;  /* 0x000000ffffff79a7 */ /* 0x008fe20008100404 */
[----:B------:R-:W-:Y:S05]  /*a0a0*/  BRA.U UP0, `(.L_x_220) ;  /* 0x0000000100047547 */ /* 0x000fea000b800000 */
[----:B------:R-:W-:Y:S05]  /*a0b0*/  BPT.TRAP 0x1 ;  /* 0x000000040000795c */ /* 0x000fea0000300000 */
.L_x_220:
[----:B------:R-:W-:Y:S01]  /*a0c0*/  SYNCS.ARRIVE.TRANS64.A1T0 RZ, [UR40+0x70b8], RZ ;  /* 0x0070b8ffffff79a7 */ /* 0x000fe20008100028 */
[----:B------:R-:W-:Y:S05]  /*a0d0*/  EXIT ;  /* 0x000000000000794d */ /* 0x000fea0003800000 */
.L_x_27:
[----:B------:R-:W-:-:S08]  /*a0e0*/  NOP ;  /* 0x0000000000007918 */ /* 0x000fd00000000000 */
[----:B------:R-:W1:Y:S02]  /*a0f0*/  USETMAXREG.TRY_ALLOC.CTAPOOL UP0, 0xc0 ;  /* 0x000000c0000079c8 */ /* 0x000e640008000600 */
[----:B-1----:R-:W-:Y:S05]  /*a100*/  BRA.U !UP0, `(.L_x_27) ;  /* 0xfffffffd08f47547 */ /* 0x002fea000b83ffff */
[----:B------:R-:W1:Y:S01]  /*a110*/  S2UR UR8, SR_CTAID.X ;  /* 0x00000000000879c3 */ /* 0x000e620000002500 */
[----:B------:R-:W2:Y:S02]  /*a120*/  LDCU.64 UR4, c[0x0][0x380] ;  /* 0x00007000ff0477ac */ /* 0x000ea40008000a00 */
[----:B--2---:R-:W-:Y:S02]  /*a130*/  UISETP.NE.AND UP0, UPT, UR5, URZ, UPT ;  /* 0x000000ff0500728c */ /* 0x004fe4000bf05270 */
[----:B-1----:R-:W-:-:S04]  /*a140*/  USHF.L.U32 UR8, UR8, 0x8, URZ ;  /* 0x0000000808087899 */ /* 0x002fc800080006ff */
[----:B------:R-:W-:-:S06]  /*a150*/  UISETP.GE.U32.OR UP0, UPT, UR8, UR4, !UP0 ;  /* 0x000000040800728c */ /* 0x000fcc000c706470 */
[----:B------:R-:W-:-:S13]  /*a160*/  PLOP3.LUT P0, PT, PT, PT, UP0, 0x80, 0x8 ;  /* 0x000000000008781c */ /* 0x000fda0003f0f008 */
[----:B------:R-:W-:Y:S05]  /*a170*/  @P0 EXIT ;  /* 0x000000000000094d */ /* 0x000fea0003800000 */
[----:B------:R-:W-:Y:S02]  /*a180*/  UIADD3 UR8, UPT, UPT, UR5, 0x3f, URZ ;  /* 0x0000003f05087890 */ /* 0x000fe4000fffe0ff */
[----:B------:R-:W-:Y:S02]  /*a190*/  ULOP3.LUT UP0, UR57, UR5, 0x3f, URZ, 0xc0, !UPT ;  /* 0x0000003f05397892 */ /* 0x000fe4000f80c0ff */
[----:B------:R-:W-:Y:S02]  /*a1a0*/  UISETP.NE.AND UP1, UPT, UR59, URZ, UPT ;  /* 0x000000ff3b00728c */ /* 0x000fe4000bf25270 */
[----:B------:R-:W-:Y:S02]  /*a1b0*/  USHF.R.S32.HI UR4, URZ, 0x1f, UR8 ;  /* 0x0000001fff047899 */ /* 0x000fe40008011408 */
[----:B------:R-:W-:Y:S02]  /*a1c0*/  USEL UR47, UR7, UR6, UP1 ;  /* 0x00000006072f7287 */ /* 0x000fe40008800000 */
[----:B------:R-:W-:-:S02]  /*a1d0*/  ULEA.HI UR4, UR4, UR8, URZ, 0x6 ;  /* 0x0000000804047291 */ /* 0x000fc4000f8f30ff */
[----:B------:R-:W-:Y:S02]  /*a1e0*/  ULOP3.LUT UR47, UR47, 0x1, URZ, 0xc0, !UPT ;  /* 0x000000012f2f7892 */ /* 0x000fe4000f8ec0ff */
[----:B------:R-:W-:Y:S02]  /*a1f0*/  @UP0 ULEA.HI.SX32 UR50, UR4, 0xffffffff, 0x1a ;  /* 0xffffffff04320891 */ /* 0x000fe4000f8fd2ff */
[----:B------:R-:W-:Y:S02]  /*a200*/  @!UP0 USHF.R.S32.HI UR50, URZ, 0x6, UR4 ;  /* 0x00000006ff328899 */ /* 0x000fe40008011404 */
[----:B------:R-:W-:-:S09]  /*a210*/  UISETP.NE.U32.AND UP0, UPT, UR47, 0x1, UPT ;  /* 0x000000012f00788c */ /* 0x000fd2000bf05070 */
[----:B------:R-:W-:Y:S05]  /*a220*/  BRA.U !UP0, `(.L_x_221) ;  /* 0x0000000108047547 */ /* 0x000fea000b800000 */
[----:B------:R-:W-:Y:S05]  /*a230*/  BPT.TRAP 0x1 ;  /* 0x000000040000795c */ /* 0x000fea0000300000 */
.L_x_221:
[----:B------:R-:W1:Y:S01]  /*a240*/  S2UR UR38, SR_CgaCtaId ;  /* 0x00000000002679c3 */ /* 0x000e620000008800 */
[----:B------:R-:W-:Y:S01]  /*a250*/  UISETP.NE.AND UP0, UPT, UR59, URZ, UPT ;  /* 0x000000ff3b00728c */ /* 0x000fe2000bf05270 */
[----:B------:R-:W-:Y:S01]  /*a260*/  MOV R3, 0x1 ;  /* 0x0000000100037802 */ /* 0x000fe20000000f00 */
[----:B------:R-:W-:Y:S01]  /*a270*/  UMOV UR37, 0x400 ;  /* 0x0000040000257882 */ /* 0x000fe20000000000 */
[----:B------:R-:W2:Y:S01]  /*a280*/  S2R R121, SR_TID.X ;  /* 0x0000000000797919 */ /* 0x000ea20000002100 */
[----:B------:R-:W-:Y:S01]  /*a290*/  USHF.L.U32 UR46, UR46, 0x3, URZ ;  /* 0x000000032e2e7899 */ /* 0x000fe200080006ff */
[----:B------:R-:W-:Y:S01]  /*a2a0*/  SHF.L.U32 R3, R3, 0x1f, RZ ;  /* 0x0000001f03037819 */ /* 0x000fe200000006ff */
[----:B------:R-:W-:Y:S01]  /*a2b0*/  UMOV UR55, 0x1 ;  /* 0x0000000100377882 */ /* 0x000fe20000000000 */
[----:B------:R-:W-:Y:S01]  /*a2c0*/  UMOV UR52, 0x1 ;  /* 0x0000000100347882 */ /* 0x000fe20000000000 */
[----:B-1----:R-:W-:-:S04]  /*a2d0*/  ULEA UR37, UR38, UR37, 0x18 ;  /* 0x0000002526257291 */ /* 0x002fc8000f8ec0ff */
[----:B------:R-:W-:Y:S02]  /*a2e0*/  UIADD3 UR56, UPT, UPT, UR37, 0x7078, URZ ;  /* 0x0000707825387890 */ /* 0x000fe4000fffe0ff */
[----:B------:R-:W-:Y:S02]  /*a2f0*/  @!UP0 UIADD3 UR56, UPT, UPT, UR37, 0x7088, URZ ;  /* 0x0000708825388890 */ /* 0x000fe4000fffe0ff */
[----:B------:R-:W-:-:S07]  /*a300*/  UIADD3 UR45, UPT, UPT, UR37, UR46, URZ ;  /* 0x0000002e252d7290 */ /* 0x000fce000fffe0ff */
[----:B------:R-:W1:Y:S02]  /*a310*/  SYNCS.PHASECHK.TRANS64.TRYWAIT P0, [UR56], R3 ;  /* 0x00000003ff0075a7 */ /* 0x000e640008001138 */
[----:B-12---:R-:W-:Y:S05]  /*a320*/  @!P0 BRA `(.L_x_222) ;  /* 0x00000088009c8947 */ /* 0x006fea0003800000 */
.L_x_395:
[----:B------:R-:W-:Y:S01]  /*a330*/  UISETP.GE.AND UP0, UPT, UR50, 0x1, UPT ;  /* 0x000000013200788c */ /* 0x000fe2000bf06270 */
[----:B------:R-:W-:Y:S01]  /*a340*/  IMAD.MOV.U32 R90, RZ, RZ, RZ ;  /* 0x000000ffff5a7224 */ /* 0x000fe200078e00ff */
[----:B------:R-:W-:Y:S01]  /*a350*/  MOV R89, 0xff800000 ;  /* 0xff80000000597802 */ /* 0x000fe20000000f00 */
[----:B------:R-:W-:Y:S01]  /*a360*/  IMAD.MOV.U32 R88, RZ, RZ, RZ ;  /* 0x000000ffff587224 */ /* 0x000fe200078e00ff */
[----:B------:R-:W-:Y:S01]  /*a370*/  SHF.R.U32.HI R2, RZ, 0x5, R121 ;  /* 0x00000005ff027819 */ /* 0x000fe20000011679 */
[----:B------:R-:W-:Y:S01]  /*a380*/  UMOV UR54, URZ ;  /* 0x000000ff00367c82 */ /* 0x000fe20008000000 */
[----:B------:R-:W-:-:S03]  /*a390*/  UMOV UR53, URZ ;  /* 0x000000ff00357c82 */ /* 0x000fc60008000000 */
[----:B------:R-:W-:Y:S05]  /*a3a0*/  BRA.U !UP0, `(.L_x_223) ;  /* 0x0000002508687547 */ /* 0x000fea000b800000 */
[----:B------:R-:W-:Y:S01]  /*a3b0*/  UISETP.NE.AND UP0, UPT, UR59, URZ, UPT ;  /* 0x000000ff3b00728c */ /* 0x000fe2000bf05270 */
[----:B------:R-:W-:Y:S01]  /*a3c0*/  IMAD.U32 R120, R121, 0x10000, RZ ;  /* 0x0001000079787824 */ /* 0x000fe200078e00ff */
[----:B------:R-:W-:Y:S01]  /*a3d0*/  USHF.L.U32 UR4, UR50, 0x6, URZ ;  /* 0x0000000632047899 */ /* 0x000fe200080006ff */
[----:B------:R-:W-:Y:S01]  /*a3e0*/  LOP3.LUT R91, R2, 0x3, RZ, 0xc0, !PT ;  /* 0x00000003025b7812 */ /* 0x000fe200078ec0ff */
[----:B------:R-:W-:Y:S01]  /*a3f0*/  USEL UR5, URZ, 0x80, UP0 ;  /* 0x00000080ff057887 */ /* 0x000fe20008000000 */
[----:B------:R-:W-:Y:S01]  /*a400*/  IMAD.MOV.U32 R88, RZ, RZ, RZ ;  /* 0x000000ffff587224 */ /* 0x000fe200078e00ff */
[----:B------:R-:W-:Y:S01]  /*a410*/  LOP3.LUT R120, R120, 0x600000, RZ, 0xc0, !PT ;  /* 0x0060000078787812 */ /* 0x000fe200078ec0ff */
[----:B------:R-:W-:Y:S01]  /*a420*/  IMAD.MOV.U32 R16, RZ, RZ, -0x800000 ;  /* 0xff800000ff107424 */ /* 0x000fe200078e00ff */
[----:B------:R-:W-:Y:S01]  /*a430*/  UMOV UR44, 0x20 ;  /* 0x00000020002c7882 */ /* 0x000fe20000000000 */
[----:B------:R-:W-:Y:S01]  /*a440*/  IMAD.U32 R90, RZ, RZ, UR4 ;  /* 0x00000004ff5a7e24 */ /* 0x000fe2000f8e00ff */
[----:B------:R-:W-:Y:S01]  /*a450*/  LOP3.LUT R123, R120, UR5, RZ, 0xfc, !PT ;  /* 0x00000005787b7c12 */ /* 0x000fe2000f8efcff */
[----:B------:R-:W-:Y:S01]  /*a460*/  UIADD3 UR42, UPT, UPT, UR37, 0x7060, URZ ;  /* 0x00007060252a7890 */ /* 0x000fe2000fffe0ff */
[----:B------:R-:W-:Y:S01]  /*a470*/  SHF.R.U32.HI R124, RZ, 0x15, R120 ;  /* 0x00000015ff7c7819 */ /* 0x000fe20000011678 */
[----:B------:R-:W-:Y:S01]  /*a480*/  USEL UR43, UR49, UR48, UP0 ;  /* 0x00000030312b7287 */ /* 0x000fe20008000000 */
[----:B------:R-:W-:Y:S01]  /*a490*/  LOP3.LUT R122, R123, 0x20, RZ, 0xfc, !PT ;  /* 0x000000207b7a7812 */ /* 0x000fe200078efcff */
[----:B------:R-:W-:-:S02]  /*a4a0*/  ULOP3.LUT UR51, UR46, 0x8, URZ, 0x3c, !UPT ;  /* 0x000000082e337892 */ /* 0x000fc4000f8e3cff */
[----:B------:R-:W-:Y:S01]  /*a4b0*/  UIADD3 UR50, UPT, UPT, UR50, -0x1, URZ ;  /* 0xffffffff32327890 */ /* 0x000fe2000fffe0ff */
[----:B------:R-:W-:Y:S01]  /*a4c0*/  UMOV UR53, URZ ;  /* 0x000000ff00357c82 */ /* 0x000fe20008000000 */
[----:B------:R-:W2:Y:S01]  /*a4d0*/  LDCU UR36, c[0x0][0x704] ;  /* 0x0000e080ff2477ac */ /* 0x000ea20008000800 */
[----:B------:R-:W-:Y:S01]  /*a4e0*/  UMOV UR52, 0x1 ;  /* 0x0000000100347882 */ /* 0x000fe20000000000 */
[----:B------:R-:W-:Y:S02]  /*a4f0*/  USEL UR44, UR44, 0xa0, UP0 ;  /* 0x000000a02c2c7887 */ /* 0x000fe40008000000 */
[----:B------:R-:W-:Y:S01]  /*a500*/  @UP0 UIADD3 UR42, UPT, UPT, UR37, 0x7050, URZ ;  /* 0x00007050252a0890 */ /* 0x000fe2000fffe0ff */
[----:B------:R-:W-:Y:S01]  /*a510*/  UMOV UR55, 0x1 ;  /* 0x0000000100377882 */ /* 0x000fe20000000000 */
[----:B------:R-:W-:-:S10]  /*a520*/  UMOV UR54, URZ ;  /* 0x000000ff00367c82 */ /* 0x000fd40008000000 */
.L_x_241:
[----:B-12---:R-:W-:Y:S01]  /*a530*/  IADD3 R0, PT, PT, R120, UR44, RZ ;  /* 0x0000002c78007c10 */ /* 0x006fe2000fffe0ff */
[----:B------:R-:W-:-:S04]  /*a540*/  UISETP.NE.AND UP0, UPT, UR59, URZ, UPT ;  /* 0x000000ff3b00728c */ /* 0x000fc8000bf05270 */
[----:B------:R-:W-:Y:S01]  /*a550*/  USEL UR40, UR54, UR53, UP0 ;  /* 0x0000003536287287 */ /* 0x000fe20008000000 */
[----:B------:R-:W1:Y:S01]  /*a560*/  SHFL.IDX PT, R0, R0, RZ, 0x1f ;  /* 0x00001fff00007589 */ /* 0x000e6200000e0000 */
[----:B------:R-:W-:Y:S01]  /*a570*/  UISETP.GT.U32.AND UP0, UPT, UR43, 0x1, UPT ;  /* 0x000000012b00788c */ /* 0x000fe2000bf04070 */
[----:B-1----:R-:W-:-:S08]  /*a580*/  R2UR UR41, R0 ;  /* 0x00000000002972ca */ /* 0x002fd000000e0000 */
[----:B---3--:R-:W-:Y:S07]  /*a590*/  BRA.U UP0, `(.L_x_224) ;  /* 0x0000000100047547 */ /* 0x008fee000b800000 */
[----:B--2---:R-:W-:Y:S05]  /*a5a0*/  BPT.TRAP 0x1 ;  /* 0x000000040000795c */ /* 0x004fea0000300000 */
.L_x_224:
[----:B------:R-:W-:Y:S01]  /*a5b0*/  IMAD.U32 R3, RZ, RZ, UR40 ;  /* 0x00000028ff037e24 */ /* 0x000fe2000f8e00ff */
[----:B------:R-:W-:-:S04]  /*a5c0*/  ISETP.NE.AND P0, PT, R91, R124, PT ;  /* 0x0000007c5b00720c */ /* 0x000fc80003f05270 */
[----:B------:R-:W-:-:S04]  /*a5d0*/  SHF.L.U32 R3, R3, 0x1f, RZ ;  /* 0x0000001f03037819 */ /* 0x000fc800000006ff */
[----:B------:R-:W1:Y:S02]  /*a5e0*/  SYNCS.PHASECHK.TRANS64.TRYWAIT P1, [UR42], R3 ;  /* 0x00000003ff0075a7 */ /* 0x000e64000802112a */
[----:B-1----:R-:W-:Y:S05]  /*a5f0*/  @!P1 BRA `(.L_x_225) ;  /* 0x0000008800009947 */ /* 0x002fea0003800000 */
.L_x_396:
[----:B------:R-:W-:Y:S05]  /*a600*/  @!P0 BRA `(.L_x_226) ;  /* 0x0000000000408947 */ /* 0x000fea0003800000 */
        /* <DEDUP_REMOVED lines=16> */
.L_x_226:
[----:B------:R-:W-:Y:S05]  /*a710*/  WARPSYNC.ALL ;  /* 0x0000000000007948 */ /* 0x000fea0003800000 */
[----:B------:R-:W-:Y:S02]  /*a720*/  R2UR UR4, R123 ;  /* 0x000000007b0472ca */ /* 0x000fe400000e0000 */
[----:B------:R-:W-:-:S11]  /*a730*/  ISETP.NE.AND P0, PT, R91, R124, PT ;  /* 0x0000007c5b00720c */ /* 0x000fd60003f05270 */
[----:B------:R-:W3:Y:S02]  /*a740*/  LDTM.x32 R56, tmem[UR4] ;  /* 0x00000004003879ee */ /* 0x000ee400082c0000 */
[----:B---3--:R-:W-:Y:S05]  /*a750*/  @!P0 BRA `(.L_x_227) ;  /* 0x0000000000408947 */ /* 0x008fea0003800000 */
        /* <DEDUP_REMOVED lines=16> */
.L_x_227:
[----:B------:R-:W-:Y:S05]  /*a860*/  WARPSYNC.ALL ;  /* 0x0000000000007948 */ /* 0x000fea0003800000 */
[----:B------:R-:W-:Y:S02]  /*a870*/  R2UR UR4, R122 ;  /* 0x000000007a0472ca */ /* 0x000fe400000e0000 */
[C---:B-1----:R-:W-:Y:S02]  /*a880*/  FMNMX3 R3, R16.reuse, R56, R60, !PT ;  /* 0x0000003810037276 */ /* 0x042fe4000780003c */
[C---:B------:R-:W-:Y:S02]  /*a890*/  FMNMX3 R0, R16.reuse, R57, R61, !PT ;  /* 0x0000003910007276 */ /* 0x040fe4000780003d */
[----:B------:R-:W-:-:S02]  /*a8a0*/  FMNMX3 R5, R16, R58, R62, !PT ;  /* 0x0000003a10057276 */ /* 0x000fc4000780003e */
[----:B------:R-:W-:Y:S02]  /*a8b0*/  FMNMX3 R3, R3, R64, R68, !PT ;  /* 0x0000004003037276 */ /* 0x000fe40007800044 */
[----:B------:R-:W-:Y:S02]  /*a8c0*/  FMNMX3 R0, R0, R65, R69, !PT ;  /* 0x0000004100007276 */ /* 0x000fe40007800045 */
[----:B------:R-:W-:Y:S01]  /*a8d0*/  FMNMX3 R6, R16, R59, R63, !PT ;  /* 0x0000003b10067276 */ /* 0x000fe2000780003f */
[----:B------:R-:W1:Y:S01]  /*a8e0*/  LDTM.x32 R24, tmem[UR4] ;  /* 0x00000004001879ee */ /* 0x000e6200082c0000 */
[----:B------:R-:W-:Y:S02]  /*a8f0*/  FMNMX3 R5, R5, R66, R70, !PT ;  /* 0x0000004205057276 */ /* 0x000fe40007800046 */
[----:B------:R-:W-:Y:S02]  /*a900*/  FMNMX3 R3, R3, R72, R76, !PT ;  /* 0x0000004803037276 */ /* 0x000fe4000780004c */
[----:B------:R-:W-:-:S02]  /*a910*/  FMNMX3 R0, R0, R73, R77, !PT ;  /* 0x0000004900007276 */ /* 0x000fc4000780004d */
[----:B------:R-:W-:Y:S02]  /*a920*/  FMNMX3 R6, R6, R67, R71, !PT ;  /* 0x0000004306067276 */ /* 0x000fe40007800047 */
[----:B------:R-:W-:Y:S02]  /*a930*/  FMNMX3 R5, R5, R74, R78, !PT ;  /* 0x0000004a05057276 */ /* 0x000fe4000780004e */
[----:B------:R-:W-:Y:S02]  /*a940*/  FMNMX3 R3, R3, R80, R84, !PT ;  /* 0x0000005003037276 */ /* 0x000fe40007800054 */
[----:B------:R-:W-:Y:S02]  /*a950*/  FMNMX3 R0, R0, R81, R85, !PT ;  /* 0x0000005100007276 */ /* 0x000fe40007800055 */
[----:B------:R-:W-:Y:S02]  /*a960*/  FMNMX3 R6, R6, R75, R79, !PT ;  /* 0x0000004b06067276 */ /* 0x000fe4000780004f */
[----:B------:R-:W-:-:S02]  /*a970*/  FMNMX3 R5, R5, R82, R86, !PT ;  /* 0x0000005205057276 */ /* 0x000fc40007800056 */
[----:B------:R-:W-:Y:S02]  /*a980*/  FMNMX3 R6, R6, R83, R87, !PT ;  /* 0x0000005306067276 */ /* 0x000fe40007800057 */
[----:B------:R-:W-:Y:S02]  /*a990*/  ISETP.NE.AND P0, PT, R91, R124, PT ;  /* 0x0000007c5b00720c */ /* 0x000fe40003f05270 */
[----:B-1----:R-:W-:Y:S02]  /*a9a0*/  FMNMX3 R3, R3, R24, R28, !PT ;  /* 0x0000001803037276 */ /* 0x002fe4000780001c */
        /* <DEDUP_REMOVED lines=15> */
[----:B------:R-:W-:-:S04]  /*aaa0*/  FMNMX3 R0, R4, R3, R0, !PT ;  /* 0x0000000304007276 */ /* 0x000fc80007800000 */
[----:B------:R-:W-:-:S04]  /*aab0*/  FMNMX R89, R89, R0, !PT ;  /* 0x0000000059597209 */ /* 0x000fc80007800000 */
[----:B------:R-:W-:-:S04]  /*aac0*/  FSETP.NEU.AND P1, PT, R89, -INF , PT ;  /* 0xff8000005900780b */ /* 0x000fc80003f2d000 */
[----:B------:R-:W-:Y:S01]  /*aad0*/  FSEL R17, R89, RZ, P1 ;  /* 0x000000ff59117208 */ /* 0x000fe20000800000 */
[----:B------:R-:W-:Y:S08]  /*aae0*/  @!P0 BRA `(.L_x_228) ;  /* 0x0000000000408947 */ /* 0x000ff00003800000 */
[----:B------:R-:W-:Y:S01]  /*aaf0*/  MOV R14, 0x8 ;  /* 0x00000008000e7802 */ /* 0x000fe20000000f00 */
[----:B------:R-:W1:Y:S01]  /*ab00*/  LDCU.64 UR6, c[0x4][0xb0] ;  /* 0x01001600ff0677ac */ /* 0x000e620008000a00 */
[----:B------:R-:W-:Y:S02]  /*ab10*/  HFMA2 R12, -RZ, RZ, 0, 5.9604644775390625e-08 ;  /* 0x00000001ff0c7431 */ /* 0x000fe400000001ff */
[----:B------:R-:W-:Y:S01]  /*ab20*/  IMAD.MOV.U32 R8, RZ, RZ, 0x1be ;  /* 0x000001beff087424 */ /* 0x000fe200078e00ff */
[----:B------:R-:W3:Y:S01]  /*ab30*/  LDCU.64 UR4, c[0x4][0xb8] ;  /* 0x01001700ff0477ac */ /* 0x000ee20008000a00 */
[----:B------:R-:W4:Y:S01]  /*ab40*/  LDC.64 R14, c[0x4][R14] ;  /* 0x010000000e0e7b82 */ /* 0x000f220000000a00 */
[----:B------:R-:W-:Y:S01]  /*ab50*/  IMAD.MOV.U32 R13, RZ, RZ, RZ ;  /* 0x000000ffff0d7224 */ /* 0x000fe200078e00ff */
[----:B------:R-:W5:Y:S01]  /*ab60*/  LDCU.64 UR8, c[0x4][0x18] ;  /* 0x01000300ff0877ac */ /* 0x000f620008000a00 */
[----:B-1----:R-:W-:Y:S01]  /*ab70*/  IMAD.U32 R4, RZ, RZ, UR6 ;  /* 0x00000006ff047e24 */ /* 0x002fe2000f8e00ff */
[----:B------:R-:W-:Y:S01]  /*ab80*/  MOV R5, UR7 ;  /* 0x0000000700057c02 */ /* 0x000fe20008000f00 */
[----:B---3--:R-:W-:Y:S01]  /*ab90*/  IMAD.U32 R6, RZ, RZ, UR4 ;  /* 0x00000004ff067e24 */ /* 0x008fe2000f8e00ff */
[----:B------:R-:W-:Y:S01]  /*aba0*/  MOV R7, UR5 ;  /* 0x0000000500077c02 */ /* 0x000fe20008000f00 */
[----:B-----5:R-:W-:Y:S01]  /*abb0*/  IMAD.U32 R10, RZ, RZ, UR8 ;  /* 0x00000008ff0a7e24 */ /* 0x020fe2000f8e00ff */
[----:B------:R-:W-:-:S02]  /*abc0*/  MOV R11, UR9 ;  /* 0x00000009000b7c02 */ /* 0x000fc40008000f00 */
[----:B------:R-:W-:-:S07]  /*abd0*/  LEPC R20, `(.L_x_228) ;  /* 0x000000001014794e */ /* 0x000fce0000000000 */
[----:B--2-4-:R-:W-:Y:S05]  /*abe0*/  CALL.ABS.NOINC R14 ;  /* 0x000000000e007343 */ /* 0x014fea0003c00000 */
.L_x_228:
[----:B------:R-:W-:Y:S05]  /*abf0*/  WARPSYNC.ALL ;  /* 0x0000000000007948 */ /* 0x000fea0003800000 */
[----:B------:R-:W-:Y:S02]  /*ac00*/  R2UR UR4, R123 ;  /* 0x000000007b0472ca */ /* 0x000fe400000e0000 */
[----:B------:R-:W-:-:S11]  /*ac10*/  ISETP.NE.AND P0, PT, RZ, UR47, PT ;  /* 0x0000002fff007c0c */ /* 0x000fd6000bf05270 */
[----:B------:R1:W-:Y:S02]  /*ac20*/  STTM.x2 tmem[UR4], R16 ;  /* 0x00000010000079ed */ /* 0x0003e400080c0004 */
[----:B------:R-:W-:Y:S05]  /*ac30*/  @P0 BRA `(.L_x_229) ;  /* 0x0000000000040947 */ /* 0x000fea0003800000 */
[----:B--2---:R-:W-:Y:S05]  /*ac40*/  BPT.TRAP 0x1 ;  /* 0x000000040000795c */ /* 0x004fea0000300000 */
.L_x_229:
[----:B------:R-:W-:Y:S01]  /*ac50*/  UISETP.NE.AND UP0, UPT, UR59, URZ, UPT ;  /* 0x000000ff3b00728c */ /* 0x000fe2000bf05270 */
[----:B------:R-:W-:Y:S01]  /*ac60*/  MOV R3, UR58 ;  /* 0x0000003a00037c02 */ /* 0x000fe20008000f00 */
[----:B------:R-:W-:Y:S01]  /*ac70*/  UIADD3 UR4, UPT, UPT, UR37, 0x7080, URZ ;  /* 0x0000708025047890 */ /* 0x000fe2000fffe0ff */
[----:B------:R-:W-:Y:S01]  /*ac80*/  MOV R4, UR46 ;  /* 0x0000002e00047c02 */ /* 0x000fe20008000f00 */
[----:B--2---:R-:W-:Y:S01]  /*ac90*/  FMUL R0, R17, -UR36 ;  /* 0x8000002411007c20 */ /* 0x004fe20008400000 */
[----:B------:R-:W-:Y:S01]  /*aca0*/  SHF.L.U32 R3, R3, 0x1f, RZ ;  /* 0x0000001f03037819 */ /* 0x000fe200000006ff */
[----:B------:R-:W-:Y:S02]  /*acb0*/  USEL UR39, UR55, UR52, UP0 ;  /* 0x0000003437277287 */ /* 0x000fe40008000000 */
[--C-:B------:R-:W-:Y:S02]  /*acc0*/  FFMA2 R18, R56.F32x2.HI_LO, UR36.F32, R0.reuse.F32 ;  /* 0x0000002438127c49 */ /* 0x100fe40009200000 */
[--C-:B------:R-:W-:Y:S01]  /*acd0*/  FFMA2 R22, R58.F32x2.HI_LO, UR36.F32, R0.reuse.F32 ;  /* 0x000000243a167c49 */ /* 0x100fe20009200000 */
[----:B------:R-:W-:Y:S01]  /*ace0*/  @UP0 UIADD3 UR4, UPT, UPT, UR37, 0x7070, URZ ;  /* 0x0000707025040890 */ /* 0x000fe2000fffe0ff */
[--C-:B------:R-:W-:Y:S01]  /*acf0*/  FFMA2 R56, R60.F32x2.HI_LO, UR36.F32, R0.reuse.F32 ;  /* 0x000000243c387c49 */ /* 0x100fe20009200000 */
[----:B------:R-:W-:Y:S01]  /*ad00*/  FSETP.GEU.AND P1, PT, R18, -126, PT ;  /* 0xc2fc00001200780b */ /* 0x000fe20003f2e000 */
[----:B------:R-:W-:Y:S01]  /*ad10*/  ULOP3.LUT UR39, UR39, 0x1, URZ, 0x3c, !UPT ;  /* 0x0000000127277892 */ /* 0x000fe2000f8e3cff */
[----:B------:R-:W-:Y:S01]  /*ad20*/  FSETP.GEU.AND P0, PT, R19, -126, PT ;  /* 0xc2fc00001300780b */ /* 0x000fe20003f0e000 */
[----:B------:R-:W-:Y:S01]  /*ad30*/  FFMA2 R58, R62.F32x2.HI_LO, UR36.F32, R0.F32 ;  /* 0x000000243e3a7c49 */ /* 0x000fe20009200000 */
[----:B------:R-:W-:-:S02]  /*ad40*/  FSETP.GEU.AND P6, PT, R22, -126, PT ;  /* 0xc2fc00001600780b */ /* 0x000fc40003fce000 */
[----:B------:R-:W-:Y:S01]  /*ad50*/  FSETP.GEU.AND P5, PT, R23, -126, PT ;  /* 0xc2fc00001700780b */ /* 0x000fe20003fae000 */
[----:B------:R-:W-:Y:S01]  /*ad60*/  SYNCS.ARRIVE.TRANS64.A1T0 RZ, [UR4], RZ ;  /* 0x000000ffffff79a7 */ /* 0x000fe20008100004 */
[----:B------:R-:W-:Y:S02]  /*ad70*/  FSETP.GEU.AND P4, PT, R56, -126, PT ;  /* 0xc2fc00003800780b */ /* 0x000fe40003f8e000 */
[----:B------:R-:W-:-:S03]  /*ad80*/  FSETP.GEU.AND P3, PT, R57, -126, PT ;  /* 0xc2fc00003900780b */ /* 0x000fc60003f6e000 */
[----:B------:R-:W-:Y:S01]  /*ad90*/  @!P1 FMUL R18, R18, 0.5 ;  /* 0x3f00000012129820 */ /* 0x000fe20000400000 */
[----:B------:R-:W2:Y:S01]  /*ada0*/  SYNCS.PHASECHK.TRANS64.TRYWAIT P2, [R4+UR37+0x70d0], R3 ;  /* 0x0070d003040075a7 */ /* 0x000ea20008041125 */
[----:B------:R-:W-:Y:S02]  /*adb0*/  @!P0 FMUL R19, R19, 0.5 ;  /* 0x3f00000013138820 */ /* 0x000fe40000400000 */
[----:B------:R-:W-:Y:S02]  /*adc0*/  @!P6 FMUL R22, R22, 0.5 ;  /* 0x3f0000001616e820 */ /* 0x000fe40000400000 */
[----:B------:R-:W-:Y:S01]  /*add0*/  @!P5 FMUL R23, R23, 0.5 ;  /* 0x3f0000001717d820 */ /* 0x000fe20000400000 */
[----:B------:R-:W3:Y:S08]  /*ade0*/  MUFU.EX2 R18, R18 ;  /* 0x0000001200127308 */ /* 0x000ef00000000800 */
[----:B------:R-:W4:Y:S08]  /*adf0*/  MUFU.EX2 R19, R19 ;  /* 0x0000001300137308 */ /* 0x000f300000000800 */
[----:B------:R-:W5:Y:S08]  /*ae00*/  MUFU.EX2 R22, R22 ;  /* 0x0000001600167308 */ /* 0x000f700000000800 */
[----:B------:R-:W1:Y:S02]  /*ae10*/  MUFU.EX2 R23, R23 ;  /* 0x0000001700177308 */ /* 0x000e640000000800 */
[----:B-12345:R-:W-:Y:S05]  /*ae20*/  @!P2 BRA `(.L_x_230) ;  /* 0x00000080000ca947 */ /* 0x03efea0003800000 */
.L_x_397:
[----:B------:R-:W-:Y:S01]  /*ae30*/  @!P1 FMUL R18, R18, R18 ;  /* 0x0000001212129220 */ /* 0x000fe20000400000 */
[----:B------:R-:W-:Y:S01]  /*ae40*/  FSETP.GEU.AND P2, PT, R58, -126, PT ;  /* 0xc2fc00003a00780b */ /* 0x000fe20003f4e000 */
[----:B------:R-:W-:Y:S01]  /*ae50*/  @!P4 FMUL R56, R56, 0.5 ;  /* 0x3f0000003838c820 */ /* 0x000fe20000400000 */
[----:B------:R-:W-:Y:S01]  /*ae60*/  FSETP.GEU.AND P1, PT, R59, -126, PT ;  /* 0xc2fc00003b00780b */ /* 0x000fe20003f2e000 */
[----:B------:R-:W-:Y:S01]  /*ae70*/  @!P3 FMUL R57, R57, 0.5 ;  /* 0x3f0000003939b820 */ /* 0x000fe20000400000 */
[--C-:B------:R-:W-:Y:S01]  /*ae80*/  FFMA2 R60, R64.F32x2.HI_LO, UR36.F32, R0.reuse.F32 ;  /* 0x00000024403c7c49 */ /* 0x100fe20009200000 */
[----:B------:R-:W-:Y:S01]  /*ae90*/  USHF.R.U32.HI UR4, URZ, 0x15, UR41 ;  /* 0x00000015ff047899 */ /* 0x000fe20008011629 */
[----:B------:R-:W-:Y:S01]  /*aea0*/  @!P0 FMUL R19, R19, R19 ;  /* 0x0000001313138220 */ /* 0x000fe20000400000 */
[----:B------:R-:W2:Y:S01]  /*aeb0*/  MUFU.EX2 R56, R56 ;  /* 0x0000003800387308 */ /* 0x000ea20000000800 */
[--C-:B------:R-:W-:Y:S01]  /*aec0*/  FFMA2 R62, R66.F32x2.HI_LO, UR36.F32, R0.reuse.F32 ;  /* 0x00000024423e7c49 */ /* 0x100fe20009200000 */
[----:B------:R-:W-:Y:S01]  /*aed0*/  FSETP.GEU.AND P0, PT, R60, -126, PT ;  /* 0xc2fc00003c00780b */ /* 0x000fe20003f0e000 */
[--C-:B------:R-:W-:Y:S01]  /*aee0*/  FFMA2 R64, R68.F32x2.HI_LO, UR36.F32, R0.reuse.F32 ;  /* 0x0000002444407c49 */ /* 0x100fe20009200000 */
[----:B-1----:R-:W-:Y:S01]  /*aef0*/  MOV R3, UR4 ;  /* 0x0000000400037c02 */ /* 0x002fe20008000f00 */
[--C-:B------:R-:W-:Y:S01]  /*af00*/  FFMA2 R66, R70.F32x2.HI_LO, UR36.F32, R0.reuse.F32 ;  /* 0x0000002446427c49 */ /* 0x100fe20009200000 */
[----:B------:R-:W-:Y:S01]  /*af10*/  UISETP.NE.AND UP0, UPT, UR59, URZ, UPT ;  /* 0x000000ff3b00728c */ /* 0x000fe2000bf05270 */
[----:B------:R-:W-:Y:S01]  /*af20*/  @!P2 FMUL R58, R58, 0.5 ;  /* 0x3f0000003a3aa820 */ /* 0x000fe20000400000 */
[----:B------:R-:W-:Y:S01]  /*af30*/  @!P1 FMUL R59, R59, 0.5 ;  /* 0x3f0000003b3b9820 */ /* 0x000fe20000400000 */
[----:B------:R-:W1:Y:S01]  /*af40*/  MUFU.EX2 R57, R57 ;  /* 0x0000003900397308 */ /* 0x000e620000000800 */
[----:B------:R-:W-:Y:S01]  /*af50*/  @!P6 FMUL R22, R22, R22 ;  /* 0x000000161616e220 */ /* 0x000fe20000400000 */
[----:B------:R-:W-:Y:S01]  /*af60*/  @!P5 FMUL R23, R23, R23 ;  /* 0x000000171717d220 */ /* 0x000fe20000400000 */
[----:B------:R-:W-:Y:S01]  /*af70*/  FSETP.GEU.AND P6, PT, R61, -126, PT ;  /* 0xc2fc00003d00780b */ /* 0x000fe20003fce000 */
[--C-:B------:R-:W-:Y:S01]  /*af80*/  FFMA2 R68, R72.F32x2.HI_LO, UR36.F32, R0.reuse.F32 ;  /* 0x0000002448447c49 */ /* 0x100fe20009200000 */
[----:B------:R-:W-:Y:S01]  /*af90*/  FSETP.GEU.AND P5, PT, R62, -126, PT ;  /* 0xc2fc00003e00780b */ /* 0x000fe20003fae000 */
[----:B------:R-:W-:Y:S01]  /*afa0*/  @!P0 FMUL R60, R60, 0.5 ;  /* 0x3f0000003c3c8820 */ /* 0x000fe20000400000 */
[--C-:B------:R-:W-:Y:S01]  /*afb0*/  FFMA2 R70, R74.F32x2.HI_LO, UR36.F32, R0.reuse.F32 ;  /* 0x000000244a467c49 */ /* 0x100fe20009200000 */
[----:B------:R-:W3:Y:S01]  /*afc0*/  MUFU.EX2 R58, R58 ;  /* 0x0000003a003a7308 */ /* 0x000ee20000000800 */
[----:B--2---:R-:W-:Y:S01]  /*afd0*/  @!P4 FMUL R56, R56, R56 ;  /* 0x000000383838c220 */ /* 0x004fe20000400000 */
[----:B------:R-:W-:Y:S01]  /*afe0*/  FSETP.GEU.AND P4, PT, R63, -126, PT ;  /* 0xc2fc00003f00780b */ /* 0x000fe20003f8e000 */
[--C-:B------:R-:W-:Y:S01]  /*aff0*/  FFMA2 R72, R76.F32x2.HI_LO, UR36.F32, R0.reuse.F32 ;  /* 0x000000244c487c49 */ /* 0x100fe20009200000 */
[----:B------:R-:W-:Y:S01]  /*b000*/  ULOP3.LUT UR58, UR58, 0x1, URZ, 0x3c, !UPT ;  /* 0x000000013a3a7892 */ /* 0x000fe2000f8e3cff */
[--C-:B------:R-:W-:Y:S01]  /*b010*/  FFMA2 R74, R78.F32x2.HI_LO, UR36.F32, R0.reuse.F32 ;  /* 0x000000244e4a7c49 */ /* 0x100fe20009200000 */
[----:B------:R-:W-:Y:S01]  /*b020*/  USEL UR55, UR39, UR55, UP0 ;  /* 0x0000003727377287 */ /* 0x000fe20008000000 */
[--C-:B------:R-:W-:Y:S01]  /*b030*/  FFMA2 R76, R80.F32x2.HI_LO, UR36.F32, R0.reuse.F32 ;  /* 0x00000024504c7c49 */ /* 0x100fe20009200000 */
[----:B------:R-:W2:Y:S01]  /*b040*/  MUFU.EX2 R59, R59 ;  /* 0x0000003b003b7308 */ /* 0x000ea20000000800 */
[----:B-1----:R-:W-:Y:S01]  /*b050*/  @!P3 FMUL R57, R57, R57 ;  /* 0x000000393939b220 */ /* 0x002fe20000400000 */
[----:B------:R-:W-:Y:S01]  /*b060*/  FSETP.GEU.AND P3, PT, R64, -126, PT ;  /* 0xc2fc00004000780b */ /* 0x000fe20003f6e000 */
[----:B------:R-:W-:Y:S01]  /*b070*/  @!P6 FMUL R61, R61, 0.5 ;  /* 0x3f0000003d3de820 */ /* 0x000fe20000400000 */
[----:B------:R-:W-:Y:S01]  /*b080*/  @!P5 FMUL R62, R62, 0.5 ;  /* 0x3f0000003e3ed820 */ /* 0x000fe20000400000 */
[--C-:B------:R-:W-:Y:S01]  /*b090*/  FFMA2 R78, R82.F32x2.HI_LO, UR36.F32, R0.reuse.F32 ;  /* 0x00000024524e7c49 */ /* 0x100fe20009200000 */
[----:B------:R-:W-:Y:S01]  /*b0a0*/  USEL UR52, UR52, UR39, UP0 ;  /* 0x0000002734347287 */ /* 0x000fe20008000000 */
[----:B------:R-:W-:Y:S01]  /*b0b0*/  @!P4 FMUL R63, R63, 0.5 ;  /* 0x3f0000003f3fc820 */ /* 0x000fe20000400000 */
[----:B------:R-:W1:Y:S01]  /*b0c0*/  MUFU.EX2 R60, R60 ;  /* 0x0000003c003c7308 */ /* 0x000e620000000800 */
[----:B---3--:R-:W-:Y:S01]  /*b0d0*/  @!P2 FMUL R58, R58, R58 ;  /* 0x0000003a3a3aa220 */ /* 0x008fe20000400000 */
[----:B------:R-:W-:Y:S01]  /*b0e0*/  FSETP.GEU.AND P2, PT, R65, -126, PT ;  /* 0xc2fc00004100780b */ /* 0x000fe20003f4e000 */
[----:B------:R-:W-:-:S02]  /*b0f0*/  FFMA2 R80, R84.F32x2.HI_LO, UR36.F32, R0.F32 ;  /* 0x0000002454507c49 */ /* 0x000fc40009200000 */
[--C-:B------:R-:W-:Y:S02]  /*b100*/  FFMA2 R82, R86.F32x2.HI_LO, UR36.F32, R0.reuse.F32 ;  /* 0x0000002456527c49 */ /* 0x100fe40009200000 */
[----:B------:R-:W-:Y:S01]  /*b110*/  @!P3 FMUL R64, R64, 0.5 ;  /* 0x3f0000004040b820 */ /* 0x000fe20000400000 */
[----:B------:R-:W3:Y:S01]  /*b120*/  MUFU.EX2 R61, R61 ;  /* 0x0000003d003d7308 */ /* 0x000ee20000000800 */
[----:B--2---:R-:W-:Y:S01]  /*b130*/  @!P1 FMUL R59, R59, R59 ;  /* 0x0000003b3b3b9220 */ /* 0x004fe20000400000 */
[----:B------:R-:W-:Y:S01]  /*b140*/  FSETP.GEU.AND P1, PT, R66, -126, PT ;  /* 0xc2fc00004200780b */ /* 0x000fe20003f2e000 */
[--C-:B------:R-:W-:Y:S02]  /*b150*/  FFMA2 R24, R24.F32x2.HI_LO, UR36.F32, R0.reuse.F32 ;  /* 0x0000002418187c49 */ /* 0x100fe40009200000 */
[--C-:B------:R-:W-:Y:S02]  /*b160*/  FFMA2 R26, R26.F32x2.HI_LO, UR36.F32, R0.reuse.F32 ;  /* 0x000000241a1a7c49 */ /* 0x100fe40009200000 */
[----:B------:R-:W-:Y:S01]  /*b170*/  @!P2 FMUL R65, R65, 0.5 ;  /* 0x3f0000004141a820 */ /* 0x000fe20000400000 */
[----:B------:R-:W2:Y:S01]  /*b180*/  MUFU.EX2 R62, R62 ;  /* 0x0000003e003e7308 */ /* 0x000ea20000000800 */
[----:B-1----:R-:W-:Y:S01]  /*b190*/  @!P0 FMUL R60, R60, R60 ;  /* 0x0000003c3c3c8220 */ /* 0x002fe20000400000 */
[----:B------:R-:W-:Y:S01]  /*b1a0*/  FSETP.GEU.AND P0, PT, R67, -126, PT ;  /* 0xc2fc00004300780b */ /* 0x000fe20003f0e000 */
[----:B------:R-:W-:-:S02]  /*b1b0*/  FFMA2 R28, R28.F32x2.HI_LO, UR36.F32, R0.F32 ;  /* 0x000000241c1c7c49 */ /* 0x000fc40009200000 */
[--C-:B------:R-:W-:Y:S02]  /*b1c0*/  FFMA2 R30, R30.F32x2.HI_LO, UR36.F32, R0.reuse.F32 ;  /* 0x000000241e1e7c49 */ /* 0x100fe40009200000 */
[----:B------:R-:W-:Y:S01]  /*b1d0*/  @!P1 FMUL R66, R66, 0.5 ;  /* 0x3f00000042429820 */ /* 0x000fe20000400000 */
[----:B------:R-:W1:Y:S01]  /*b1e0*/  MUFU.EX2 R63, R63 ;  /* 0x0000003f003f7308 */ /* 0x000e620000000800 */
[----:B---3--:R-:W-:Y:S01]  /*b1f0*/  @!P6 FMUL R61, R61, R61 ;  /* 0x0000003d3d3de220 */ /* 0x008fe20000400000 */
[----:B------:R-:W-:Y:S01]  /*b200*/  FSETP.GEU.AND P6, PT, R68, -126, PT ;  /* 0xc2fc00004400780b */ /* 0x000fe20003fce000 */
[--C-:B------:R-:W-:Y:S02]  /*b210*/  FFMA2 R32, R32.F32x2.HI_LO, UR36.F32, R0.reuse.F32 ;  /* 0x0000002420207c49 */ /* 0x100fe40009200000 */
[--C-:B------:R-:W-:Y:S02]  /*b220*/  FFMA2 R34, R34.F32x2.HI_LO, UR36.F32, R0.reuse.F32 ;  /* 0x0000002422227c49 */ /* 0x100fe40009200000 */
[----:B------:R-:W-:Y:S01]  /*b230*/  @!P0 FMUL R67, R67, 0.5 ;  /* 0x3f00000043438820 */ /* 0x000fe20000400000 */
[----:B------:R-:W3:Y:S01]  /*b240*/  MUFU.EX2 R64, R64 ;  /* 0x0000004000407308 */ /* 0x000ee20000000800 */
[----:B--2---:R-:W-:Y:S01]  /*b250*/  @!P5 FMUL R62, R62, R62 ;  /* 0x0000003e3e3ed220 */ /* 0x004fe20000400000 */
[----:B------:R-:W-:Y:S01]  /*b260*/  FSETP.GEU.AND P5, PT, R69, -126, PT ;  /* 0xc2fc00004500780b */ /* 0x000fe20003fae000 */
[----:B------:R-:W-:-:S02]  /*b270*/  FFMA2 R36, R36.F32x2.HI_LO, UR36.F32, R0.F32 ;  /* 0x0000002424247c49 */ /* 0x000fc40009200000 */
[--C-:B------:R-:W-:Y:S02]  /*b280*/  FFMA2 R38, R38.F32x2.HI_LO, UR36.F32, R0.reuse.F32 ;  /* 0x0000002426267c49 */ /* 0x100fe40009200000 */
[----:B------:R-:W-:Y:S01]  /*b290*/  @!P6 FMUL R68, R68, 0.5 ;  /* 0x3f0000004444e820 */ /* 0x000fe20000400000 */
[----:B------:R-:W2:Y:S01]  /*b2a0*/  MUFU.EX2 R65, R65 ;  /* 0x0000004100417308 */ /* 0x000ea20000000800 */
[----:B-1----:R-:W-:Y:S01]  /*b2b0*/  @!P4 FMUL R63, R63, R63 ;  /* 0x0000003f3f3fc220 */ /* 0x002fe20000400000 */
[----:B------:R-:W-:Y:S01]  /*b2c0*/  FSETP.GEU.AND P4, PT, R70, -126, PT ;  /* 0xc2fc00004600780b */ /* 0x000fe20003f8e000 */
[--C-:B------:R-:W-:Y:S02]  /*b2d0*/  FFMA2 R40, R40.F32x2.HI_LO, UR36.F32, R0.reuse.F32 ;  /* 0x0000002428287c49 */ /* 0x100fe40009200000 */
[--C-:B------:R-:W-:Y:S02]  /*b2e0*/  FFMA2 R42, R42.F32x2.HI_LO, UR36.F32, R0.reuse.F32 ;  /* 0x000000242a2a7c49 */ /* 0x100fe40009200000 */
        /* <DEDUP_REMOVED lines=17> */
[----:B------:R-:W-:Y:S01]  /*b400*/  FFMA2 R54, R54.F32x2.HI_LO, UR36.F32, R0.F32 ;  /* 0x0000002436367c49 */ /* 0x000fe20009200000 */
[----:B------:R-:W-:Y:S01]  /*b410*/  MOV R0, UR51 ;  /* 0x0000003300007c02 */ /* 0x000fe20008000f00 */
[----:B------:R-:W-:Y:S01]  /*b420*/  @!P2 FMUL R72, R72, 0.5 ;  /* 0x3f0000004848a820 */ /* 0x000fe20000400000 */
[----:B------:R-:W1:Y:S01]  /*b430*/  MUFU.EX2 R69, R69 ;  /* 0x0000004500457308 */ /* 0x000e620000000800 */
[----:B---3--:R-:W-:Y:S01]  /*b440*/  @!P0 FMUL R67, R67, R67 ;  /* 0x0000004343438220 */ /* 0x008fe20000400000 */
[----:B------:R-:W-:Y:S01]  /*b450*/  FSETP.GEU.AND P0, PT, R74, -126, PT ;  /* 0xc2fc00004a00780b */ /* 0x000fe20003f0e000 */
[----:B------:R3:W-:Y:S04]  /*b460*/  SYNCS.ARRIVE.TRANS64.A1T0 RZ, [R0+UR37+0x70d0], RZ ;  /* 0x0070d0ff00ff79a7 */ /* 0x0007e80008100025 */
[----:B------:R-:W-:Y:S01]  /*b470*/  @!P1 FMUL R73, R73, 0.5 ;  /* 0x3f00000049499820 */ /* 0x000fe20000400000 */
[----:B------:R-:W4:Y:S01]  /*b480*/  MUFU.EX2 R70, R70 ;  /* 0x0000004600467308 */ /* 0x000f220000000800 */
[----:B--2---:R-:W-:Y:S01]  /*b490*/  @!P6 FMUL R68, R68, R68 ;  /* 0x000000444444e220 */ /* 0x004fe20000400000 */
[----:B------:R-:W-:-:S05]  /*b4a0*/  FSETP.GEU.AND P6, PT, R75, -126, PT ;  /* 0xc2fc00004b00780b */ /* 0x000fca0003fce000 */
[----:B------:R-:W-:Y:S01]  /*b4b0*/  @!P0 FMUL R74, R74, 0.5 ;  /* 0x3f0000004a4a8820 */ /* 0x000fe20000400000 */
[----:B------:R-:W2:Y:S01]  /*b4c0*/  MUFU.EX2 R71, R71 ;  /* 0x0000004700477308 */ /* 0x000ea20000000800 */
[----:B-1----:R-:W-:Y:S01]  /*b4d0*/  @!P5 FMUL R69, R69, R69 ;  /* 0x000000454545d220 */ /* 0x002fe20000400000 */
[----:B------:R-:W-:-:S05]  /*b4e0*/  FSETP.GEU.AND P5, PT, R76, -126, PT ;  /* 0xc2fc00004c00780b */ /* 0x000fca0003fae000 */
[----:B------:R-:W-:Y:S01]  /*b4f0*/  @!P6 FMUL R75, R75, 0.5 ;  /* 0x3f0000004b4be820 */ /* 0x000fe20000400000 */
[----:B------:R-:W1:Y:S01]  /*b500*/  MUFU.EX2 R72, R72 ;  /* 0x0000004800487308 */ /* 0x000e620000000800 */
[----:B----4-:R-:W-:Y:S01]  /*b510*/  @!P4 FMUL R70, R70, R70 ;  /* 0x000000464646c220 */ /* 0x010fe20000400000 */
[----:B------:R-:W-:-:S05]  /*b520*/  FSETP.GEU.AND P4, PT, R77, -126, PT ;  /* 0xc2fc00004d00780b */ /* 0x000fca0003f8e000 */
        /* <DEDUP_REMOVED lines=55> */
[----:B------:R-:W-:Y:S02]  /*b8a0*/  FSETP.GEU.AND P4, PT, R31, -126, PT ;  /* 0xc2fc00001f00780b */ /* 0x000fe40003f8e000 */
[----:B------:R-:W-:-:S03]  /*b8b0*/  F2FP.F16.F32.PACK_AB R24, R19, R18 ;  /* 0x000000121318723e */ /* 0x000fc600000000ff */
[----:B------:R-:W-:Y:S01]  /*b8c0*/  @!P5 FMUL R30, R30, 0.5 ;  /* 0x3f0000001e1ed820 */ /* 0x000fe20000400000 */
[----:B------:R-:W1:Y:S01]  /*b8d0*/  MUFU.EX2 R87, R27 ;  /* 0x0000001b00577308 */ /* 0x000e620000000800 */
[----:B----4-:R-:W-:Y:S01]  /*b8e0*/  @!P3 FMUL R85, R85, R85 ;  /* 0x000000555555b220 */ /* 0x010fe20000400000 */
[----:B------:R-:W-:Y:S02]  /*b8f0*/  FSETP.GEU.AND P3, PT, R32, -126, PT ;  /* 0xc2fc00002000780b */ /* 0x000fe40003f6e000 */
[----:B------:R-:W-:-:S03]  /*b900*/  F2FP.F16.F32.PACK_AB R25, R23, R22 ;  /* 0x000000161719723e */ /* 0x000fc600000000ff */
[----:B------:R-:W-:Y:S01]  /*b910*/  @!P4 FMUL R31, R31, 0.5 ;  /* 0x3f0000001f1fc820 */ /* 0x000fe20000400000 */
[----:B------:R-:W4:Y:S01]  /*b920*/  MUFU.EX2 R92, R28 ;  /* 0x0000001c005c7308 */ /* 0x000f220000000800 */
[----:B--2---:R-:W-:Y:S01]  /*b930*/  @!P2 FMUL R86, R86, R86 ;  /* 0x000000565656a220 */ /* 0x004fe20000400000 */
[----:B------:R-:W-:Y:S02]  /*b940*/  FSETP.GEU.AND P2, PT, R33, -126, PT ;  /* 0xc2fc00002100780b */ /* 0x000fe40003f4e000 */
[----:B------:R-:W-:-:S03]  /*b950*/  F2FP.F16.F32.PACK_AB R26, R57, R56 ;  /* 0x00000038391a723e */ /* 0x000fc600000000ff */
        /* <DEDUP_REMOVED lines=113> */
[----:B------:R-:W-:Y:S02]  /*c070*/  LOP3.LUT P0, RZ, R3, 0x3, R2, 0x48, !PT ;  /* 0x0000000303ff7812 */ /* 0x000fe40007804802 */
[----:B------:R-:W-:-:S03]  /*c080*/  F2FP.F16.F32.PACK_AB R49, R107, R106 ;  /* 0x0000006a6b31723e */ /* 0x000fc600000000ff */
[----:B------:R-:W-:Y:S01]  /*c090*/  @!P1 FMUL R55, R55, 0.5 ;  /* 0x3f00000037379820 */ /* 0x000fe20000400000 */
[----:B------:R-:W4:Y:S01]  /*c0a0*/  MUFU.EX2 R118, R52 ;  /* 0x0000003400767308 */ /* 0x000f220000000800 */
[----:B--2---:R-:W-:Y:S01]  /*c0b0*/  @!P6 FMUL R114, R114, R114 ;  /* 0x000000727272e220 */ /* 0x004fe20000400000 */
[----:B------:R-:W-:-:S06]  /*c0c0*/  F2FP.F16.F32.PACK_AB R50, R109, R108 ;  /* 0x0000006c6d32723e */ /* 0x000fcc00000000ff */
[----:B------:R-:W2:Y:S01]  /*c0d0*/  MUFU.EX2 R119, R53 ;  /* 0x0000003500777308 */ /* 0x000ea20000000800 */
[----:B-1----:R-:W-:Y:S01]  /*c0e0*/  @!P5 FMUL R115, R115, R115 ;  /* 0x000000737373d220 */ /* 0x002fe20000400000 */
[----:B------:R-:W-:-:S06]  /*c0f0*/  F2FP.F16.F32.PACK_AB R51, R111, R110 ;  /* 0x0000006e6f33723e */ /* 0x000fcc00000000ff */
[----:B------:R-:W1:Y:S01]  /*c100*/  MUFU.EX2 R116, R54 ;  /* 0x0000003600747308 */ /* 0x000e620000000800 */
[----:B----4-:R-:W-:Y:S01]  /*c110*/  @!P4 FMUL R118, R118, R118 ;  /* 0x000000767676c220 */ /* 0x010fe20000400000 */
[----:B------:R-:W-:-:S06]  /*c120*/  F2FP.F16.F32.PACK_AB R52, R113, R112 ;  /* 0x000000707134723e */ /* 0x000fcc00000000ff */
[----:B------:R-:W4:Y:S01]  /*c130*/  MUFU.EX2 R117, R55 ;  /* 0x0000003700757308 */ /* 0x000f220000000800 */
[----:B--2---:R-:W-:Y:S01]  /*c140*/  @!P3 FMUL R119, R119, R119 ;  /* 0x000000777777b220 */ /* 0x004fe20000400000 */
[----:B------:R-:W-:Y:S01]  /*c150*/  F2FP.F16.F32.PACK_AB R53, R115, R114 ;  /* 0x000000727335723e */ /* 0x000fe200000000ff */
[----:B-1----:R-:W-:-:S03]  /*c160*/  @!P2 FMUL R116, R116, R116 ;  /* 0x000000747474a220 */ /* 0x002fc60000400000 */
[----:B------:R-:W-:Y:S01]  /*c170*/  F2FP.F16.F32.PACK_AB R54, R119, R118 ;  /* 0x000000767736723e */ /* 0x000fe200000000ff */
[----:B----4-:R-:W-:-:S05]  /*c180*/  @!P1 FMUL R117, R117, R117 ;  /* 0x0000007575759220 */ /* 0x010fca0000400000 */
[----:B------:R-:W-:Y:S01]  /*c190*/  F2FP.F16.F32.PACK_AB R55, R117, R116 ;  /* 0x000000747537723e */ /* 0x000fe200000000ff */
[----:B---3--:R-:W-:Y:S06]  /*c1a0*/  @!P0 BRA `(.L_x_231) ;  /* 0x0000000000408947 */ /* 0x008fec0003800000 */
[----:B------:R-:W-:Y:S01]  /*c1b0*/  MOV R14, 0x8 ;  /* 0x00000008000e7802 */ /* 0x000fe20000000f00 */
[----:B------:R-:W1:Y:S01]  /*c1c0*/  LDCU.64 UR6, c[0x4][0xb0] ;  /* 0x01001600ff0677ac */ /* 0x000e620008000a00 */
[----:B------:R-:W-:Y:S02]  /*c1d0*/  HFMA2 R12, -RZ, RZ, 0, 5.9604644775390625e-08 ;  /* 0x00000001ff0c7431 */ /* 0x000fe400000001ff */
[----:B------:R-:W-:Y:S01]  /*c1e0*/  IMAD.MOV.U32 R8, RZ, RZ, 0x1be ;  /* 0x000001beff087424 */ /* 0x000fe200078e00ff */
[----:B------:R-:W2:Y:S01]  /*c1f0*/  LDCU.64 UR4, c[0x4][0xb8] ;  /* 0x01001700ff0477ac */ /* 0x000ea20008000a00 */
[----:B------:R-:W3:Y:S01]  /*c200*/  LDC.64 R14, c[0x4][R14] ;  /* 0x010000000e0e7b82 */ /* 0x000ee20000000a00 */
[----:B------:R-:W-:Y:S01]  /*c210*/  IMAD.MOV.U32 R13, RZ, RZ, RZ ;  /* 0x000000ffff0d7224 */ /* 0x000fe200078e00ff */
[----:B------:R-:W4:Y:S01]  /*c220*/  LDCU.64 UR8, c[0x4][0x20] ;  /* 0x01000400ff0877ac */ /* 0x000f220008000a00 */
[----:B-1----:R-:W-:Y:S01]  /*c230*/  IMAD.U32 R4, RZ, RZ, UR6 ;  /* 0x00000006ff047e24 */ /* 0x002fe2000f8e00ff */
[----:B------:R-:W-:Y:S01]  /*c240*/  MOV R5, UR7 ;  /* 0x0000000700057c02 */ /* 0x000fe20008000f00 */
[----:B--2---:R-:W-:Y:S01]  /*c250*/  IMAD.U32 R6, RZ, RZ, UR4 ;  /* 0x00000004ff067e24 */ /* 0x004fe2000f8e00ff */
[----:B------:R-:W-:Y:S01]  /*c260*/  MOV R7, UR5 ;  /* 0x0000000500077c02 */ /* 0x000fe20008000f00 */
[----:B----4-:R-:W-:Y:S01]  /*c270*/  IMAD.U32 R10, RZ, RZ, UR8 ;  /* 0x00000008ff0a7e24 */ /* 0x010fe2000f8e00ff */
[----:B------:R-:W-:-:S02]  /*c280*/  MOV R11, UR9 ;  /* 0x00000009000b7c02 */ /* 0x000fc40008000f00 */
[----:B------:R-:W-:-:S07]  /*c290*/  LEPC R20, `(.L_x_231) ;  /* 0x000000001014794e */ /* 0x000fce0000000000 */
[----:B---3--:R-:W-:Y:S05]  /*c2a0*/  CALL.ABS.NOINC R14 ;  /* 0x000000000e007343 */ /* 0x008fea0003c00000 */
.L_x_231:
[----:B------:R-:W-:Y:S01]  /*c2b0*/  MOV R0, UR43 ;  /* 0x0000002b00007c02 */ /* 0x000fe20008000f00 */
[----:B------:R-:W-:Y:S05]  /*c2c0*/  WARPSYNC.ALL ;  /* 0x0000000000007948 */ /* 0x000fea0003800000 */
[----:B------:R-:W-:Y:S01]  /*c2d0*/  ISETP.GT.U32.AND P0, PT, R0, 0x1, PT ;  /* 0x000000010000780c */ /* 0x000fe20003f04070 */
[----:B------:R1:W-:Y:S01]  /*c2e0*/  STTM.x32 tmem[UR41], R24 ;  /* 0x00000018000079ed */ /* 0x0003e200082c0029 */
[----:B------:R-:W2:Y:S11]  /*c2f0*/  FENCE.VIEW.ASYNC.T ;  /* 0x00000000000073c6 */ /* 0x000eb60000000200 */
[----:B------:R-:W-:Y:S05]  /*c300*/  @P0 BRA `(.L_x_232) ;  /* 0x0000000000080947 */ /* 0x000fea0003800000 */
[----:B------:R-:W-:Y:S05]  /*c310*/  BPT.TRAP 0x1 ;  /* 0x000000040000795c */ /* 0x000fea0000300000 */
[----:B------:R-:W-:Y:S05]  /*c320*/  BPT.TRAP 0x1 ;  /* 0x000000040000795c */ /* 0x000fea0000300000 */
.L_x_232:
[----:B------:R-:W-:Y:S02]  /*c330*/  UISETP.NE.AND UP0, UPT, UR59, URZ, UPT ;  /* 0x000000ff3b00728c */ /* 0x000fe4000bf05270 */
[----:B------:R-:W-:Y:S02]  /*c340*/  UIADD3 UR4, UPT, UPT, UR37, 0x7068, URZ ;  /* 0x0000706825047890 */ /* 0x000fe4000fffe0ff */
[----:B------:R-:W-:-:S04]  /*c350*/  ULOP3.LUT UR40, UR40, 0x1, URZ, 0x3c, !UPT ;  /* 0x0000000128287892 */ /* 0x000fc8000f8e3cff */
[----:B------:R-:W-:Y:S02]  /*c360*/  USEL UR54, UR40, UR54, UP0 ;  /* 0x0000003628367287 */ /* 0x000fe40008000000 */
[----:B------:R-:W-:Y:S02]  /*c370*/  USEL UR53, UR53, UR40, UP0 ;  /* 0x0000002835357287 */ /* 0x000fe40008000000 */
[----:B------:R-:W-:Y:S02]  /*c380*/  @UP0 UIADD3 UR4, UPT, UPT, UR37, 0x7058, URZ ;  /* 0x0000705825040890 */ /* 0x000fe4000fffe0ff */
[----:B------:R-:W-:Y:S02]  /*c390*/  UISETP.NE.AND UP0, UPT, UR47, URZ, UPT ;  /* 0x000000ff2f00728c */ /* 0x000fe4000bf05270 */
[----:B------:R-:W-:-:S09]  /*c3a0*/  UPRMT UR4, UR38, 0x654, UR4 ;  /* 0x0000065426047896 */ /* 0x000fd20008000004 */
[----:B--2---:R-:W-:Y:S01]  /*c3b0*/  SYNCS.ARRIVE.TRANS64.RED.A1T0 RZ, [UR4], RZ ;  /* 0x000000ffffff79a7 */ /* 0x004fe20008100404 */
[----:B------:R-:W-:Y:S05]  /*c3c0*/  BRA.U UP0, `(.L_x_233) ;  /* 0x0000000100047547 */ /* 0x000fea000b800000 */
[----:B------:R-:W-:Y:S05]  /*c3d0*/  BPT.TRAP 0x1 ;  /* 0x000000040000795c */ /* 0x000fea0000300000 */
.L_x_233:
[----:B------:R-:W-:Y:S01]  /*c3e0*/  MOV R0, UR39 ;  /* 0x0000002700007c02 */ /* 0x000fe20008000f00 */
[----:B------:R-:W-:Y:S01]  /*c3f0*/  FADD2 R22, R22.F32x2.HI_LO, RZ.F32 ;  /* 0x000000ff1616724b */ /* 0x000fe20000200000 */
[----:B------:R-:W-:Y:S01]  /*c400*/  FSETP.NEU.AND P1, PT, R16, R17, PT ;  /* 0x000000111000720b */ /* 0x000fe20003f2d000 */
[----:B------:R-:W-:Y:S01]  /*c410*/  FADD2 R56, R56.F32x2.HI_LO, RZ.F32 ;  /* 0x000000ff3838724b */ /* 0x000fe20000200000 */
[----:B------:R-:W-:Y:S01]  /*c420*/  SHF.L.U32 R0, R0, 0x1f, RZ ;  /* 0x0000001f00007819 */ /* 0x000fe200000006ff */
[----:B------:R-:W-:Y:S02]  /*c430*/  FADD2 R22, R22.F32x2.HI_LO, R62.F32x2.HI_LO ;  /* 0x0000003e1616724b */ /* 0x000fe40000000000 */
[----:B------:R-:W-:Y:S01]  /*c440*/  FADD2 R58, R58.F32x2.HI_LO, RZ.F32 ;  /* 0x000000ff3a3a724b */ /* 0x000fe20000200000 */
[----:B------:R-:W2:Y:S01]  /*c450*/  SYNCS.PHASECHK.TRANS64.TRYWAIT P2, [UR56], R0 ;  /* 0x00000000ff0075a7 */ /* 0x000ea20008041138 */
[----:B------:R-:W-:Y:S02]  /*c460*/  FADD2 R56, R56.F32x2.HI_LO, R64.F32x2.HI_LO ;  /* 0x000000403838724b */ /* 0x000fe40000000000 */
[----:B------:R-:W-:-:S02]  /*c470*/  FADD2 R58, R58.F32x2.HI_LO, R66.F32x2.HI_LO ;  /* 0x000000423a3a724b */ /* 0x000fc40000000000 */
[----:B------:R-:W-:Y:S02]  /*c480*/  FADD2 R22, R22.F32x2.HI_LO, R70.F32x2.HI_LO ;  /* 0x000000461616724b */ /* 0x000fe40000000000 */
[----:B------:R-:W-:Y:S01]  /*c490*/  FADD2 R56, R56.F32x2.HI_LO, R72.F32x2.HI_LO ;  /* 0x000000483838724b */ /* 0x000fe20000000000 */
[----:B--2---:R-:W-:Y:S06]  /*c4a0*/  @!P2 BRA `(.L_x_234) ;  /* 0x000000680084a947 */ /* 0x004fec0003800000 */
.L_x_398:
[----:B------:R-:W-:Y:S01]  /*c4b0*/  BSSY.RECONVERGENT B0, `(.L_x_235) ;  /* 0x000000a000007945 */ /* 0x000fe20003800200 */
[----:B--2---:R-:W-:-:S03]  /*c4c0*/  MOV R3, 0x3f000000 ;  /* 0x3f00000000037802 */ /* 0x004fc60000000f00 */
[----:B------:R-:W-:Y:S05]  /*c4d0*/  @!P1 BRA `(.L_x_236) ;  /* 0x00000000001c9947 */ /* 0x000fea0003800000 */
[----:B------:R-:W-:-:S04]  /*c4e0*/  FADD R0, -R17, R16 ;  /* 0x0000001011007221 */ /* 0x000fc80000000100 */
[----:B------:R-:W-:-:S05]  /*c4f0*/  FMUL R0, R0, UR36 ;  /* 0x0000002400007c20 */ /* 0x000fca0008400000 */
[----:B------:R-:W-:-:S13]  /*c500*/  FSETP.GEU.AND P1, PT, R0, -126, PT ;  /* 0xc2fc00000000780b */ /* 0x000fda0003f2e000 */
[----:B------:R-:W-:-:S04]  /*c510*/  @!P1 FMUL R0, R0, 0.5 ;  /* 0x3f00000000009820 */ /* 0x000fc80000400000 */
[----:B------:R-:W2:Y:S02]  /*c520*/  MUFU.EX2 R3, R0 ;  /* 0x0000000000037308 */ /* 0x000ea40000000800 */
[----:B--2---:R-:W-:-:S04]  /*c530*/  @!P1 FMUL R3, R3, R3 ;  /* 0x0000000303039220 */ /* 0x004fc80000400000 */
[----:B------:R-:W-:Y:S02]  /*c540*/  FMUL R3, R3, 0.5 ;  /* 0x3f00000003037820 */ /* 0x000fe40000400000 */
.L_x_236:
[----:B------:R-:W-:Y:S05]  /*c550*/  BSYNC.RECONVERGENT B0 ;  /* 0x0000000000007941 */ /* 0x000fea0003800200 */
.L_x_235:
[----:B------:R-:W-:Y:S01]  /*c560*/  FMUL R88, R3, R88 ;  /* 0x0000005803587220 */ /* 0x000fe20000400000 */
[----:B------:R-:W-:Y:S01]  /*c570*/  FADD2 R58, R58.F32x2.HI_LO, R74.F32x2.HI_LO ;  /* 0x0000004a3a3a724b */ /* 0x000fe20000000000 */
[----:B------:R-:W-:Y:S01]  /*c580*/  ULOP3.LUT UP0, URZ, UR57, UR50, URZ, 0xfc, !UPT ;  /* 0x0000003239ff7292 */ /* 0x000fe2000f80fcff */
[----:B------:R-:W-:Y:S02]  /*c590*/  FADD2 R22, R22.F32x2.HI_LO, R78.F32x2.HI_LO ;  /* 0x0000004e1616724b */ /* 0x000fe40000000000 */
[----:B------:R-:W-:Y:S02]  /*c5a0*/  FADD2 R18, R88.F32, R18.F32x2.HI_LO ;  /* 0x000000125812724b */ /* 0x000fe40000040000 */
[----:B------:R-:W-:Y:S02]  /*c5b0*/  FADD2 R56, R56.F32x2.HI_LO, R80.F32x2.HI_LO ;  /* 0x000000503838724b */ /* 0x000fe40000000000 */
[----:B------:R-:W-:Y:S02]  /*c5c0*/  FADD2 R18, R18.F32x2.HI_LO, R60.F32x2.HI_LO ;  /* 0x0000003c1212724b */ /* 0x000fe40000000000 */
[----:B------:R-:W-:-:S02]  /*c5d0*/  FADD2 R58, R58.F32x2.HI_LO, R82.F32x2.HI_LO ;  /* 0x000000523a3a724b */ /* 0x000fc40000000000 */
[----:B------:R-:W-:Y:S02]  /*c5e0*/  FADD2 R18, R18.F32x2.HI_LO, R68.F32x2.HI_LO ;  /* 0x000000441212724b */ /* 0x000fe40000000000 */
[----:B------:R-:W-:Y:S02]  /*c5f0*/  FADD2 R22, R22.F32x2.HI_LO, R86.F32x2.HI_LO ;  /* 0x000000561616724b */ /* 0x000fe40000000000 */
[----:B------:R-:W-:Y:S02]  /*c600*/  FADD2 R18, R18.F32x2.HI_LO, R76.F32x2.HI_LO ;  /* 0x0000004c1212724b */ /* 0x000fe40000000000 */
        /* <DEDUP_REMOVED lines=16> */
[----:B------:R-:W-:-:S04]  /*c710*/  FADD2 R18, R18.F32x2.HI_LO, R22.F32x2.HI_LO ;  /* 0x000000161212724b */ /* 0x000fc80000000000 */
[----:B------:R-:W-:-:S04]  /*c720*/  FADD2 R18, R18.F32x2.HI_LO, R56.F32x2.HI_LO ;  /* 0x000000381212724b */ /* 0x000fc80000000000 */
[----:B------:R-:W-:Y:S01]  /*c730*/  FADD R88, R18, R19 ;  /* 0x0000001312587221 */ /* 0x000fe20000000000 */
[----:B------:R-:W-:Y:S06]  /*c740*/  BRA.U UP0, `(.L_x_237) ;  /* 0x00000001006c7547 */ /* 0x000fec000b800000 */
[----:B------:R-:W-:Y:S05]  /*c750*/  @P0 BRA `(.L_x_238) ;  /* 0x0000000000040947 */ /* 0x000fea0003800000 */
[----:B------:R-:W-:Y:S05]  /*c760*/  BPT.TRAP 0x1 ;  /* 0x000000040000795c */ /* 0x000fea0000300000 */
.L_x_238:
[----:B------:R-:W-:Y:S01]  /*c770*/  IMAD.U32 R3, RZ, RZ, UR40 ;  /* 0x00000028ff037e24 */ /* 0x000fe2000f8e00ff */
[----:B------:R-:W-:-:S04]  /*c780*/  ISETP.NE.AND P0, PT, R91, R124, PT ;  /* 0x0000007c5b00720c */ /* 0x000fc80003f05270 */
[----:B------:R-:W-:-:S04]  /*c790*/  SHF.L.U32 R3, R3, 0x1f, RZ ;  /* 0x0000001f03037819 */ /* 0x000fc800000006ff */
[----:B------:R-:W2:Y:S02]  /*c7a0*/  SYNCS.PHASECHK.TRANS64.TRYWAIT P1, [UR42], R3 ;  /* 0x00000003ff0075a7 */ /* 0x000ea4000802112a */
[----:B--2---:R-:W-:Y:S05]  /*c7b0*/  @!P1 BRA `(.L_x_239) ;  /* 0x0000006400d89947 */ /* 0x004fea0003800000 */
.L_x_399:
        /* <DEDUP_REMOVED lines=17> */
.L_x_240:
[----:B------:R-:W-:Y:S05]  /*c8d0*/  WARPSYNC.ALL ;  /* 0x0000000000007948 */ /* 0x000fea0003800000 */
[----:B------:R-:W-:-:S13]  /*c8e0*/  R2UR UR4, R123 ;  /* 0x000000007b0472ca */ /* 0x000fda00000e0000 */
[----:B------:R3:W-:Y:S02]  /*c8f0*/  STTM.x2 tmem[UR4], R88 ;  /* 0x00000058000079ed */ /* 0x0007e400080c0004 */
.L_x_237:
[----:B------:R-:W-:Y:S01]  /*c900*/  UIADD3 UR4, UPT, UPT, UR50, 0x1, URZ ;  /* 0x0000000132047890 */ /* 0x000fe2000fffe0ff */
[----:B------:R-:W-:Y:S01]  /*c910*/  MOV R16, R89 ;  /* 0x0000005900107202 */ /* 0x000fe20000000f00 */
[----:B------:R-:W-:Y:S02]  /*c920*/  UIADD3 UR50, UPT, UPT, UR50, -0x1, URZ ;  /* 0xffffffff32327890 */ /* 0x000fe4000fffe0ff */
[----:B------:R-:W-:-:S09]  /*c930*/  UISETP.GT.U32.AND UP0, UPT, UR4, 0x1, UPT ;  /* 0x000000010400788c */ /* 0x000fd2000bf04070 */
[----:B------:R-:W-:Y:S05]  /*c940*/  BRA.U UP0, `(.L_x_241) ;  /* 0xffffffd900f87547 */ /* 0x000fea000b83ffff */
.L_x_223:
[----:B------:R-:W-:-:S09]  /*c950*/  UISETP.NE.AND UP0, UPT, UR57, URZ, UPT ;  /* 0x000000ff3900728c */ /* 0x000fd2000bf05270 */
[----:B------:R-:W-:Y:S05]  /*c960*/  BRA.U !UP0, `(.L_x_242) ;  /* 0x0000003108287547 */ /* 0x000fea000b800000 */
[----:B------:R-:W-:Y:S01]  /*c970*/  UISETP.NE.AND UP0, UPT, UR59, URZ, UPT ;  /* 0x000000ff3b00728c */ /* 0x000fe2000bf05270 */
[----:B------:R-:W-:Y:S01]  /*c980*/  IMAD.U32 R105, R121, 0x10000, RZ ;  /* 0x0001000079697824 */ /* 0x000fe200078e00ff */
[----:B------:R-:W-:Y:S02]  /*c990*/  UMOV UR4, 0x20 ;  /* 0x0000002000047882 */ /* 0x000fe40000000000 */
[----:B------:R-:W-:Y:S02]  /*c9a0*/  USEL UR4, UR4, 0xa0, UP0 ;  /* 0x000000a004047887 */ /* 0x000fe40008000000 */
[----:B------:R-:W-:Y:S01]  /*c9b0*/  LOP3.LUT R105, R105, 0x600000, RZ, 0xc0, !PT ;  /* 0x0060000069697812 */ /* 0x000fe200078ec0ff */
[----:B------:R-:W-:Y:S02]  /*c9c0*/  USEL UR36, UR49, UR48, UP0 ;  /* 0x0000003031247287 */ /* 0x000fe40008000000 */
[----:B------:R-:W-:Y:S02]  /*c9d0*/  USEL UR53, UR54, UR53, UP0 ;  /* 0x0000003536357287 */ /* 0x000fe40008000000 */
[----:B-12---:R-:W-:Y:S01]  /*c9e0*/  VIADD R0, R105, UR4 ;  /* 0x0000000469007c36 */ /* 0x006fe20008000000 */
[----:B------:R-:W-:-:S02]  /*c9f0*/  USEL UR4, URZ, 0x80, UP0 ;  /* 0x00000080ff047887 */ /* 0x000fc40008000000 */
[----:B------:R-:W-:-:S03]  /*ca00*/  UISETP.GT.U32.AND UP0, UPT, UR36, 0x1, UPT ;  /* 0x000000012400788c */ /* 0x000fc6000bf04070 */
[----:B------:R-:W1:Y:S01]  /*ca10*/  SHFL.IDX PT, R0, R0, RZ, 0x1f ;  /* 0x00001fff00007589 */ /* 0x000e6200000e0000 */
[----:B------:R-:W-:Y:S02]  /*ca20*/  LOP3.LUT R105, R105, UR4, RZ, 0xfc, !PT ;  /* 0x0000000469697c12 */ /* 0x000fe4000f8efcff */
[----:B-1----:R-:W-:-:S03]  /*ca30*/  R2UR UR39, R0 ;  /* 0x00000000002772ca */ /* 0x002fc600000e0000 */
[----:B------:R-:W-:-:S12]  /*ca40*/  BRA.U UP0, `(.L_x_243) ;  /* 0x0000000100047547 */ /* 0x000fd8000b800000 */
[----:B------:R-:W-:Y:S05]  /*ca50*/  BPT.TRAP 0x1 ;  /* 0x000000040000795c */ /* 0x000fea0000300000 */
.L_x_243:
[----:B------:R-:W-:Y:S01]  /*ca60*/  UISETP.NE.AND UP0, UPT, UR59, URZ, UPT ;  /* 0x000000ff3b00728c */ /* 0x000fe2000bf05270 */
[----:B------:R-:W-:Y:S01]  /*ca70*/  IMAD.U32 R3, RZ, RZ, UR53 ;  /* 0x00000035ff037e24 */ /* 0x000fe2000f8e00ff */
[----:B------:R-:W-:Y:S01]  /*ca80*/  UIADD3 UR40, UPT, UPT, UR37, 0x7050, URZ ;  /* 0x0000705025287890 */ /* 0x000fe2000fffe0ff */
[----:B------:R-:W-:Y:S02]  /*ca90*/  LOP3.LUT R104, R2, 0x3, RZ, 0xc0, !PT ;  /* 0x0000000302687812 */ /* 0x000fe400078ec0ff */
[----:B------:R-:W-:Y:S02]  /*caa0*/  SHF.R.U32.HI R107, RZ, 0x15, R105 ;  /* 0x00000015ff6b7819 */ /* 0x000fe40000011669 */
[----:B------:R-:W-:Y:S02]  /*cab0*/  SHF.L.U32 R3, R3, 0x1f, RZ ;  /* 0x0000001f03037819 */ /* 0x000fe400000006ff */
[----:B------:R-:W-:Y:S02]  /*cac0*/  ISETP.NE.AND P0, PT, R104, R107, PT ;  /* 0x0000006b6800720c */ /* 0x000fe40003f05270 */
[----:B------:R-:W-:-:S09]  /*cad0*/  @!UP0 UIADD3 UR40, UPT, UPT, UR37, 0x7060, URZ ;  /* 0x0000706025288890 */ /* 0x000fd2000fffe0ff */
[----:B------:R-:W1:Y:S02]  /*cae0*/  SYNCS.PHASECHK.TRANS64.TRYWAIT P1, [UR40], R3 ;  /* 0x00000003ff0075a7 */ /* 0x000e640008021128 */
[----:B-1----:R-:W-:Y:S05]  /*caf0*/  @!P1 BRA `(.L_x_244) ;  /* 0x0000006400209947 */ /* 0x002fea0003800000 */
.L_x_400:
[----:B------:R-:W-:Y:S05]  /*cb00*/  @!P0 BRA `(.L_x_245) ;  /* 0x0000000000408947 */ /* 0x000fea0003800000 */
        /* <DEDUP_REMOVED lines=16> */
.L_x_245:
[C---:B-1----:R-:W-:Y:S01]  /*cc10*/  VIADD R3, R105.reuse, 0x20 ;  /* 0x0000002069037836 */ /* 0x042fe20000000000 */
[----:B------:R-:W-:Y:S05]  /*cc20*/  WARPSYNC.ALL ;  /* 0x0000000000007948 */ /* 0x000fea0003800000 */
[----:B------:R-:W-:Y:S02]  /*cc30*/  SHF.R.U32.HI R3, RZ, 0x15, R3 ;  /* 0x00000015ff037819 */ /* 0x000fe40000011603 */
[----:B------:R-:W-:Y:S02]  /*cc40*/  R2UR UR4, R105 ;  /* 0x00000000690472ca */ /* 0x000fe400000e0000 */
[----:B------:R-:W-:-:S11]  /*cc50*/  ISETP.NE.AND P0, PT, R104, R3, PT ;  /* 0x000000036800720c */ /* 0x000fd60003f05270 */
[----:B------:R-:W1:Y:S02]  /*cc60*/  LDTM.x32 R24, tmem[UR4] ;  /* 0x00000004001879ee */ /* 0x000e6400082c0000 */
[----:B-1----:R-:W-:Y:S05]  /*cc70*/  @!P0 BRA `(.L_x_246) ;  /* 0x0000000000408947 */ /* 0x002fea0003800000 */
        /* <DEDUP_REMOVED lines=16> */
.L_x_246:
[----:B------:R-:W-:Y:S05]  /*cd80*/  WARPSYNC.ALL ;  /* 0x0000000000007948 */ /* 0x000fea0003800000 */
[----:B------:R-:W1:Y:S01]  /*cd90*/  LDCU UR5, c[0x0][0x384] ;  /* 0x00007080ff0577ac */ /* 0x000e620008000800 */
[C---:B------:R-:W-:Y:S01]  /*cda0*/  VIADD R0, R90.reuse, 0x1 ;  /* 0x000000015a007836 */ /* 0x040fe20000000000 */
[----:B------:R-:W-:Y:S01]  /*cdb0*/  R2UR UR4, R105 ;  /* 0x00000000690472ca */ /* 0x000fe200000e0000 */
[C---:B------:R-:W-:Y:S02]  /*cdc0*/  VIADD R3, R90.reuse, 0x2 ;  /* 0x000000025a037836 */ /* 0x040fe40000000000 */
[----:B------:R-:W-:Y:S01]  /*cdd0*/  VIADD R4, R90, 0x3 ;  /* 0x000000035a047836 */ /* 0x000fe20000000000 */
[----:B-1----:R-:W-:Y:S01]  /*cde0*/  ISETP.GE.AND P6, PT, R0, UR5, PT ;  /* 0x0000000500007c0c */ /* 0x002fe2000bfc6270 */
[C---:B------:R-:W-:Y:S01]  /*cdf0*/  VIADD R0, R90.reuse, 0x4 ;  /* 0x000000045a007836 */ /* 0x040fe20000000000 */
[----:B------:R-:W-:Y:S01]  /*ce00*/  ISETP.GE.AND P5, PT, R3, UR5, PT ;  /* 0x0000000503007c0c */ /* 0x000fe2000bfa6270 */
[C---:B------:R-:W-:Y:S01]  /*ce10*/  VIADD R3, R90.reuse, 0x5 ;  /* 0x000000055a037836 */ /* 0x040fe20000000000 */
[----:B------:R-:W-:-:S02]  /*ce20*/  ISETP.GE.AND P0, PT, R90, UR5, PT ;  /* 0x000000055a007c0c */ /* 0x000fc4000bf06270 */
[----:B------:R-:W-:Y:S01]  /*ce30*/  ISETP.GE.AND P3, PT, R0, UR5, PT ;  /* 0x0000000500007c0c */ /* 0x000fe2000bf66270 */
[C---:B------:R-:W-:Y:S01]  /*ce40*/  VIADD R0, R90.reuse, 0x6 ;  /* 0x000000065a007836 */ /* 0x040fe20000000000 */
[----:B------:R-:W-:Y:S01]  /*ce50*/  ISETP.GE.AND P2, PT, R3, UR5, PT ;  /* 0x0000000503007c0c */ /* 0x000fe2000bf46270 */
[----:B------:R-:W-:Y:S01]  /*ce60*/  VIADD R3, R90, 0x7 ;  /* 0x000000075a037836 */ /* 0x000fe20000000000 */
[----:B------:R-:W-:Y:S02]  /*ce70*/  FSEL R56, R24, -INF , !P0 ;  /* 0xff80000018387808 */ /* 0x000fe40004000000 */
[----:B------:R-:W-:Y:S01]  /*ce80*/  ISETP.GE.AND P1, PT, R0, UR5, PT ;  /* 0x0000000500007c0c */ /* 0x000fe2000bf26270 */
[C---:B------:R-:W-:Y:S01]  /*ce90*/  VIADD R0, R90.reuse, 0x8 ;  /* 0x000000085a007836 */ /* 0x040fe20000000000 */
[----:B------:R-:W-:Y:S01]  /*cea0*/  ISETP.GE.AND P0, PT, R3, UR5, PT ;  /* 0x0000000503007c0c */ /* 0x000fe2000bf06270 */
[----:B------:R-:W-:Y:S01]  /*ceb0*/  VIADD R3, R90, 0x9 ;  /* 0x000000095a037836 */ /* 0x000fe20000000000 */
[----:B------:R-:W-:-:S02]  /*cec0*/  FSEL R57, R25, -INF , !P6 ;  /* 0xff80000019397808 */ /* 0x000fc40007000000 */
[----:B------:R-:W-:Y:S01]  /*ced0*/  ISETP.GE.AND P6, PT, R0, UR5, PT ;  /* 0x0000000500007c0c */ /* 0x000fe2000bfc6270 */
[----:B------:R-:W-:Y:S01]  /*cee0*/  VIADD R0, R90, 0xa ;  /* 0x0000000a5a007836 */ /* 0x000fe20000000000 */
[----:B------:R-:W-:Y:S02]  /*cef0*/  ISETP.GE.AND P4, PT, R4, UR5, PT ;  /* 0x0000000504007c0c */ /* 0x000fe4000bf86270 */
[----:B------:R-:W-:Y:S02]  /*cf00*/  FSEL R58, R26, -INF , !P5 ;  /* 0xff8000001a3a7808 */ /* 0x000fe40006800000 */
[----:B------:R-:W-:Y:S01]  /*cf10*/  ISETP.GE.AND P5, PT, R3, UR5, PT ;  /* 0x0000000503007c0c */ /* 0x000fe2000bfa6270 */
[----:B------:R-:W-:Y:S01]  /*cf20*/  VIADD R3, R90, 0xb ;  /* 0x0000000b5a037836 */ /* 0x000fe20000000000 */
[----:B------:R-:W-:Y:S02]  /*cf30*/  FSEL R59, R27, -INF , !P4 ;  /* 0xff8000001b3b7808 */ /* 0x000fe40006000000 */
[----:B------:R-:W-:Y:S01]  /*cf40*/  ISETP.GE.AND P4, PT, R0, UR5, PT ;  /* 0x0000000500007c0c */ /* 0x000fe2000bf86270 */
[----:B------:R-:W-:Y:S01]  /*cf50*/  VIADD R0, R90, 0xc ;  /* 0x0000000c5a007836 */ /* 0x000fe20000000000 */
[----:B------:R-:W-:-:S02]  /*cf60*/  FSEL R60, R28, -INF , !P3 ;  /* 0xff8000001c3c7808 */ /* 0x000fc40005800000 */
[----:B------:R-:W-:Y:S01]  /*cf70*/  ISETP.GE.AND P3, PT, R3, UR5, PT ;  /* 0x0000000503007c0c */ /* 0x000fe2000bf66270 */
[----:B------:R-:W-:Y:S01]  /*cf80*/  VIADD R3, R90, 0xd ;  /* 0x0000000d5a037836 */ /* 0x000fe20000000000 */
        /* <DEDUP_REMOVED lines=21> */
[----:B------:R-:W-:Y:S01]  /*d0e0*/  FSEL R36, R36, -INF , !P2 ;  /* 0xff80000024247808 */ /* 0x000fe20005000000 */
[----:B------:R-:W1:Y:S01]  /*d0f0*/  LDTM.x32 R4, tmem[UR4+0x20] ;  /* 0x00002004000479ee */ /* 0x000e6200082c0000 */
        /* <DEDUP_REMOVED lines=59> */
[----:B-1----:R-:W-:Y:S02]  /*d4b0*/  FSEL R68, R4, -INF , !P3 ;  /* 0xff80000004447808 */ /* 0x002fe40005800000 */
        /* <DEDUP_REMOVED lines=66> */
[----:B------:R-:W-:Y:S01]  /*d8e0*/  VIADD R90, R90, 0x3f ;  /* 0x0000003f5a5a7836 */ /* 0x000fe20000000000 */
[----:B------:R-:W-:Y:S02]  /*d8f0*/  ISETP.GE.AND P2, PT, R3, UR5, PT ;  /* 0x0000000503007c0c */ /* 0x000fe4000bf46270 */
[----:B------:R-:W-:-:S02]  /*d900*/  FSEL R27, R27, -INF , !P1 ;  /* 0xff8000001b1b7808 */ /* 0x000fc40004800000 */
[----:B------:R-:W-:Y:S02]  /*d910*/  ISETP.GE.AND P1, PT, R0, UR5, PT ;  /* 0x0000000500007c0c */ /* 0x000fe4000bf26270 */
[C---:B------:R-:W-:Y:S02]  /*d920*/  FMNMX3 R3, R89.reuse, R56, R60, !PT ;  /* 0x0000003859037276 */ /* 0x040fe4000780003c */
[C---:B------:R-:W-:Y:S02]  /*d930*/  FMNMX3 R0, R89.reuse, R57, R61, !PT ;  /* 0x0000003959007276 */ /* 0x040fe4000780003d */
        /* <DEDUP_REMOVED lines=21> */
[----:B------:R-:W-:Y:S02]  /*da90*/  FSEL R28, R28, -INF , !P0 ;  /* 0xff8000001c1c7808 */ /* 0x000fe40004000000 */
[----:B------:R-:W-:Y:S02]  /*daa0*/  FSEL R32, R32, -INF , !P3 ;  /* 0xff80000020207808 */ /* 0x000fe40005800000 */
[----:B------:R-:W-:Y:S02]  /*dab0*/  FMNMX3 R3, R3, R84, R24, !PT ;  /* 0x0000005403037276 */ /* 0x000fe40007800018 */
[----:B------:R-:W-:Y:S02]  /*dac0*/  FSEL R29, R29, -INF , !P6 ;  /* 0xff8000001d1d7808 */ /* 0x000fe40007000000 */
[----:B------:R-:W-:Y:S02]  /*dad0*/  FSEL R33, R33, -INF , !P2 ;  /* 0xff80000021217808 */ /* 0x000fe40005000000 */
[----:B------:R-:W-:-:S02]  /*dae0*/  FMNMX3 R0, R0, R85, R25, !PT ;  /* 0x0000005500007276 */ /* 0x000fc40007800019 */
[----:B------:R-:W-:Y:S02]  /*daf0*/  ISETP.GE.AND P0, PT, R90, UR5, PT ;  /* 0x000000055a007c0c */ /* 0x000fe4000bf06270 */
[----:B------:R-:W-:Y:S02]  /*db00*/  FSEL R30, R30, -INF , !P5 ;  /* 0xff8000001e1e7808 */ /* 0x000fe40006800000 */
[----:B------:R-:W-:Y:S02]  /*db10*/  FSEL R34, R34, -INF , !P1 ;  /* 0xff80000022227808 */ /* 0x000fe40004800000 */
[----:B------:R-:W-:Y:S02]  /*db20*/  FMNMX3 R6, R6, R79, R83, !PT ;  /* 0x0000004f06067276 */ /* 0x000fe40007800053 */
[----:B------:R-:W-:Y:S02]  /*db30*/  FMNMX3 R5, R5, R86, R26, !PT ;  /* 0x0000005605057276 */ /* 0x000fe4000780001a */
[----:B------:R-:W-:-:S02]  /*db40*/  FMNMX3 R4, R3, R28, R32, !PT ;  /* 0x0000001c03047276 */ /* 0x000fc40007800020 */
[----:B------:R-:W-:Y:S02]  /*db50*/  FMNMX3 R3, R0, R29, R33, !PT ;  /* 0x0000001d00037276 */ /* 0x000fe40007800021 */
[----:B------:R-:W-:Y:S02]  /*db60*/  FSEL R31, R31, -INF , !P4 ;  /* 0xff8000001f1f7808 */ /* 0x000fe40006000000 */
[----:B------:R-:W-:Y:S02]  /*db70*/  FSEL R35, R35, -INF , !P0 ;  /* 0xff80000023237808 */ /* 0x000fe40004000000 */
[----:B------:R-:W-:Y:S02]  /*db80*/  FMNMX3 R6, R6, R87, R27, !PT ;  /* 0x0000005706067276 */ /* 0x000fe4000780001b */
[----:B------:R-:W-:Y:S02]  /*db90*/  FMNMX3 R0, R5, R30, R34, !PT ;  /* 0x0000001e05007276 */ /* 0x000fe40007800022 */
[----:B------:R-:W-:-:S02]  /*dba0*/  ISETP.NE.AND P0, PT, R104, R107, PT ;  /* 0x0000006b6800720c */ /* 0x000fc40003f05270 */
[----:B------:R-:W-:Y:S02]  /*dbb0*/  FMNMX3 R123, R6, R31, R35, !PT ;  /* 0x0000001f067b7276 */ /* 0x000fe40007800023 */
        /* <DEDUP_REMOVED lines=21> */
.L_x_247:
[----:B------:R-:W-:Y:S05]  /*dd10*/  WARPSYNC.ALL ;  /* 0x0000000000007948 */ /* 0x000fea0003800000 */
[----:B------:R-:W-:Y:S01]  /*dd20*/  R2UR UR4, R105 ;  /* 0x00000000690472ca */ /* 0x000fe200000e0000 */
[----:B------:R-:W-:Y:S01]  /*dd30*/  IMAD.MOV.U32 R102, RZ, RZ, R89 ;  /* 0x000000ffff667224 */ /* 0x000fe200078e0059 */
[----:B------:R-:W-:-:S11]  /*dd40*/  ISETP.NE.AND P0, PT, RZ, UR47, PT ;  /* 0x0000002fff007c0c */ /* 0x000fd6000bf05270 */
[----:B------:R1:W-:Y:S02]  /*dd50*/  STTM.x2 tmem[UR4], R102 ;  /* 0x00000066000079ed */ /* 0x0003e400080c0004 */
[----:B------:R-:W-:Y:S05]  /*dd60*/  @P0 BRA `(.L_x_248) ;  /* 0x0000000000040947 */ /* 0x000fea0003800000 */
[----:B------:R-:W-:Y:S05]  /*dd70*/  BPT.TRAP 0x1 ;  /* 0x000000040000795c */ /* 0x000fea0000300000 */
.L_x_248:
[----:B------:R-:W-:Y:S01]  /*dd80*/  UISETP.NE.AND UP0, UPT, UR59, URZ, UPT ;  /* 0x000000ff3b00728c */ /* 0x000fe2000bf05270 */
[----:B------:R-:W-:Y:S01]  /*dd90*/  MOV R3, UR58 ;  /* 0x0000003a00037c02 */ /* 0x000fe20008000f00 */
[----:B------:R-:W-:Y:S01]  /*dda0*/  UIADD3 UR4, UPT, UPT, UR37, 0x7080, URZ ;  /* 0x0000708025047890 */ /* 0x000fe2000fffe0ff */
[----:B------:R-:W-:Y:S01]  /*ddb0*/  MOV R4, UR46 ;  /* 0x0000002e00047c02 */ /* 0x000fe20008000f00 */
[----:B------:R-:W-:Y:S01]  /*ddc0*/  USEL UR41, UR55, UR52, UP0 ;  /* 0x0000003437297287 */ /* 0x000fe20008000000 */
[----:B------:R-:W-:-:S03]  /*ddd0*/  SHF.L.U32 R3, R3, 0x1f, RZ ;  /* 0x0000001f03037819 */ /* 0x000fc600000006ff */
[----:B------:R-:W-:-:S03]  /*dde0*/  ULOP3.LUT UR41, UR41, 0x1, URZ, 0x3c, !UPT ;  /* 0x0000000129297892 */ /* 0x000fc6000f8e3cff */
[----:B------:R-:W-:-:S09]  /*ddf0*/  @UP0 UIADD3 UR4, UPT, UPT, UR37, 0x7070, URZ ;  /* 0x0000707025040890 */ /* 0x000fd2000fffe0ff */
[----:B------:R-:W-:Y:S02]  /*de00*/  SYNCS.ARRIVE.TRANS64.A1T0 RZ, [UR4], RZ ;  /* 0x000000ffffff79a7 */ /* 0x000fe40008100004 */
[----:B------:R-:W2:Y:S01]  /*de10*/  LDCU UR4, c[0x0][0x704] ;  /* 0x0000e080ff0477ac */ /* 0x000ea20008000800 */
[----:B------:R-:W4:Y:S01]  /*de20*/  SYNCS.PHASECHK.TRANS64.TRYWAIT P2, [R4+UR37+0x70d0], R3 ;  /* 0x0070d003040075a7 */ /* 0x000f220008041125 */
[----:B--2---:R-:W-:-:S04]  /*de30*/  FMUL R0, R103, -UR4 ;  /* 0x8000000467007c20 */ /* 0x004fc80008400000 */
[--C-:B------:R-:W-:Y:S02]  /*de40*/  FFMA2 R16, R56.F32x2.HI_LO, UR4.F32, R0.reuse.F32 ;  /* 0x0000000438107c49 */ /* 0x100fe40009200000 */
[--C-:B------:R-:W-:Y:S02]  /*de50*/  FFMA2 R18, R58.F32x2.HI_LO, UR4.F32, R0.reuse.F32 ;  /* 0x000000043a127c49 */ /* 0x100fe40009200000 */
[--C-:B------:R-:W-:Y:S01]  /*de60*/  FFMA2 R22, R60.F32x2.HI_LO, UR4.F32, R0.reuse.F32 ;  /* 0x000000043c167c49 */ /* 0x100fe20009200000 */
[----:B------:R-:W-:Y:S01]  /*de70*/  FSETP.GEU.AND P1, PT, R16, -126, PT ;  /* 0xc2fc00001000780b */ /* 0x000fe20003f2e000 */
[----:B------:R-:W-:Y:S01]  /*de80*/  FFMA2 R56, R62.F32x2.HI_LO, UR4.F32, R0.F32 ;  /* 0x000000043e387c49 */ /* 0x000fe20009200000 */
[----:B------:R-:W-:Y:S02]  /*de90*/  FSETP.GEU.AND P0, PT, R17, -126, PT ;  /* 0xc2fc00001100780b */ /* 0x000fe40003f0e000 */
[----:B------:R-:W-:Y:S02]  /*dea0*/  FSETP.GEU.AND P6, PT, R18, -126, PT ;  /* 0xc2fc00001200780b */ /* 0x000fe40003fce000 */
[----:B------:R-:W-:-:S02]  /*deb0*/  FSETP.GEU.AND P5, PT, R19, -126, PT ;  /* 0xc2fc00001300780b */ /* 0x000fc40003fae000 */
[----:B------:R-:W-:Y:S02]  /*dec0*/  FSETP.GEU.AND P4, PT, R22, -126, PT ;  /* 0xc2fc00001600780b */ /* 0x000fe40003f8e000 */
[----:B------:R-:W-:-:S03]  /*ded0*/  FSETP.GEU.AND P3, PT, R23, -126, PT ;  /* 0xc2fc00001700780b */ /* 0x000fc60003f6e000 */
[----:B------:R-:W-:Y:S02]  /*dee0*/  @!P1 FMUL R16, R16, 0.5 ;  /* 0x3f00000010109820 */ /* 0x000fe40000400000 */
[----:B------:R-:W-:Y:S02]  /*def0*/  @!P0 FMUL R17, R17, 0.5 ;  /* 0x3f00000011118820 */ /* 0x000fe40000400000 */
[----:B------:R-:W-:Y:S02]  /*df00*/  @!P6 FMUL R18, R18, 0.5 ;  /* 0x3f0000001212e820 */ /* 0x000fe40000400000 */
[----:B------:R-:W-:Y:S01]  /*df10*/  @!P5 FMUL R19, R19, 0.5 ;  /* 0x3f0000001313d820 */ /* 0x000fe20000400000 */
[----:B------:R-:W2:Y:S08]  /*df20*/  MUFU.EX2 R16, R16 ;  /* 0x0000001000107308 */ /* 0x000eb00000000800 */
[----:B------:R-:W5:Y:S08]  /*df30*/  MUFU.EX2 R17, R17 ;  /* 0x0000001100117308 */ /* 0x000f700000000800 */
[----:B------:R-:W1:Y:S08]  /*df40*/  MUFU.EX2 R18, R18 ;  /* 0x0000001200127308 */ /* 0x000e700000000800 */
[----:B------:R-:W1:Y:S02]  /*df50*/  MUFU.EX2 R19, R19 ;  /* 0x0000001300137308 */ /* 0x000e640000000800 */
[----:B-12-45:R-:W-:Y:S05]  /*df60*/  @!P2 BRA `(.L_x_249) ;  /* 0x00000050001ca947 */ /* 0x036fea0003800000 */
.L_x_401:
[----:B------:R-:W-:Y:S01]  /*df70*/  @!P1 FMUL R16, R16, R16 ;  /* 0x0000001010109220 */ /* 0x000fe20000400000 */
[----:B------:R-:W-:Y:S01]  /*df80*/  FSETP.GEU.AND P2, PT, R56, -126, PT ;  /* 0xc2fc00003800780b */ /* 0x000fe20003f4e000 */
[----:B------:R-:W-:Y:S01]  /*df90*/  @!P4 FMUL R22, R22, 0.5 ;  /* 0x3f0000001616c820 */ /* 0x000fe20000400000 */
[----:B------:R-:W-:Y:S01]  /*dfa0*/  FSETP.GEU.AND P1, PT, R57, -126, PT ;  /* 0xc2fc00003900780b */ /* 0x000fe20003f2e000 */
[----:B------:R-:W-:Y:S01]  /*dfb0*/  @!P3 FMUL R23, R23, 0.5 ;  /* 0x3f0000001717b820 */ /* 0x000fe20000400000 */
[--C-:B------:R-:W-:Y:S01]  /*dfc0*/  FFMA2 R58, R64.F32x2.HI_LO, UR4.F32, R0.reuse.F32 ;  /* 0x00000004403a7c49 */ /* 0x100fe20009200000 */
[----:B------:R-:W-:Y:S01]  /*dfd0*/  ULOP3.LUT UR46, UR46, 0x8, URZ, 0x3c, !UPT ;  /* 0x000000082e2e7892 */ /* 0x000fe2000f8e3cff */
[----:B------:R-:W-:Y:S01]  /*dfe0*/  @!P0 FMUL R17, R17, R17 ;  /* 0x0000001111118220 */ /* 0x000fe20000400000 */
[----:B------:R-:W2:Y:S01]  /*dff0*/  MUFU.EX2 R22, R22 ;  /* 0x0000001600167308 */ /* 0x000ea20000000800 */
[--C-:B------:R-:W-:Y:S01]  /*e000*/  FFMA2 R60, R66.F32x2.HI_LO, UR4.F32, R0.reuse.F32 ;  /* 0x00000004423c7c49 */ /* 0x100fe20009200000 */
[----:B------:R-:W-:Y:S01]  /*e010*/  FSETP.GEU.AND P0, PT, R58, -126, PT ;  /* 0xc2fc00003a00780b */ /* 0x000fe20003f0e000 */
[----:B------:R-:W-:Y:S01]  /*e020*/  @!P6 FMUL R18, R18, R18 ;  /* 0x000000121212e220 */ /* 0x000fe20000400000 */
[--C-:B------:R-:W-:Y:S01]  /*e030*/  FFMA2 R36, R36.F32x2.HI_LO, UR4.F32, R0.reuse.F32 ;  /* 0x0000000424247c49 */ /* 0x100fe20009200000 */
[----:B------:R-:W-:Y:S01]  /*e040*/  FSETP.GEU.AND P6, PT, R59, -126, PT ;  /* 0xc2fc00003b00780b */ /* 0x000fe20003fce000 */
[----:B------:R-:W-:Y:S01]  /*e050*/  @!P2 FMUL R56, R56, 0.5 ;  /* 0x3f0000003838a820 */ /* 0x000fe20000400000 */
[--C-:B------:R-:W-:Y:S01]  /*e060*/  FFMA2 R38, R38.F32x2.HI_LO, UR4.F32, R0.reuse.F32 ;  /* 0x0000000426267c49 */ /* 0x100fe20009200000 */
[----:B------:R-:W4:Y:S01]  /*e070*/  MUFU.EX2 R23, R23 ;  /* 0x0000001700177308 */ /* 0x000f220000000800 */
[----:B------:R-:W-:Y:S01]  /*e080*/  @!P1 FMUL R57, R57, 0.5 ;  /* 0x3f00000039399820 */ /* 0x000fe20000400000 */
[----:B------:R-:W-:Y:S01]  /*e090*/  @!P5 FMUL R19, R19, R19 ;  /* 0x000000131313d220 */ /* 0x000fe20000400000 */
[----:B------:R-:W-:Y:S01]  /*e0a0*/  FSETP.GEU.AND P5, PT, R60, -126, PT ;  /* 0xc2fc00003c00780b */ /* 0x000fe20003fae000 */
[----:B------:R-:W-:-:S02]  /*e0b0*/  FFMA2 R40, R40.F32x2.HI_LO, UR4.F32, R0.F32 ;  /* 0x0000000428287c49 */ /* 0x000fc40009200000 */
[--C-:B------:R-:W-:Y:S02]  /*e0c0*/  FFMA2 R42, R42.F32x2.HI_LO, UR4.F32, R0.reuse.F32 ;  /* 0x000000042a2a7c49 */ /* 0x100fe40009200000 */
[----:B------:R-:W5:Y:S01]  /*e0d0*/  MUFU.EX2 R56, R56 ;  /* 0x0000003800387308 */ /* 0x000f620000000800 */
[----:B--2---:R-:W-:Y:S01]  /*e0e0*/  @!P4 FMUL R22, R22, R22 ;  /* 0x000000161616c220 */ /* 0x004fe20000400000 */
[----:B------:R-:W-:Y:S01]  /*e0f0*/  @!P0 FMUL R58, R58, 0.5 ;  /* 0x3f0000003a3a8820 */ /* 0x000fe20000400000 */
[----:B------:R-:W-:Y:S01]  /*e100*/  FSETP.GEU.AND P4, PT, R61, -126, PT ;  /* 0xc2fc00003d00780b */ /* 0x000fe20003f8e000 */
[----:B------:R-:W-:Y:S01]  /*e110*/  @!P6 FMUL R59, R59, 0.5 ;  /* 0x3f0000003b3be820 */ /* 0x000fe20000400000 */
[--C-:B------:R-:W-:Y:S02]  /*e120*/  FFMA2 R44, R44.F32x2.HI_LO, UR4.F32, R0.reuse.F32 ;  /* 0x000000042c2c7c49 */ /* 0x100fe40009200000 */
[--C-:B------:R-:W-:Y:S01]  /*e130*/  FFMA2 R46, R46.F32x2.HI_LO, UR4.F32, R0.reuse.F32 ;  /* 0x000000042e2e7c49 */ /* 0x100fe20009200000 */
[----:B------:R-:W2:Y:S01]  /*e140*/  MUFU.EX2 R57, R57 ;  /* 0x0000003900397308 */ /* 0x000ea20000000800 */
[----:B----4-:R-:W-:Y:S01]  /*e150*/  @!P3 FMUL R23, R23, R23 ;  /* 0x000000171717b220 */ /* 0x010fe20000400000 */
[----:B------:R-:W-:Y:S01]  /*e160*/  FSETP.GEU.AND P3, PT, R36, -126, PT ;  /* 0xc2fc00002400780b */ /* 0x000fe20003f6e000 */
[----:B------:R-:W-:Y:S01]  /*e170*/  @!P5 FMUL R60, R60, 0.5 ;  /* 0x3f0000003c3cd820 */ /* 0x000fe20000400000 */
[----:B------:R-:W-:-:S02]  /*e180*/  FFMA2 R48, R48.F32x2.HI_LO, UR4.F32, R0.F32 ;  /* 0x0000000430307c49 */ /* 0x000fc40009200000 */
[--C-:B------:R-:W-:Y:S02]  /*e190*/  FFMA2 R50, R50.F32x2.HI_LO, UR4.F32, R0.reuse.F32 ;  /* 0x0000000432327c49 */ /* 0x100fe40009200000 */
[----:B------:R-:W4:Y:S01]  /*e1a0*/  MUFU.EX2 R58, R58 ;  /* 0x0000003a003a7308 */ /* 0x000f220000000800 */
[----:B-----5:R-:W-:Y:S01]  /*e1b0*/  @!P2 FMUL R56, R56, R56 ;  /* 0x000000383838a220 */ /* 0x020fe20000400000 */
[----:B------:R-:W-:Y:S01]  /*e1c0*/  FSETP.GEU.AND P2, PT, R37, -126, PT ;  /* 0xc2fc00002500780b */ /* 0x000fe20003f4e000 */
[----:B------:R-:W-:Y:S01]  /*e1d0*/  @!P4 FMUL R61, R61, 0.5 ;  /* 0x3f0000003d3dc820 */ /* 0x000fe20000400000 */
[--C-:B------:R-:W-:Y:S02]  /*e1e0*/  FFMA2 R52, R52.F32x2.HI_LO, UR4.F32, R0.reuse.F32 ;  /* 0x0000000434347c49 */ /* 0x100fe40009200000 */
[--C-:B------:R-:W-:Y:S02]  /*e1f0*/  FFMA2 R54, R54.F32x2.HI_LO, UR4.F32, R0.reuse.F32 ;  /* 0x0000000436367c49 */ /* 0x100fe40009200000 */
[----:B------:R-:W-:Y:S01]  /*e200*/  @!P3 FMUL R36, R36, 0.5 ;  /* 0x3f0000002424b820 */ /* 0x000fe20000400000 */
[----:B--2---:R-:W-:Y:S01]  /*e210*/  @!P1 FMUL R57, R57, R57 ;  /* 0x0000003939399220 */ /* 0x004fe20000400000 */
[----:B------:R-:W-:Y:S01]  /*e220*/  FSETP.GEU.AND P1, PT, R38, -126, PT ;  /* 0xc2fc00002600780b */ /* 0x000fe20003f2e000 */
[----:B------:R-:W2:Y:S01]  /*e230*/  MUFU.EX2 R59, R59 ;  /* 0x0000003b003b7308 */ /* 0x000ea20000000800 */
[----:B-1----:R-:W-:-:S02]  /*e240*/  FFMA2 R4, R68.F32x2.HI_LO, UR4.F32, R0.F32 ;  /* 0x0000000444047c49 */ /* 0x002fc40009200000 */
[--C-:B------:R-:W-:Y:S02]  /*e250*/  FFMA2 R10, R70.F32x2.HI_LO, UR4.F32, R0.reuse.F32 ;  /* 0x00000004460a7c49 */ /* 0x100fe40009200000 */
[----:B------:R-:W-:Y:S01]  /*e260*/  @!P2 FMUL R37, R37, 0.5 ;  /* 0x3f0000002525a820 */ /* 0x000fe20000400000 */
[----:B----4-:R-:W-:Y:S01]  /*e270*/  @!P0 FMUL R58, R58, R58 ;  /* 0x0000003a3a3a8220 */ /* 0x010fe20000400000 */
[----:B------:R-:W-:Y:S01]  /*e280*/  FSETP.GEU.AND P0, PT, R39, -126, PT ;  /* 0xc2fc00002700780b */ /* 0x000fe20003f0e000 */
[----:B------:R-:W1:Y:S01]  /*e290*/  MUFU.EX2 R60, R60 ;  /* 0x0000003c003c7308 */ /* 0x000e620000000800 */
[--C-:B------:R-:W-:Y:S02]  /*e2a0*/  FFMA2 R8, R72.F32x2.HI_LO, UR4.F32, R0.reuse.F32 ;  /* 0x0000000448087c49 */ /* 0x100fe40009200000 */
[--C-:B------:R-:W-:Y:S02]  /*e2b0*/  FFMA2 R6, R74.F32x2.HI_LO, UR4.F32, R0.reuse.F32 ;  /* 0x000000044a067c49 */ /* 0x100fe40009200000 */
[----:B------:R-:W-:Y:S01]  /*e2c0*/  @!P1 FMUL R38, R38, 0.5 ;  /* 0x3f00000026269820 */ /* 0x000fe20000400000 */
[----:B------:R-:W-:-:S02]  /*e2d0*/  FFMA2 R108, R86.F32x2.HI_LO, UR4.F32, R0.F32 ;  /* 0x00000004566c7c49 */ /* 0x000fc40009200000 */
[----:B------:R-:W4:Y:S01]  /*e2e0*/  MUFU.EX2 R61, R61 ;  /* 0x0000003d003d7308 */ /* 0x000f220000000800 */
[----:B--2---:R-:W-:Y:S01]  /*e2f0*/  @!P6 FMUL R59, R59, R59 ;  /* 0x0000003b3b3be220 */ /* 0x004fe20000400000 */
[----:B------:R-:W-:Y:S01]  /*e300*/  FSETP.GEU.AND P6, PT, R40, -126, PT ;  /* 0xc2fc00002800780b */ /* 0x000fe20003fce000 */
[--C-:B------:R-:W-:Y:S02]  /*e310*/  FFMA2 R24, R24.F32x2.HI_LO, UR4.F32, R0.reuse.F32 ;  /* 0x0000000418187c49 */ /* 0x100fe40009200000 */
[----:B------:R-:W-:Y:S01]  /*e320*/  @!P0 FMUL R39, R39, 0.5 ;  /* 0x3f00000027278820 */ /* 0x000fe20000400000 */
[--C-:B------:R-:W-:Y:S02]  /*e330*/  FFMA2 R26, R26.F32x2.HI_LO, UR4.F32, R0.reuse.F32 ;  /* 0x000000041a1a7c49 */ /* 0x100fe40009200000 */
[----:B------:R-:W2:Y:S01]  /*e340*/  MUFU.EX2 R62, R36 ;  /* 0x00000024003e7308 */ /* 0x000ea20000000800 */
[----:B-1----:R-:W-:Y:S01]  /*e350*/  @!P5 FMUL R60, R60, R60 ;  /* 0x0000003c3c3cd220 */ /* 0x002fe20000400000 */
[----:B------:R-:W-:Y:S01]  /*e360*/  FSETP.GEU.AND P5, PT, R41, -126, PT ;  /* 0xc2fc00002900780b */ /* 0x000fe20003fae000 */
[----:B------:R-:W-:-:S02]  /*e370*/  FFMA2 R28, R28.F32x2.HI_LO, UR4.F32, R0.F32 ;  /* 0x000000041c1c7c49 */ /* 0x000fc40009200000 */
[--C-:B------:R-:W-:Y:S02]  /*e380*/  FFMA2 R30, R30.F32x2.HI_LO, UR4.F32, R0.reuse.F32 ;  /* 0x000000041e1e7c49 */ /* 0x100fe40009200000 */
[----:B------:R-:W-:Y:S01]  /*e390*/  @!P6 FMUL R40, R40, 0.5 ;  /* 0x3f0000002828e820 */ /* 0x000fe20000400000 */
[----:B------:R-:W1:Y:S01]  /*e3a0*/  MUFU.EX2 R63, R37 ;  /* 0x00000025003f7308 */ /* 0x000e620000000800 */
[----:B----4-:R-:W-:Y:S01]  /*e3b0*/  @!P4 FMUL R61, R61, R61 ;  /* 0x0000003d3d3dc220 */ /* 0x010fe20000400000 */
[----:B------:R-:W-:Y:S01]  /*e3c0*/  FSETP.GEU.AND P4, PT, R42, -126, PT ;  /* 0xc2fc00002a00780b */ /* 0x000fe20003f8e000 */
[--C-:B------:R-:W-:Y:S02]  /*e3d0*/  FFMA2 R32, R32.F32x2.HI_LO, UR4.F32, R0.reuse.F32 ;  /* 0x0000000420207c49 */ /* 0x100fe40009200000 */
[----:B------:R-:W-:Y:S02]  /*e3e0*/  FFMA2 R34, R34.F32x2.HI_LO, UR4.F32, R0.F32 ;  /* 0x0000000422227c49 */ /* 0x000fe40009200000 */
        /* <DEDUP_REMOVED lines=55> */
[----:B------:R-:W-:-:S04]  /*e760*/  FSETP.GEU.AND P4, PT, R4, -126, PT ;  /* 0xc2fc00000400780b */ /* 0x000fc80003f8e000 */
[----:B------:R-:W-:Y:S01]  /*e770*/  F2FP.F16.F32.PACK_AB R36, R97, R96 ;  /* 0x000000606124723e */ /* 0x000fe200000000ff */
[----:B------:R-:W-:Y:S01]  /*e780*/  @!P5 FMUL R55, R55, 0.5 ;  /* 0x3f0000003737d820 */ /* 0x000fe20000400000 */
[----:B------:R-:W1:Y:S01]  /*e790*/  MUFU.EX2 R100, R52 ;  /* 0x0000003400647308 */ /* 0x000e620000000800 */
[----:B----4-:R-:W-:Y:S01]  /*e7a0*/  @!P3 FMUL R98, R98, R98 ;  /* 0x000000626262b220 */ /* 0x010fe20000400000 */
[----:B------:R-:W-:-:S05]  /*e7b0*/  FSETP.GEU.AND P3, PT, R5, -126, PT ;  /* 0xc2fc00000500780b */ /* 0x000fca0003f6e000 */
[----:B------:R-:W-:Y:S01]  /*e7c0*/  @!P4 FMUL R4, R4, 0.5 ;  /* 0x3f0000000404c820 */ /* 0x000fe20000400000 */
[----:B------:R-:W4:Y:S01]  /*e7d0*/  MUFU.EX2 R101, R53 ;  /* 0x0000003500657308 */ /* 0x000f220000000800 */
[----:B--2---:R-:W-:Y:S01]  /*e7e0*/  @!P2 FMUL R99, R99, R99 ;  /* 0x000000636363a220 */ /* 0x004fe20000400000 */
[----:B------:R-:W-:-:S04]  /*e7f0*/  FSETP.GEU.AND P2, PT, R10, -126, PT ;  /* 0xc2fc00000a00780b */ /* 0x000fc80003f4e000 */
[----:B------:R-:W-:Y:S01]  /*e800*/  F2FP.F16.F32.PACK_AB R37, R99, R98 ;  /* 0x000000626325723e */ /* 0x000fe200000000ff */
[----:B------:R-:W-:Y:S01]  /*e810*/  @!P3 FMUL R5, R5, 0.5 ;  /* 0x3f0000000505b820 */ /* 0x000fe20000400000 */
[----:B------:R-:W2:Y:S01]  /*e820*/  MUFU.EX2 R68, R54 ;  /* 0x0000003600447308 */ /* 0x000ea20000000800 */
[----:B-1----:R-:W-:Y:S01]  /*e830*/  @!P1 FMUL R100, R100, R100 ;  /* 0x0000006464649220 */ /* 0x002fe20000400000 */
[----:B------:R-:W-:-:S05]  /*e840*/  FSETP.GEU.AND P1, PT, R11, -126, PT ;  /* 0xc2fc00000b00780b */ /* 0x000fca0003f2e000 */
[----:B------:R-:W-:Y:S01]  /*e850*/  @!P2 FMUL R10, R10, 0.5 ;  /* 0x3f0000000a0aa820 */ /* 0x000fe20000400000 */
[----:B------:R-:W1:Y:S01]  /*e860*/  MUFU.EX2 R69, R55 ;  /* 0x0000003700457308 */ /* 0x000e620000000800 */
[----:B----4-:R-:W-:Y:S01]  /*e870*/  @!P0 FMUL R101, R101, R101 ;  /* 0x0000006565658220 */ /* 0x010fe20000400000 */
[----:B------:R-:W-:-:S04]  /*e880*/  FSETP.GEU.AND P0, PT, R8, -126, PT ;  /* 0xc2fc00000800780b */ /* 0x000fc80003f0e000 */
[----:B------:R-:W-:Y:S01]  /*e890*/  F2FP.F16.F32.PACK_AB R38, R101, R100 ;  /* 0x000000646526723e */ /* 0x000fe200000000ff */
[----:B------:R-:W-:Y:S01]  /*e8a0*/  @!P1 FMUL R11, R11, 0.5 ;  /* 0x3f0000000b0b9820 */ /* 0x000fe20000400000 */
[----:B------:R-:W4:Y:S01]  /*e8b0*/  MUFU.EX2 R70, R4 ;  /* 0x0000000400467308 */ /* 0x000f220000000800 */
[----:B--2---:R-:W-:Y:S01]  /*e8c0*/  @!P6 FMUL R68, R68, R68 ;  /* 0x000000444444e220 */ /* 0x004fe20000400000 */
[----:B------:R-:W-:-:S05]  /*e8d0*/  FSETP.GEU.AND P6, PT, R9, -126, PT ;  /* 0xc2fc00000900780b */ /* 0x000fca0003fce000 */
[----:B------:R-:W-:Y:S01]  /*e8e0*/  @!P0 FMUL R8, R8, 0.5 ;  /* 0x3f00000008088820 */ /* 0x000fe20000400000 */
[----:B------:R2:W5:Y:S01]  /*e8f0*/  MUFU.EX2 R71, R5 ;  /* 0x0000000500477308 */ /* 0x0005620000000800 */
        /* <DEDUP_REMOVED lines=8> */
[----:B------:R4:W3:Y:S01]  /*e980*/  MUFU.EX2 R73, R11 ;  /* 0x0000000b00497308 */ /* 0x0008e20000000800 */
[----:B--2---:R-:W-:Y:S02]  /*e990*/  FFMA2 R4, R76.F32x2.HI_LO, UR4.F32, R0.F32 ;  /* 0x000000044c047c49 */ /* 0x004fe40009200000 */
[----:B-----5:R-:W-:-:S03]  /*e9a0*/  @!P3 FMUL R71, R71, R71 ;  /* 0x000000474747b220 */ /* 0x020fc60000400000 */
[----:B------:R-:W-:Y:S01]  /*e9b0*/  FSETP.GEU.AND P3, PT, R4, -126, PT ;  /* 0xc2fc00000400780b */ /* 0x000fe20003f6e000 */
[----:B------:R-:W-:Y:S01]  /*e9c0*/  @!P4 FMUL R7, R7, 0.5 ;  /* 0x3f0000000707c820 */ /* 0x000fe20000400000 */
[----:B------:R-:W2:Y:S01]  /*e9d0*/  MUFU.EX2 R74, R8 ;  /* 0x00000008004a7308 */ /* 0x000ea20000000800 */
[----:B-1----:R-:W-:Y:S01]  /*e9e0*/  @!P2 FMUL R72, R72, R72 ;  /* 0x000000484848a220 */ /* 0x002fe20000400000 */
[----:B------:R-:W-:Y:S02]  /*e9f0*/  FSETP.GEU.AND P2, PT, R5, -126, PT ;  /* 0xc2fc00000500780b */ /* 0x000fe40003f4e000 */
[----:B------:R-:W-:-:S04]  /*ea00*/  F2FP.F16.F32.PACK_AB R40, R71, R70 ;  /* 0x000000464728723e */ /* 0x000fc800000000ff */
[----:B------:R1:W5:Y:S01]  /*ea10*/  MUFU.EX2 R75, R9 ;  /* 0x00000009004b7308 */ /* 0x0003620000000800 */
[----:B----4-:R-:W-:Y:S02]  /*ea20*/  FFMA2 R10, R78.F32x2.HI_LO, UR4.F32, R0.F32 ;  /* 0x000000044e0a7c49 */ /* 0x010fe40009200000 */
[----:B---3--:R-:W-:Y:S01]  /*ea30*/  @!P1 FMUL R73, R73, R73 ;  /* 0x0000004949499220 */ /* 0x008fe20000400000 */
[----:B------:R-:W-:Y:S02]  /*ea40*/  @!P3 FMUL R4, R4, 0.5 ;  /* 0x3f0000000404b820 */ /* 0x000fe40000400000 */
[----:B------:R-:W-:Y:S01]  /*ea50*/  FSETP.GEU.AND P1, PT, R10, -126, PT ;  /* 0xc2fc00000a00780b */ /* 0x000fe20003f2e000 */
[----:B------:R-:W-:Y:S01]  /*ea60*/  @!P2 FMUL R5, R5, 0.5 ;  /* 0x3f0000000505a820 */ /* 0x000fe20000400000 */
[----:B------:R-:W3:Y:S01]  /*ea70*/  MUFU.EX2 R76, R6 ;  /* 0x00000006004c7308 */ /* 0x000ee20000000800 */
[----:B--2---:R-:W-:Y:S01]  /*ea80*/  @!P0 FMUL R74, R74, R74 ;  /* 0x0000004a4a4a8220 */ /* 0x004fe20000400000 */
[----:B------:R-:W-:-:S02]  /*ea90*/  FSETP.GEU.AND P0, PT, R11, -126, PT ;  /* 0xc2fc00000b00780b */ /* 0x000fc40003f0e000 */
[----:B------:R-:W-:-:S04]  /*eaa0*/  F2FP.F16.F32.PACK_AB R41, R73, R72 ;  /* 0x000000484929723e */ /* 0x000fc800000000ff */
[----:B------:R2:W4:Y:S01]  /*eab0*/  MUFU.EX2 R77, R7 ;  /* 0x00000007004d7308 */ /* 0x0005220000000800 */
[----:B-1----:R-:W-:Y:S02]  /*eac0*/  FFMA2 R8, R80.F32x2.HI_LO, UR4.F32, R0.F32 ;  /* 0x0000000450087c49 */ /* 0x002fe40009200000 */
[----:B------:R-:W-:Y:S01]  /*ead0*/  @!P1 FMUL R10, R10, 0.5 ;  /* 0x3f0000000a0a9820 */ /* 0x000fe20000400000 */
[----:B-----5:R-:W-:Y:S02]  /*eae0*/  @!P6 FMUL R75, R75, R75 ;  /* 0x0000004b4b4be220 */ /* 0x020fe40000400000 */
[----:B------:R-:W-:Y:S01]  /*eaf0*/  FSETP.GEU.AND P6, PT, R8, -126, PT ;  /* 0xc2fc00000800780b */ /* 0x000fe20003fce000 */
[----:B------:R-:W-:Y:S01]  /*eb00*/  @!P0 FMUL R11, R11, 0.5 ;  /* 0x3f0000000b0b8820 */ /* 0x000fe20000400000 */
[----:B------:R-:W1:Y:S01]  /*eb10*/  MUFU.EX2 R78, R4 ;  /* 0x00000004004e7308 */ /* 0x000e620000000800 */
[----:B---3--:R-:W-:Y:S01]  /*eb20*/  @!P5 FMUL R76, R76, R76 ;  /* 0x0000004c4c4cd220 */ /* 0x008fe20000400000 */
[----:B------:R-:W-:-:S02]  /*eb30*/  FSETP.GEU.AND P5, PT, R9, -126, PT ;  /* 0xc2fc00000900780b */ /* 0x000fc40003fae000 */
[----:B------:R-:W-:-:S04]  /*eb40*/  F2FP.F16.F32.PACK_AB R42, R75, R74 ;  /* 0x0000004a4b2a723e */ /* 0x000fc800000000ff */
[----:B------:R3:W5:Y:S01]  /*eb50*/  MUFU.EX2 R79, R5 ;  /* 0x00000005004f7308 */ /* 0x0007620000000800 */
[----:B--2---:R-:W-:Y:S02]  /*eb60*/  FFMA2 R6, R82.F32x2.HI_LO, UR4.F32, R0.F32 ;  /* 0x0000000452067c49 */ /* 0x004fe40009200000 */
[----:B----4-:R-:W-:Y:S01]  /*eb70*/  @!P4 FMUL R77, R77, R77 ;  /* 0x0000004d4d4dc220 */ /* 0x010fe20000400000 */
[----:B------:R-:W-:Y:S02]  /*eb80*/  @!P6 FMUL R8, R8, 0.5 ;  /* 0x3f0000000808e820 */ /* 0x000fe40000400000 */
[----:B------:R-:W-:Y:S01]  /*eb90*/  FSETP.GEU.AND P4, PT, R6, -126, PT ;  /* 0xc2fc00000600780b */ /* 0x000fe20003f8e000 */
[----:B------:R-:W-:Y:S01]  /*eba0*/  @!P5 FMUL R9, R9, 0.5 ;  /* 0x3f0000000909d820 */ /* 0x000fe20000400000 */
[----:B------:R-:W2:Y:S01]  /*ebb0*/  MUFU.EX2 R80, R10 ;  /* 0x0000000a00507308 */ /* 0x000ea20000000800 */
[----:B-1----:R-:W-:Y:S01]  /*ebc0*/  @!P3 FMUL R78, R78, R78 ;  /* 0x0000004e4e4eb220 */ /* 0x002fe20000400000 */
[----:B------:R-:W-:-:S02]  /*ebd0*/  FSETP.GEU.AND P3, PT, R7, -126, PT ;  /* 0xc2fc00000700780b */ /* 0x000fc40003f6e000 */
[----:B------:R-:W-:-:S04]  /*ebe0*/  F2FP.F16.F32.PACK_AB R43, R77, R76 ;  /* 0x0000004c4d2b723e */ /* 0x000fc800000000ff */
[----:B------:R-:W1:Y:S01]  /*ebf0*/  MUFU.EX2 R81, R11 ;  /* 0x0000000b00517308 */ /* 0x000e620000000800 */
[----:B---3--:R-:W-:Y:S01]  /*ec00*/  FFMA2 R4, R84.F32x2.HI_LO, UR4.F32, R0.F32 ;  /* 0x0000000454047c49 */ /* 0x008fe20009200000 */
[----:B------:R-:W-:Y:S01]  /*ec10*/  USHF.R.U32.HI UR4, URZ, 0x15, UR39 ;  /* 0x00000015ff047899 */ /* 0x000fe20008011627 */
[----:B-----5:R-:W-:Y:S01]  /*ec20*/  @!P2 FMUL R79, R79, R79 ;  /* 0x0000004f4f4fa220 */ /* 0x020fe20000400000 */
[----:B------:R-:W-:Y:S01]  /*ec30*/  @!P4 FMUL R6, R6, 0.5 ;  /* 0x3f0000000606c820 */ /* 0x000fe20000400000 */
[----:B------:R-:W-:Y:S02]  /*ec40*/  MOV R0, UR46 ;  /* 0x0000002e00007c02 */ /* 0x000fe40008000f00 */
[----:B------:R-:W-:Y:S01]  /*ec50*/  FSETP.GEU.AND P2, PT, R4, -126, PT ;  /* 0xc2fc00000400780b */ /* 0x000fe20003f4e000 */
[----:B------:R-:W-:Y:S01]  /*ec60*/  @!P3 FMUL R7, R7, 0.5 ;  /* 0x3f0000000707b820 */ /* 0x000fe20000400000 */
[----:B--2---:R-:W-:Y:S01]  /*ec70*/  @!P1 FMUL R80, R80, R80 ;  /* 0x0000005050509220 */ /* 0x004fe20000400000 */
[----:B------:R-:W-:Y:S01]  /*ec80*/  FSETP.GEU.AND P1, PT, R5, -126, PT ;  /* 0xc2fc00000500780b */ /* 0x000fe20003f2e000 */
[----:B------:R-:W2:Y:S01]  /*ec90*/  MUFU.EX2 R82, R8 ;  /* 0x0000000800527308 */ /* 0x000ea20000000800 */
[----:B------:R-:W-:Y:S01]  /*eca0*/  MOV R3, UR4 ;  /* 0x0000000400037c02 */ /* 0x000fe20008000f00 */
[----:B------:R3:W-:Y:S01]  /*ecb0*/  SYNCS.ARRIVE.TRANS64.A1T0 RZ, [R0+UR37+0x70d0], RZ ;  /* 0x0070d0ff00ff79a7 */ /* 0x0007e20008100025 */
[----:B------:R-:W-:Y:S01]  /*ecc0*/  F2FP.F16.F32.PACK_AB R44, R79, R78 ;  /* 0x0000004e4f2c723e */ /* 0x000fe200000000ff */
[----:B-1----:R-:W-:Y:S01]  /*ecd0*/  @!P0 FMUL R81, R81, R81 ;  /* 0x0000005151518220 */ /* 0x002fe20000400000 */
[----:B------:R-:W-:-:S03]  /*ece0*/  FSETP.GEU.AND P0, PT, R108, -126, PT ;  /* 0xc2fc00006c00780b */ /* 0x000fc60003f0e000 */
[----:B------:R-:W1:Y:S01]  /*ecf0*/  MUFU.EX2 R83, R9 ;  /* 0x0000000900537308 */ /* 0x000e620000000800 */
[----:B------:R-:W-:Y:S01]  /*ed00*/  @!P2 FMUL R4, R4, 0.5 ;  /* 0x3f0000000404a820 */ /* 0x000fe20000400000 */
[----:B------:R-:W-:Y:S02]  /*ed10*/  F2FP.F16.F32.PACK_AB R45, R81, R80 ;  /* 0x00000050512d723e */ /* 0x000fe400000000ff */
[----:B------:R-:W-:-:S04]  /*ed20*/  @!P1 FMUL R5, R5, 0.5 ;  /* 0x3f00000005059820 */ /* 0x000fc80000400000 */
[----:B------:R-:W4:Y:S01]  /*ed30*/  MUFU.EX2 R84, R6 ;  /* 0x0000000600547308 */ /* 0x000f220000000800 */
[----:B--2---:R-:W-:Y:S01]  /*ed40*/  @!P6 FMUL R82, R82, R82 ;  /* 0x000000525252e220 */ /* 0x004fe20000400000 */
[----:B------:R-:W-:Y:S01]  /*ed50*/  FSETP.GEU.AND P6, PT, R109, -126, PT ;  /* 0xc2fc00006d00780b */ /* 0x000fe20003fce000 */
[----:B------:R-:W-:-:S05]  /*ed60*/  @!P0 FMUL R108, R108, 0.5 ;  /* 0x3f0000006c6c8820 */ /* 0x000fca0000400000 */
        /* <DEDUP_REMOVED lines=40> */
[----:B------:R-:W-:Y:S02]  /*eff0*/  F2FP.F16.F32.PACK_AB R25, R19, R18 ;  /* 0x000000121319723e */ /* 0x000fe400000000ff */
[----:B------:R-:W-:Y:S01]  /*f000*/  F2FP.F16.F32.PACK_AB R50, R111, R110 ;  /* 0x0000006e6f32723e */ /* 0x000fe200000000ff */
[----:B------:R-:W-:Y:S01]  /*f010*/  @!P5 FMUL R31, R31, 0.5 ;  /* 0x3f0000001f1fd820 */ /* 0x000fe20000400000 */
[----:B------:R-:W2:Y:S01]  /*f020*/  MUFU.EX2 R114, R28 ;  /* 0x0000001c00727308 */ /* 0x000ea20000000800 */
[----:B-1----:R-:W-:Y:S01]  /*f030*/  @!P3 FMUL R112, R112, R112 ;  /* 0x000000707070b220 */ /* 0x002fe20000400000 */
[----:B------:R-:W-:-:S02]  /*f040*/  FSETP.GEU.AND P3, PT, R33, -126, PT ;  /* 0xc2fc00002100780b */ /* 0x000fc40003f6e000 */
[----:B------:R-:W-:-:S03]  /*f050*/  F2FP.F16.F32.PACK_AB R26, R23, R22 ;  /* 0x00000016171a723e */ /* 0x000fc600000000ff */
[----:B------:R-:W-:Y:S01]  /*f060*/  @!P4 FMUL R32, R32, 0.5 ;  /* 0x3f0000002020c820 */ /* 0x000fe20000400000 */
[----:B------:R-:W1:Y:S01]  /*f070*/  MUFU.EX2 R115, R29 ;  /* 0x0000001d00737308 */ /* 0x000e620000000800 */
[----:B----4-:R-:W-:Y:S01]  /*f080*/  @!P2 FMUL R113, R113, R113 ;  /* 0x000000717171a220 */ /* 0x010fe20000400000 */
[----:B------:R-:W-:Y:S02]  /*f090*/  FSETP.GEU.AND P2, PT, R34, -126, PT ;  /* 0xc2fc00002200780b */ /* 0x000fe40003f4e000 */
[----:B------:R-:W-:Y:S02]  /*f0a0*/  F2FP.F16.F32.PACK_AB R27, R57, R56 ;  /* 0x00000038391b723e */ /* 0x000fe400000000ff */
[----:B------:R-:W-:Y:S01]  /*f0b0*/  F2FP.F16.F32.PACK_AB R51, R113, R112 ;  /* 0x000000707133723e */ /* 0x000fe200000000ff */
[----:B------:R-:W-:Y:S01]  /*f0c0*/  @!P3 FMUL R33, R33, 0.5 ;  /* 0x3f0000002121b820 */ /* 0x000fe20000400000 */
[----:B------:R-:W4:Y:S01]  /*f0d0*/  MUFU.EX2 R116, R30 ;  /* 0x0000001e00747308 */ /* 0x000f220000000800 */
[----:B--2---:R-:W-:Y:S01]  /*f0e0*/  @!P1 FMUL R114, R114, R114 ;  /* 0x0000007272729220 */ /* 0x004fe20000400000 */
[----:B------:R-:W-:-:S02]  /*f0f0*/  FSETP.GEU.AND P1, PT, R35, -126, PT ;  /* 0xc2fc00002300780b */ /* 0x000fc40003f2e000 */
[----:B------:R-:W-:-:S03]  /*f100*/  F2FP.F16.F32.PACK_AB R28, R59, R58 ;  /* 0x0000003a3b1c723e */ /* 0x000fc600000000ff */
[----:B------:R-:W-:Y:S01]  /*f110*/  @!P2 FMUL R34, R34, 0.5 ;  /* 0x3f0000002222a820 */ /* 0x000fe20000400000 */
[----:B------:R-:W2:Y:S01]  /*f120*/  MUFU.EX2 R117, R31 ;  /* 0x0000001f00757308 */ /* 0x000ea20000000800 */
[----:B-1----:R-:W-:Y:S01]  /*f130*/  @!P0 FMUL R115, R115, R115 ;  /* 0x0000007373738220 */ /* 0x002fe20000400000 */
[----:B------:R-:W-:Y:S02]  /*f140*/  LOP3.LUT P0, RZ, R3, 0x3, R2, 0x48, !PT ;  /* 0x0000000303ff7812 */ /* 0x000fe40007804802 */
[----:B------:R-:W-:Y:S02]  /*f150*/  F2FP.F16.F32.PACK_AB R29, R61, R60 ;  /* 0x0000003c3d1d723e */ /* 0x000fe400000000ff */
[----:B------:R-:W-:Y:S01]  /*f160*/  F2FP.F16.F32.PACK_AB R52, R115, R114 ;  /* 0x000000727334723e */ /* 0x000fe200000000ff */
[----:B------:R-:W-:Y:S01]  /*f170*/  @!P1 FMUL R35, R35, 0.5 ;  /* 0x3f00000023239820 */ /* 0x000fe20000400000 */
[----:B------:R-:W1:Y:S01]  /*f180*/  MUFU.EX2 R120, R32 ;  /* 0x0000002000787308 */ /* 0x000e620000000800 */
[----:B----4-:R-:W-:Y:S01]  /*f190*/  @!P6 FMUL R116, R116, R116 ;  /* 0x000000747474e220 */ /* 0x010fe20000400000 */
[----:B------:R-:W-:-:S06]  /*f1a0*/  F2FP.F16.F32.PACK_AB R30, R63, R62 ;  /* 0x0000003e3f1e723e */ /* 0x000fcc00000000ff */
[----:B------:R-:W4:Y:S01]  /*f1b0*/  MUFU.EX2 R121, R33 ;  /* 0x0000002100797308 */ /* 0x000f220000000800 */
[----:B--2---:R-:W-:Y:S01]  /*f1c0*/  @!P5 FMUL R117, R117, R117 ;  /* 0x000000757575d220 */ /* 0x004fe20000400000 */
[----:B------:R-:W-:-:S04]  /*f1d0*/  F2FP.F16.F32.PACK_AB R31, R65, R64 ;  /* 0x00000040411f723e */ /* 0x000fc800000000ff */
[----:B------:R-:W-:Y:S02]  /*f1e0*/  F2FP.F16.F32.PACK_AB R53, R117, R116 ;  /* 0x000000747535723e */ /* 0x000fe400000000ff */
[----:B------:R-:W2:Y:S01]  /*f1f0*/  MUFU.EX2 R118, R34 ;  /* 0x0000002200767308 */ /* 0x000ea20000000800 */
[----:B-1----:R-:W-:Y:S01]  /*f200*/  @!P4 FMUL R120, R120, R120 ;  /* 0x000000787878c220 */ /* 0x002fe20000400000 */
[----:B------:R-:W-:-:S06]  /*f210*/  F2FP.F16.F32.PACK_AB R32, R67, R66 ;  /* 0x000000424320723e */ /* 0x000fcc00000000ff */
[----:B------:R-:W1:Y:S01]  /*f220*/  MUFU.EX2 R119, R35 ;  /* 0x0000002300777308 */ /* 0x000e620000000800 */
[----:B----4-:R-:W-:Y:S01]  /*f230*/  @!P3 FMUL R121, R121, R121 ;  /* 0x000000797979b220 */ /* 0x010fe20000400000 */
[----:B------:R-:W-:-:S04]  /*f240*/  F2FP.F16.F32.PACK_AB R33, R91, R90 ;  /* 0x0000005a5b21723e */ /* 0x000fc800000000ff */
[----:B------:R-:W-:Y:S01]  /*f250*/  F2FP.F16.F32.PACK_AB R54, R121, R120 ;  /* 0x000000787936723e */ /* 0x000fe200000000ff */
[----:B--2---:R-:W-:Y:S01]  /*f260*/  @!P2 FMUL R118, R118, R118 ;  /* 0x000000767676a220 */ /* 0x004fe20000400000 */
[----:B------:R-:W-:Y:S01]  /*f270*/  F2FP.F16.F32.PACK_AB R34, R93, R92 ;  /* 0x0000005c5d22723e */ /* 0x000fe200000000ff */
[----:B-1----:R-:W-:Y:S01]  /*f280*/  @!P1 FMUL R119, R119, R119 ;  /* 0x0000007777779220 */ /* 0x002fe20000400000 */
[----:B------:R-:W-:-:S04]  /*f290*/  F2FP.F16.F32.PACK_AB R35, R95, R94 ;  /* 0x0000005e5f23723e */ /* 0x000fc800000000ff */
        /* <DEDUP_REMOVED lines=18> */
.L_x_250:
        /* <DEDUP_REMOVED lines=8> */
.L_x_251:
[----:B------:R-:W-:Y:S02]  /*f440*/  UISETP.NE.AND UP0, UPT, UR59, URZ, UPT ;  /* 0x000000ff3b00728c */ /* 0x000fe4000bf05270 */
[----:B------:R-:W-:-:S09]  /*f450*/  UIADD3 UR4, UPT, UPT, UR37, 0x7068, URZ ;  /* 0x0000706825047890 */ /* 0x000fd2000fffe0ff */
[----:B------:R-:W-:Y:S02]  /*f460*/  @UP0 UIADD3 UR4, UPT, UPT, UR37, 0x7058, URZ ;  /* 0x0000705825040890 */ /* 0x000fe4000fffe0ff */
[----:B------:R-:W-:Y:S02]  /*f470*/  UISETP.NE.AND UP0, UPT, UR47, URZ, UPT ;  /* 0x000000ff2f00728c */ /* 0x000fe4000bf05270 */
[----:B------:R-:W-:-:S09]  /*f480*/  UPRMT UR4, UR38, 0x654, UR4 ;  /* 0x0000065426047896 */ /* 0x000fd20008000004 */
[----:B--2---:R-:W-:Y:S01]  /*f490*/  SYNCS.ARRIVE.TRANS64.RED.A1T0 RZ, [UR4], RZ ;  /* 0x000000ffffff79a7 */ /* 0x004fe20008100404 */
[----:B------:R-:W-:Y:S05]  /*f4a0*/  BRA.U UP0, `(.L_x_252) ;  /* 0x0000000100047547 */ /* 0x000fea000b800000 */
[----:B------:R-:W-:Y:S05]  /*f4b0*/  BPT.TRAP 0x1 ;  /* 0x000000040000795c */ /* 0x000fea0000300000 */
.L_x_252:
        /* <DEDUP_REMOVED lines=13> */
.L_x_402:
[----:B------:R-:W-:Y:S01]  /*f590*/  BSSY.RECONVERGENT B0, `(.L_x_254) ;  /* 0x000000b000007945 */ /* 0x000fe20003800200 */
[----:B--2---:R-:W-:-:S03]  /*f5a0*/  MOV R3, 0x3f000000 ;  /* 0x3f00000000037802 */ /* 0x004fc60000000f00 */
[----:B------:R-:W-:Y:S05]  /*f5b0*/  @!P1 BRA `(.L_x_255) ;  /* 0x0000000000209947 */ /* 0x000fea0003800000 */
[----:B------:R-:W2:Y:S01]  /*f5c0*/  LDCU UR4, c[0x0][0x704] ;  /* 0x0000e080ff0477ac */ /* 0x000ea20008000800 */
[----:B------:R-:W-:-:S04]  /*f5d0*/  FADD R0, -R103, R89 ;  /* 0x0000005967007221 */ /* 0x000fc80000000100 */
[----:B--2---:R-:W-:-:S05]  /*f5e0*/  FMUL R0, R0, UR4 ;  /* 0x0000000400007c20 */ /* 0x004fca0008400000 */
[----:B------:R-:W-:-:S13]  /*f5f0*/  FSETP.GEU.AND P1, PT, R0, -126, PT ;  /* 0xc2fc00000000780b */ /* 0x000fda0003f2e000 */
[----:B------:R-:W-:-:S04]  /*f600*/  @!P1 FMUL R0, R0, 0.5 ;  /* 0x3f00000000009820 */ /* 0x000fc80000400000 */
[----:B------:R-:W2:Y:S02]  /*f610*/  MUFU.EX2 R3, R0 ;  /* 0x0000000000037308 */ /* 0x000ea40000000800 */
[----:B--2---:R-:W-:-:S04]  /*f620*/  @!P1 FMUL R3, R3, R3 ;  /* 0x0000000303039220 */ /* 0x004fc80000400000 */
[----:B------:R-:W-:Y:S02]  /*f630*/  FMUL R3, R3, 0.5 ;  /* 0x3f00000003037820 */ /* 0x000fe40000400000 */
.L_x_255:
[----:B------:R-:W-:Y:S05]  /*f640*/  BSYNC.RECONVERGENT B0 ;  /* 0x0000000000007941 */ /* 0x000fea0003800200 */
.L_x_254:
[----:B------:R-:W-:Y:S01]  /*f650*/  FMUL R88, R3, R88 ;  /* 0x0000005803587220 */ /* 0x000fe20000400000 */
[----:B------:R-:W-:Y:S02]  /*f660*/  FADD2 R56, R56.F32x2.HI_LO, R94.F32x2.HI_LO ;  /* 0x0000005e3838724b */ /* 0x000fe40000000000 */
        /* <DEDUP_REMOVED lines=27> */
[----:B------:R-:W-:Y:S05]  /*f820*/  @P0 BRA `(.L_x_256) ;  /* 0x0000000000040947 */ /* 0x000fea0003800000 */
[----:B------:R-:W-:Y:S05]  /*f830*/  BPT.TRAP 0x1 ;  /* 0x000000040000795c */ /* 0x000fea0000300000 */
.L_x_256:
[----:B------:R-:W-:Y:S01]  /*f840*/  ULOP3.LUT UR53, UR53, 0x1, URZ, 0x3c, !UPT ;  /* 0x0000000135357892 */ /* 0x000fe2000f8e3cff */
[----:B------:R-:W-:-:S05]  /*f850*/  ISETP.NE.AND P0, PT, R104, R107, PT ;  /* 0x0000006b6800720c */ /* 0x000fca0003f05270 */
[----:B------:R-:W-:-:S05]  /*f860*/  IMAD.U32 R0, RZ, RZ, UR53 ;  /* 0x00000035ff007e24 */ /* 0x000fca000f8e00ff */
[----:B------:R-:W-:-:S04]  /*f870*/  SHF.L.U32 R0, R0, 0x1f, RZ ;  /* 0x0000001f00007819 */ /* 0x000fc800000006ff */
[----:B------:R-:W2:Y:S02]  /*f880*/  SYNCS.PHASECHK.TRANS64.TRYWAIT P1, [UR40], R0 ;  /* 0x00000000ff0075a7 */ /* 0x000ea40008021128 */
[----:B--2---:R-:W-:Y:S05]  /*f890*/  @!P1 BRA `(.L_x_257) ;  /* 0x0000003800009947 */ /* 0x004fea0003800000 */
.L_x_403:
[----:B------:R-:W-:Y:S05]  /*f8a0*/  @!P0 BRA `(.L_x_258) ;  /* 0x0000000000408947 */ /* 0x000fea0003800000 */
[----:B------:R-:W-:Y:S01]  /*f8b0*/  MOV R2, 0x8 ;  /* 0x0000000800027802 */ /* 0x000fe20000000f00 */
[----:B------:R-:W3:Y:S01]  /*f8c0*/  LDCU.64 UR8, c[0x4][0xb0] ;  /* 0x01001600ff0877ac */ /* 0x000ee20008000a00 */
[----:B------:R-:W-:Y:S02]  /*f8d0*/  HFMA2 R12, -RZ, RZ, 0, 5.9604644775390625e-08 ;  /* 0x00000001ff0c7431 */ /* 0x000fe400000001ff */
[----:B------:R-:W-:Y:S01]  /*f8e0*/  IMAD.MOV.U32 R8, RZ, RZ, 0x1be ;  /* 0x000001beff087424 */ /* 0x000fe200078e00ff */
[----:B------:R-:W4:Y:S01]  /*f8f0*/  LDCU.64 UR6, c[0x4][0xb8] ;  /* 0x01001700ff0677ac */ /* 0x000f220008000a00 */
[----:B--2---:R-:W2:Y:S01]  /*f900*/  LDC.64 R2, c[0x4][R2] ;  /* 0x0100000002027b82 */ /* 0x004ea20000000a00 */
[----:B------:R-:W-:Y:S01]  /*f910*/  IMAD.MOV.U32 R13, RZ, RZ, RZ ;  /* 0x000000ffff0d7224 */ /* 0x000fe200078e00ff */
[----:B------:R-:W5:Y:S01]  /*f920*/  LDCU.64 UR4, c[0x4][0x18] ;  /* 0x01000300ff0477ac */ /* 0x000f620008000a00 */
[----:B---3--:R-:W-:Y:S01]  /*f930*/  IMAD.U32 R4, RZ, RZ, UR8 ;  /* 0x00000008ff047e24 */ /* 0x008fe2000f8e00ff */
[----:B------:R-:W-:Y:S01]  /*f940*/  MOV R5, UR9 ;  /* 0x0000000900057c02 */ /* 0x000fe20008000f00 */
[----:B----4-:R-:W-:Y:S01]  /*f950*/  IMAD.U32 R6, RZ, RZ, UR6 ;  /* 0x00000006ff067e24 */ /* 0x010fe2000f8e00ff */
[----:B------:R-:W-:Y:S01]  /*f960*/  MOV R7, UR7 ;  /* 0x0000000700077c02 */ /* 0x000fe20008000f00 */
[----:B-----5:R-:W-:Y:S01]  /*f970*/  IMAD.U32 R10, RZ, RZ, UR4 ;  /* 0x00000004ff0a7e24 */ /* 0x020fe2000f8e00ff */
[----:B------:R-:W-:-:S02]  /*f980*/  MOV R11, UR5 ;  /* 0x00000005000b7c02 */ /* 0x000fc40008000f00 */
[----:B------:R-:W-:-:S07]  /*f990*/  LEPC R20, `(.L_x_258) ;  /* 0x000000001014794e */ /* 0x000fce0000000000 */
[----:B-12---:R-:W-:Y:S05]  /*f9a0*/  CALL.ABS.NOINC R2 ;  /* 0x0000000002007343 */ /* 0x006fea0003c00000 */
.L_x_258:
[----:B------:R-:W-:Y:S05]  /*f9b0*/  WARPSYNC.ALL ;  /* 0x0000000000007948 */ /* 0x000fea0003800000 */
[----:B------:R-:W-:Y:S01]  /*f9c0*/  R2UR UR4, R105 ;  /* 0x00000000690472ca */ /* 0x000fe200000e0000 */
[----:B------:R-:W-:-:S04]  /*f9d0*/  UISETP.NE.AND UP0, UPT, UR59, URZ, UPT ;  /* 0x000000ff3b00728c */ /* 0x000fc8000bf05270 */
[----:B------:R-:W-:Y:S02]  /*f9e0*/  USEL UR52, UR52, UR41, UP0 ;  /* 0x0000002934347287 */ /* 0x000fe40008000000 */
[----:B------:R-:W-:-:S06]  /*f9f0*/  USEL UR55, UR41, UR55, UP0 ;  /* 0x0000003729377287 */ /* 0x000fcc0008000000 */
[----:B------:R4:W-:Y:S06]  /*fa00*/  STTM.x2 tmem[UR4], R122 ;  /* 0x0000007a000079ed */ /* 0x0009ec00080c0004 */
.L_x_242:
[----:B------:R-:W-:-:S09]  /*fa10*/  UISETP.NE.AND UP0, UPT, UR47, URZ, UPT ;  /* 0x000000ff2f00728c */ /* 0x000fd2000bf05270 */
[----:B------:R-:W-:Y:S05]  /*fa20*/  BRA.U UP0, `(.L_x_259) ;  /* 0x0000000100047547 */ /* 0x000fea000b800000 */
[----:B------:R-:W-:Y:S05]  /*fa30*/  BPT.TRAP 0x1 ;  /* 0x000000040000795c */ /* 0x000fea0000300000 */
.L_x_259:
[----:B------:R-:W-:Y:S02]  /*fa40*/  UISETP.NE.AND UP1, UPT, UR59, URZ, UPT ;  /* 0x000000ff3b00728c */ /* 0x000fe4000bf25270 */
[----:B------:R-:W-:-:S09]  /*fa50*/  UIADD3 UR4, UPT, UPT, UR37, 0x7080, URZ ;  /* 0x0000708025047890 */ /* 0x000fd2000fffe0ff */
[----:B------:R-:W-:-:S09]  /*fa60*/  @UP1 UIADD3 UR4, UPT, UPT, UR37, 0x7070, URZ ;  /* 0x0000707025041890 */ /* 0x000fd2000fffe0ff */
[----:B------:R-:W-:Y:S01]  /*fa70*/  SYNCS.ARRIVE.TRANS64.A1T0 RZ, [UR4], RZ ;  /* 0x000000ffffff79a7 */ /* 0x000fe20008100004 */
[----:B------:R-:W-:Y:S01]  /*fa80*/  USEL UR4, UR55, UR52, UP1 ;  /* 0x0000003437047287 */ /* 0x000fe20008800000 */
[----:B------:R-:W-:Y:S11]  /*fa90*/  BRA.U UP0, `(.L_x_260) ;  /* 0x0000000100047547 */ /* 0x000ff6000b800000 */
[----:B------:R-:W-:Y:S05]  /*faa0*/  BPT.TRAP 0x1 ;  /* 0x000000040000795c */ /* 0x000fea0000300000 */
.L_x_260:
[----:B------:R-:W-:-:S06]  /*fab0*/  ULOP3.LUT UR4, UR4, 0x1, URZ, 0x3c, !UPT ;  /* 0x0000000104047892 */ /* 0x000fcc000f8e3cff */
[----:B-12---:R-:W-:-:S04]  /*fac0*/  MOV R3, UR4 ;  /* 0x0000000400037c02 */ /* 0x006fc80008000f00 */
[----:B------:R-:W-:-:S04]  /*fad0*/  SHF.L.U32 R3, R3, 0x1f, RZ ;  /* 0x0000001f03037819 */ /* 0x000fc800000006ff */
[----:B------:R-:W1:Y:S02]  /*fae0*/  SYNCS.PHASECHK.TRANS64.TRYWAIT P0, [UR56], R3 ;  /* 0x00000003ff0075a7 */ /* 0x000e640008001138 */
[----:B-1----:R-:W-:Y:S05]  /*faf0*/  @!P0 BRA `(.L_x_261) ;  /* 0x0000003400808947 */ /* 0x002fea0003800000 */
.L_x_404:
[----:B------:R-:W-:-:S04]  /*fb00*/  UISETP.NE.AND UP0, UPT, UR59, URZ, UPT ;  /* 0x000000ff3b00728c */ /* 0x000fc8000bf05270 */
[----:B------:R-:W-:-:S04]  /*fb10*/  USEL UR48, UR49, UR48, UP0 ;  /* 0x0000003031307287 */ /* 0x000fc80008000000 */
[----:B------:R-:W-:-:S09]  /*fb20*/  UISETP.GT.U32.AND UP0, UPT, UR48, 0x1, UPT ;  /* 0x000000013000788c */ /* 0x000fd2000bf04070 */
[----:B------:R-:W-:Y:S05]  /*fb30*/  BRA.U UP0, `(.L_x_262) ;  /* 0x0000000100087547 */ /* 0x000fea000b800000 */
[----:B------:R-:W-:Y:S05]  /*fb40*/  BPT.TRAP 0x1 ;  /* 0x000000040000795c */ /* 0x000fea0000300000 */
[----:B------:R-:W-:Y:S05]  /*fb50*/  BPT.TRAP 0x1 ;  /* 0x000000040000795c */ /* 0x000fea0000300000 */
.L_x_262:
[----:B------:R-:W-:Y:S02]  /*fb60*/  UISETP.NE.AND UP0, UPT, UR59, URZ, UPT ;  /* 0x000000ff3b00728c */ /* 0x000fe4000bf05270 */
[----:B------:R-:W-:-:S09]  /*fb70*/  UIADD3 UR4, UPT, UPT, UR37, 0x7068, URZ ;  /* 0x0000706825047890 */ /* 0x000fd2000fffe0ff */
[----:B------:R-:W-:-:S04]  /*fb80*/  @UP0 UIADD3 UR4, UPT, UPT, UR37, 0x7058, URZ ;  /* 0x0000705825040890 */ /* 0x000fc8000fffe0ff */
[----:B------:R-:W-:-:S09]  /*fb90*/  UPRMT UR4, UR38, 0x654, UR4 ;  /* 0x0000065426047896 */ /* 0x000fd20008000004 */
[----:B------:R-:W-:Y:S01]  /*fba0*/  SYNCS.ARRIVE.TRANS64.RED.A1T0 RZ, [UR4], RZ ;  /* 0x000000ffffff79a7 */ /* 0x000fe20008100404 */
[----:B------:R-:W-:Y:S05]  /*fbb0*/  EXIT ;  /* 0x000000000000794d */ /* 0x000fea0003800000 */
.L_x_26:
[----:B------:R-:W-:-:S05]  /*fbc0*/  IMAD.MOV.U32 R3, RZ, RZ, -0x4 ;  /* 0xfffffffcff037424 */ /* 0x000fca00078e00ff */
[----:B------:R-:W-:-:S05]  /*fbd0*/  VIADDMNMX.U32 R0, R2, R3, 0x2, PT ;  /* 0x0000000202007446 */ /* 0x000fca0003800003 */
[----:B------:R-:W-:-:S04]  /*fbe0*/  IMAD.SHL.U32 R0, R0, 0x4, RZ ;  /* 0x0000000400007824 */ /* 0x000fc800078e00ff */
[----:B------:R-:W1:Y:S02]  /*fbf0*/  LDC R2, c[0x2][R0] ;  /* 0x0080000000027b82 */ /* 0x000e640000000800 */
[----:B-1----:R-:W-:-:S04]  /*fc00*/  SHF.R.S32.HI R3, RZ, 0x1f, R2 ;  /* 0x0000001fff037819 */ /* 0x002fc80000011402 */
.L_x_449:
[----:B------:R-:W-:Y:S05]  /*fc10*/  BRX R2 -0xfc20                                                                                                                                                                                                                                                                                                                                                                                                                                                                                                                                                                                            (*"BRANCH_TARGETS .L_x_450,.L_x_451,.L_x_452"*) ;  /* 0xffffff0002f87949 */ /* 0x000fea000383ffff */
.L_x_452:
[----:B------:R-:W-:-:S08]  /*fc20*/  NOP ;  /* 0x0000000000007918 */ /* 0x000fd00000000000 */
[----:B------:R-:W-:-:S00]  /*fc30*/  USETMAXREG.DEALLOC.CTAPOOL 0x18 ;  /* 0x00000018000079c8 */ /* 0x000fc000080e0500 */
[----:B------:R-:W-:Y:S05]  /*fc40*/  EXIT ;  /* 0x000000000000794d */ /* 0x000fea0003800000 */
.L_x_450:
[----:B------:R-:W-:-:S08]  /*fc50*/  NOP ;  /* 0x0000000000007918 */ /* 0x000fd00000000000 */
[----:B------:R-:W1:-:S00]  /*fc60*/  USETMAXREG.DEALLOC.CTAPOOL 0x20 ;  /* 0x00000020000079c8 */ /* 0x000e4000080e0500 */
[----:B------:R-:W2:Y:S01]  /*fc70*/  S2UR UR11, SR_CTAID.X ;  /* 0x00000000000b79c3 */ /* 0x000ea20000002500 */
[----:B------:R-:W3:Y:S07]  /*fc80*/  LDCU.64 UR6, c[0x0][0x380] ;  /* 0x00007000ff0677ac */ /* 0x000eee0008000a00 */
[----:B------:R-:W4:Y:S01]  /*fc90*/  S2UR UR37, SR_CTAID.Z ;  /* 0x00000000002579c3 */ /* 0x000f220000002700 */
[----:B---3--:R-:W-:Y:S02]  /*fca0*/  UISETP.NE.AND UP1, UPT, UR7, URZ, UPT ;  /* 0x000000ff0700728c */ /* 0x008fe4000bf25270 */
[----:B--2---:R-:W-:-:S04]  /*fcb0*/  USHF.L.U32 UR11, UR11, 0x8, URZ ;  /* 0x000000080b0b7899 */ /* 0x004fc800080006ff */
[----:B------:R-:W-:-:S06]  /*fcc0*/  UISETP.GE.U32.OR UP1, UPT, UR11, UR6, !UP1 ;  /* 0x000000060b00728c */ /* 0x000fcc000cf26470 */
[----:B------:R-:W-:-:S13]  /*fcd0*/  PLOP3.LUT P1, PT, PT, PT, UP1, 0x80, 0x8 ;  /* 0x000000000008781c */ /* 0x000fda0003f2f018 */
[----:B-1--4-:R-:W-:Y:S05]  /*fce0*/  @P1 EXIT ;  /* 0x000000000000194d */ /* 0x012fea0003800000 */
[----:B------:R-:W1:Y:S01]  /*fcf0*/  LDCU UR12, c[0x0][0x38c] ;  /* 0x00007180ff0c77ac */ /* 0x000e620008000800 */
[----:B------:R-:W2:Y:S01]  /*fd00*/  S2UR UR4, SR_CTAID.Y ;  /* 0x00000000000479c3 */ /* 0x000ea20000002600 */
[----:B------:R-:W-:Y:S01]  /*fd10*/  BSSY.RECONVERGENT B0, `(.L_x_263) ;  /* 0x0000019000007945 */ /* 0x000fe20003800200 */
[----:B------:R-:W-:Y:S01]  /*fd20*/  UMOV UR8, URZ ;  /* 0x000000ff00087c82 */ /* 0x000fe20008000000 */
[----:B-1----:R-:W1:Y:S01]  /*fd30*/  I2F.U32.RP R2, UR12 ;  /* 0x0000000c00027d06 */ /* 0x002e620008209000 */
[----:B------:R-:W-:-:S07]  /*fd40*/  UISETP.NE.U32.AND UP1, UPT, UR12, URZ, UPT ;  /* 0x000000ff0c00728c */ /* 0x000fce000bf25070 */
[----:B-1----:R-:W1:Y:S02]  /*fd50*/  MUFU.RCP R0, R2 ;  /* 0x0000000200007308 */ /* 0x002e640000001000 */
[----:B-1----:R-:W-:-:S06]  /*fd60*/  IADD3 R0, PT, PT, R0, 0xffffffe, RZ ;  /* 0x0ffffffe00007810 */ /* 0x002fcc0007ffe0ff */
[----:B------:R-:W1:Y:S02]  /*fd70*/  F2I.FTZ.U32.TRUNC.NTZ R0, R0 ;  /* 0x0000000000007305 */ /* 0x000e64000021f000 */
[----:B-1----:R-:W-:-:S13]  /*fd80*/  R2UR UR9, R0 ;  /* 0x00000000000972ca */ /* 0x002fda00000e0000 */
[----:B------:R-:W-:-:S04]  /*fd90*/  UIADD3 UR5, UPT, UPT, URZ, -UR9, URZ ;  /* 0x80000009ff057290 */ /* 0x000fc8000fffe0ff */
[----:B------:R-:W-:-:S04]  /*fda0*/  UIMAD UR5, UR5, UR12, URZ ;  /* 0x0000000c050572a4 */ /* 0x000fc8000f8e02ff */
[----:B------:R-:W-:-:S04]  /*fdb0*/  UIMAD.WIDE.U32 UR8, UR9, UR5, UR8 ;  /* 0x00000005090872a5 */ /* 0x000fc8000f8e0008 */
[----:B--2---:R-:W-:-:S07]  /*fdc0*/  UIMAD.WIDE.U32 UR8, UR9, UR4, URZ ;  /* 0x00000004090872a5 */ /* 0x004fce000f8e00ff */
[----:B------:R-:W-:Y:S02]  /*fdd0*/  UMOV UR36, UR9 ;  /* 0x0000000900247c82 */ /* 0x000fe40008000000 */
[----:B------:R-:W-:-:S04]  /*fde0*/  UIADD3 UR5, UPT, UPT, -UR36, URZ, URZ ;  /* 0x000000ff24057290 */ /* 0x000fc8000fffe1ff */
[----:B------:R-:W-:-:S04]  /*fdf0*/  UIMAD UR5, UR12, UR5, UR4 ;  /* 0x000000050c0572a4 */ /* 0x000fc8000f8e0204 */
[----:B------:R-:W-:-:S11]  /*fe00*/  UISETP.GE.U32.AND UP5, UPT, UR5, UR12, UPT ;  /* 0x0000000c0500728c */ /* 0x000fd6000bfa6070 */
[----:B------:R-:W-:Y:S02]  /*fe10*/  @UP5 UIADD3 UR5, UPT, UPT, UR5, -UR12, URZ ;  /* 0x8000000c05055290 */ /* 0x000fe4000fffe0ff */
[----:B------:R-:W-:Y:S02]  /*fe20*/  @UP5 UIADD3 UR36, UPT, UPT, UR36, 0x1, URZ ;  /* 0x0000000124245890 */ /* 0x000fe4000fffe0ff */
[----:B------:R-:W-:-:S11]  /*fe30*/  UISETP.GE.U32.AND UP4, UPT, UR5, UR12, UPT ;  /* 0x0000000c0500728c */ /* 0x000fd6000bf86070 */
[----:B------:R-:W-:Y:S02]  /*fe40*/  @UP4 UIADD3 UR36, UPT, UPT, UR36, 0x1, URZ ;  /* 0x0000000124244890 */ /* 0x000fe4000fffe0ff */
[----:B------:R-:W-:-:S04]  /*fe50*/  @!UP1 ULOP3.LUT UR36, URZ, UR12, URZ, 0x33, !UPT ;  /* 0x0000000cff249292 */ /* 0x000fc8000f8e33ff */
[----:B------:R-:W-:-:S04]  /*fe60*/  UIADD3 UR5, UPT, UPT, -UR36, URZ, URZ ;  /* 0x000000ff24057290 */ /* 0x000fc8000fffe1ff */
[----:B------:R-:W-:Y:S01]  /*fe70*/  UIMAD UR12, UR12, UR5, UR4 ;  /* 0x000000050c0c72a4 */ /* 0x000fe2000f8e0204 */
[----:B------:R-:W-:Y:S11]  /*fe80*/  @!P3 BRA `(.L_x_264) ;  /* 0x000000000004b947 */ /* 0x000ff60003800000 */
[----:B------:R-:W-:Y:S05]  /*fe90*/  BPT.TRAP 0x1 ;  /* 0x000000040000795c */ /* 0x000fea0000300000 */
.L_x_264:
[----:B------:R-:W-:Y:S05]  /*fea0*/  BSYNC.RECONVERGENT B0 ;  /* 0x0000000000007941 */ /* 0x000fea0003800200 */
.L_x_263:
[----:B------:R-:W1:Y:S01]  /*feb0*/  S2UR UR8, SR_CgaCtaId ;  /* 0x00000000000879c3 */ /* 0x000e620000008800 */
[----:B------:R-:W-:Y:S01]  /*fec0*/  HFMA2 R3, -RZ, RZ, 0, 5.9604644775390625e-08 ;  /* 0x00000001ff037431 */ /* 0x000fe200000001ff */
[----:B------:R-:W-:-:S04]  /*fed0*/  UMOV UR4, 0x400 ;  /* 0x0000040000047882 */ /* 0x000fc80000000000 */
[----:B------:R-:W-:Y:S01]  /*fee0*/  SHF.L.U32 R3, R3, 0x1f, RZ ;  /* 0x0000001f03037819 */ /* 0x000fe200000006ff */
[----:B-1----:R-:W-:-:S09]  /*fef0*/  ULEA UR8, UR8, UR4, 0x18 ;  /* 0x0000000408087291 */ /* 0x002fd2000f8ec0ff */
[----:B------:R-:W1:Y:S02]  /*ff00*/  SYNCS.PHASECHK.TRANS64.TRYWAIT P1, [UR8+0x7010], R3 ;  /* 0x00701003ff0075a7 */ /* 0x000e640008021108 */
[----:B-1----:R-:W-:Y:S05]  /*ff10*/  @!P1 BRA `(.L_x_265) ;  /* 0x0000003000909947 */ /* 0x002fea0003800000 */
.L_x_406:
[----:B------:R-:W-:Y:S01]  /*ff20*/  PLOP3.LUT P5, PT, P5, P6, PT, 0xf8, 0x8f ;  /* 0x00000000008f781c */ /* 0x000fe20002fadf70 */
[----:B------:R-:W-:Y:S01]  /*ff30*/  BSSY.RECONVERGENT B0, `(.L_x_266) ;  /* 0x0000005000007945 */ /* 0x000fe20003800200 */
[----:B-1----:R-:W-:-:S04]  /*ff40*/  @!P0 MOV R0, 0x2000 ;  /* 0x0000200000008802 */ /* 0x002fc80000000f00 */
[----:B------:R1:W-:Y:S07]  /*ff50*/  @!P0 SYNCS.ARRIVE.TRANS64 RZ, [UR8+0x7000], R0 ;  /* 0x00700000ffff89a7 */ /* 0x0003ee0008000008 */
[----:B------:R-:W-:Y:S05]  /*ff60*/  @!P5 BRA `(.L_x_267) ;  /* 0x000000000004d947 */ /* 0x000fea0003800000 */
[----:B------:R-:W-:Y:S05]  /*ff70*/  BPT.TRAP 0x1 ;  /* 0x000000040000795c */ /* 0x000fea0000300000 */
.L_x_267:
[----:B------:R-:W-:Y:S05]  /*ff80*/  BSYNC.RECONVERGENT B0 ;  /* 0x0000000000007941 */ /* 0x000fea0003800200 */
.L_x_266:
[----:B------:R-:W-:Y:S01]  /*ff90*/  LOP3.LUT P1, RZ, R18, 0x1f, RZ, 0xc0, !PT ;  /* 0x0000001f12ff7812 */ /* 0x000fe2000782c0ff */
[----:B------:R-:W-:Y:S03]  /*ffa0*/  BSSY.RECONVERGENT B0, `(.L_x_268) ;  /* 0x0000004000007945 */ /* 0x000fe60003800200 */
[----:B------:R-:W-:-:S13]  /*ffb0*/  PLOP3.LUT P1, PT, P1, P0, PT, 0x8f, 0xf8 ;  /* 0x0000000000f8781c */ /* 0x000fda0000f21177 */
[----:B------:R-:W-:Y:S05]  /*ffc0*/  @P1 BRA `(.L_x_269) ;  /* 0x0000000000041947 */ /* 0x000fea0003800000 */
[----:B------:R-:W-:Y:S05]  /*ffd0*/  BPT.TRAP 0x1 ;  /* 0x000000040000795c */ /* 0x000fea0000300000 */
.L_x_269:
[----:B------:R-:W-:Y:S05]  /*ffe0*/  BSYNC.RECONVERGENT B0 ;  /* 0x0000000000007941 */ /* 0x000fea0003800200 */
.L_x_268:
[----:B------:R-:W2:Y:S01]  /*fff0*/  LDCU.64 UR4, c[0x0][0x348] ;  /* 0x00006900ff0477ac */ /* 0x000ea20008000a00 */
[----:B------:R-:W-:Y:S01]  /*10000*/  UIADD3 UR9, UPT, UPT, UR8, 0x7000, URZ ;  /* 0x0000700008097890 */ /* 0x000fe2000fffe0ff */
[----:B------:R-:W-:Y:S01]  /*10010*/  UMOV UR10, URZ ;  /* 0x000000ff000a7c82 */ /* 0x000fe20008000000 */
[----:B------:R-:W-:Y:S01]  /*10020*/  UMOV UR13, UR36 ;  /* 0x00000024000d7c82 */ /* 0x000fe20008000000 */
[----:B------:R-:W-:Y:S01]  /*10030*/  UMOV UR14, UR37 ;  /* 0x00000025000e7c82 */ /* 0x000fe20008000000 */
[----:B--2---:R-:W-:-:S03]  /*10040*/  UIADD3 UR16, UP1, UPT, UR4, 0x80, URZ ;  /* 0x0000008004107890 */ /* 0x004fc6000ff3e0ff */
[----:B------:R-:W-:Y:S01]  /*10050*/  UMOV UR4, 0x0 ;  /* 0x0000000000047882 */ /* 0x000fe20000000000 */
[----:B------:R-:W-:-:S03]  /*10060*/  UIADD3.X UR17, UPT, UPT, URZ, UR5, URZ, UP1, !UPT ;  /* 0x00000005ff117290 */ /* 0x000fc60008ffe4ff */
[----:B------:R-:W-:-:S06]  /*10070*/  UMOV UR5, 0x10000000 ;  /* 0x1000000000057882 */ /* 0x000fcc0000000000 */
[----:B------:R2:W-:Y:S02]  /*10080*/  UTMALDG.5D [UR8], [UR16], desc[UR4] ;  /* 0x00000408100075b4 */ /* 0x0005e40008021000 */
[----:B--2---:R-:W-:Y:S05]  /*10090*/  BRA.U !UP0, `(.L_x_270) ;  /* 0x0000000108047547 */ /* 0x004fea000b800000 */
[----:B------:R-:W-:Y:S05]  /*100a0*/  BPT.TRAP 0x1 ;  /* 0x000000040000795c */ /* 0x000fea0000300000 */
.L_x_270:
[----:B------:R-:W2:Y:S02]  /*100b0*/  SYNCS.PHASECHK.TRANS64.TRYWAIT P1, [UR8+0x7038], R3 ;  /* 0x00703803ff0075a7 */ /* 0x000ea40008021108 */
[----:B--2---:R-:W-:Y:S05]  /*100c0*/  @!P1 BRA `(.L_x_271) ;  /* 0x00000030003c9947 */ /* 0x004fea0003800000 */
.L_x_408:
[----:B-1----:R-:W-:Y:S01]  /*100d0*/  @!P0 MOV R0, 0x1000 ;  /* 0x0000100000008802 */ /* 0x002fe20000000f00 */
[----:B------:R-:W-:-:S03]  /*100e0*/  UPLOP3.LUT UP2, UPT, UP2, UP3, UPT, 0xf8, 0x8f ;  /* 0x00000000008f789c */ /* 0x000fc60001747f70 */
[----:B------:R1:W-:Y:S06]  /*100f0*/  @!P0 SYNCS.ARRIVE.TRANS64 RZ, [UR8+0x7020], R0 ;  /* 0x00702000ffff89a7 */ /* 0x0003ec0008000008 */
[----:B------:R-:W-:Y:S05]  /*10100*/  BRA.U !UP2, `(.L_x_272) ;  /* 0x000000010a047547 */ /* 0x000fea000b800000 */
[----:B------:R-:W-:Y:S05]  /*10110*/  BPT.TRAP 0x1 ;  /* 0x000000040000795c */ /* 0x000fea0000300000 */
.L_x_272:
[----:B------:R-:W-:Y:S01]  /*10120*/  LOP3.LUT P1, R18, R18, 0x1f, RZ, 0xc0, !PT ;  /* 0x0000001f12127812 */ /* 0x000fe2000782c0ff */
[----:B------:R-:W-:Y:S03]  /*10130*/  BSSY.RECONVERGENT B0, `(.L_x_273) ;  /* 0x0000004000007945 */ /* 0x000fe60003800200 */
[----:B------:R-:W-:-:S13]  /*10140*/  PLOP3.LUT P1, PT, P1, P0, PT, 0x8f, 0xf8 ;  /* 0x0000000000f8781c */ /* 0x000fda0000f21177 */
[----:B------:R-:W-:Y:S05]  /*10150*/  @P1 BRA `(.L_x_274) ;  /* 0x0000000000041947 */ /* 0x000fea0003800000 */
[----:B------:R-:W-:Y:S05]  /*10160*/  BPT.TRAP 0x1 ;  /* 0x000000040000795c */ /* 0x000fea0000300000 */
.L_x_274:
[----:B------:R-:W-:Y:S05]  /*10170*/  BSYNC.RECONVERGENT B0 ;  /* 0x0000000000007941 */ /* 0x000fea0003800200 */
.L_x_273:
[----:B------:R-:W2:Y:S01]  /*10180*/  LDCU.64 UR4, c[0x0][0x348] ;  /* 0x00006900ff0477ac */ /* 0x000ea20008000a00 */
[----:B------:R-:W-:Y:S01]  /*10190*/  BSSY.RECONVERGENT B0, `(.L_x_275) ;  /* 0x000000e000007945 */ /* 0x000fe20003800200 */
[----:B------:R-:W-:Y:S02]  /*101a0*/  UIADD3 UR16, UPT, UPT, UR8, 0x4000, URZ ;  /* 0x0000400008107890 */ /* 0x000fe4000fffe0ff */
[----:B------:R-:W-:Y:S01]  /*101b0*/  UIADD3 UR17, UPT, UPT, UR8, 0x7020, URZ ;  /* 0x0000702008117890 */ /* 0x000fe2000fffe0ff */
[----:B------:R-:W-:Y:S01]  /*101c0*/  UMOV UR18, URZ ;  /* 0x000000ff00127c82 */ /* 0x000fe20008000000 */
[----:B------:R-:W-:Y:S01]  /*101d0*/  UMOV UR19, URZ ;  /* 0x000000ff00137c82 */ /* 0x000fe20008000000 */
[----:B------:R-:W-:Y:S01]  /*101e0*/  UMOV UR20, UR36 ;  /* 0x0000002400147c82 */ /* 0x000fe20008000000 */
[----:B------:R-:W-:Y:S01]  /*101f0*/  UMOV UR21, UR37 ;  /* 0x0000002500157c82 */ /* 0x000fe20008000000 */
[----:B--2---:R-:W-:-:S03]  /*10200*/  UIADD3 UR14, UP1, UPT, UR4, 0x180, URZ ;  /* 0x00000180040e7890 */ /* 0x004fc6000ff3e0ff */
[----:B------:R-:W-:Y:S01]  /*10210*/  UMOV UR4, 0x0 ;  /* 0x0000000000047882 */ /* 0x000fe20000000000 */
[----:B------:R-:W-:-:S03]  /*10220*/  UIADD3.X UR15, UPT, UPT, URZ, UR5, URZ, UP1, !UPT ;  /* 0x00000005ff0f7290 */ /* 0x000fc60008ffe4ff */
[----:B------:R-:W-:-:S06]  /*10230*/  UMOV UR5, 0x10000000 ;  /* 0x1000000000057882 */ /* 0x000fcc0000000000 */
[----:B------:R2:W-:Y:S02]  /*10240*/  UTMALDG.4D [UR16], [UR14], desc[UR4] ;  /* 0x000004100e0075b4 */ /* 0x0005e40008019000 */
[----:B--2---:R-:W-:Y:S05]  /*10250*/  @!P3 BRA `(.L_x_276) ;  /* 0x000000000004b947 */ /* 0x004fea0003800000 */
[----:B------:R-:W-:Y:S05]  /*10260*/  BPT.TRAP 0x1 ;  /* 0x000000040000795c */ /* 0x000fea0000300000 */
.L_x_276:
[----:B------:R-:W-:Y:S05]  /*10270*/  BSYNC.RECONVERGENT B0 ;  /* 0x0000000000007941 */ /* 0x000fea0003800200 */
.L_x_275:
[----:B------:R-:W2:Y:S02]  /*10280*/  SYNCS.PHASECHK.TRANS64.TRYWAIT P1, [UR8+0x7018], R3 ;  /* 0x00701803ff0075a7 */ /* 0x000ea40008021108 */
[----:B--2---:R-:W-:Y:S05]  /*10290*/  @!P1 BRA `(.L_x_277) ;  /* 0x0000002c00e09947 */ /* 0x004fea0003800000 */
.L_x_410:
[----:B-1----:R-:W-:Y:S01]  /*102a0*/  @!P0 MOV R0, 0x2000 ;  /* 0x0000200000008802 */ /* 0x002fe20000000f00 */
[----:B------:R-:W-:Y:S03]  /*102b0*/  BSSY.RECONVERGENT B0, `(.L_x_278) ;  /* 0x0000004000007945 */ /* 0x000fe60003800200 */
[----:B------:R1:W-:Y:S01]  /*102c0*/  @!P0 SYNCS.ARRIVE.TRANS64 RZ, [UR8+0x7008], R0 ;  /* 0x00700800ffff89a7 */ /* 0x0003e20008000008 */
[----:B------:R-:W-:Y:S05]  /*102d0*/  @!P5 BRA `(.L_x_279) ;  /* 0x000000000004d947 */ /* 0x000fea0003800000 */
[----:B------:R-:W-:Y:S05]  /*102e0*/  BPT.TRAP 0x1 ;  /* 0x000000040000795c */ /* 0x000fea0000300000 */
.L_x_279:
[----:B------:R-:W-:Y:S05]  /*102f0*/  BSYNC.RECONVERGENT B0 ;  /* 0x0000000000007941 */ /* 0x000fea0003800200 */
.L_x_278:
[----:B------:R-:W-:Y:S01]  /*10300*/  ISETP.EQ.OR P2, PT, R18, RZ, P0 ;  /* 0x000000ff1200720c */ /* 0x000fe20000742670 */
[----:B------:R-:W-:-:S12]  /*10310*/  BSSY.RECONVERGENT B0, `(.L_x_280) ;  /* 0x0000003000007945 */ /* 0x000fd80003800200 */
[----:B------:R-:W-:Y:S05]  /*10320*/  @P2 BRA `(.L_x_281) ;  /* 0x0000000000042947 */ /* 0x000fea0003800000 */
[----:B------:R-:W-:Y:S05]  /*10330*/  BPT.TRAP 0x1 ;  /* 0x000000040000795c */ /* 0x000fea0000300000 */
.L_x_281:
[----:B------:R-:W-:Y:S05]  /*10340*/  BSYNC.RECONVERGENT B0 ;  /* 0x0000000000007941 */ /* 0x000fea0003800200 */
.L_x_280:
[----:B------:R-:W2:Y:S01]  /*10350*/  LDCU.64 UR4, c[0x0][0x348] ;  /* 0x00006900ff0477ac */ /* 0x000ea20008000a00 */
[----:B------:R-:W-:Y:S02]  /*10360*/  UIADD3 UR19, UPT, UPT, UR11, 0x80, URZ ;  /* 0x000000800b137890 */ /* 0x000fe4000fffe0ff */
[----:B------:R-:W-:Y:S02]  /*10370*/  UIADD3 UR16, UPT, UPT, UR8, 0x2000, URZ ;  /* 0x0000200008107890 */ /* 0x000fe4000fffe0ff */
[----:B------:R-:W-:Y:S01]  /*10380*/  UIADD3 UR17, UPT, UPT, UR8, 0x7008, URZ ;  /* 0x0000700808117890 */ /* 0x000fe2000fffe0ff */
[----:B------:R-:W-:Y:S01]  /*10390*/  UMOV UR18, URZ ;  /* 0x000000ff00127c82 */ /* 0x000fe20008000000 */
[----:B------:R-:W-:Y:S01]  /*103a0*/  UMOV UR20, UR12 ;  /* 0x0000000c00147c82 */ /* 0x000fe20008000000 */
        /* <DEDUP_REMOVED lines=9> */
.L_x_282:
[----:B------:R-:W2:Y:S02]  /*10440*/  SYNCS.PHASECHK.TRANS64.TRYWAIT P1, [UR8+0x7040], R3 ;  /* 0x00704003ff0075a7 */ /* 0x000ea40008021108 */
[----:B--2---:R-:W-:Y:S05]  /*10450*/  @!P1 BRA `(.L_x_283) ;  /* 0x0000002c00889947 */ /* 0x004fea0003800000 */
.L_x_412:
[----:B-1----:R-:W-:-:S04]  /*10460*/  @!P0 MOV R0, 0x1000 ;  /* 0x0000100000008802 */ /* 0x002fc80000000f00 */
[----:B------:R1:W-:Y:S01]  /*10470*/  @!P0 SYNCS.ARRIVE.TRANS64 RZ, [UR8+0x7028], R0 ;  /* 0x00702800ffff89a7 */ /* 0x0003e20008000008 */
[----:B------:R-:W-:Y:S05]  /*10480*/  BRA.U !UP2, `(.L_x_284) ;  /* 0x000000010a047547 */ /* 0x000fea000b800000 */
[----:B------:R-:W-:Y:S05]  /*10490*/  BPT.TRAP 0x1 ;  /* 0x000000040000795c */ /* 0x000fea0000300000 */
.L_x_284:
[----:B------:R-:W-:Y:S04]  /*104a0*/  BSSY.RECONVERGENT B0, `(.L_x_285) ;  /* 0x0000003000007945 */ /* 0x000fe80003800200 */
[----:B------:R-:W-:Y:S05]  /*104b0*/  @P2 BRA `(.L_x_286) ;  /* 0x0000000000042947 */ /* 0x000fea0003800000 */
[----:B------:R-:W-:Y:S05]  /*104c0*/  BPT.TRAP 0x1 ;  /* 0x000000040000795c */ /* 0x000fea0000300000 */
.L_x_286:
[----:B------:R-:W-:Y:S05]  /*104d0*/  BSYNC.RECONVERGENT B0 ;  /* 0x0000000000007941 */ /* 0x000fea0003800200 */
.L_x_285:
[----:B------:R-:W2:Y:S01]  /*104e0*/  LDCU.64 UR4, c[0x0][0x348] ;  /* 0x00006900ff0477ac */ /* 0x000ea20008000a00 */
[----:B------:R-:W-:Y:S02]  /*104f0*/  UIADD3 UR32, UPT, UPT, UR8, 0x5000, URZ ;  /* 0x0000500008207890 */ /* 0x000fe4000fffe0ff */
[----:B------:R-:W-:Y:S01]  /*10500*/  UIADD3 UR33, UPT, UPT, UR8, 0x7028, URZ ;  /* 0x0000702808217890 */ /* 0x000fe2000fffe0ff */
[----:B------:R-:W-:Y:S01]  /*10510*/  UMOV UR34, URZ ;  /* 0x000000ff00227c82 */ /* 0x000fe20008000000 */
[----:B------:R-:W-:Y:S01]  /*10520*/  UMOV UR35, URZ ;  /* 0x000000ff00237c82 */ /* 0x000fe20008000000 */
[----:B--2---:R-:W-:-:S03]  /*10530*/  UIADD3 UR10, UP1, UPT, UR4, 0x280, URZ ;  /* 0x00000280040a7890 */ /* 0x004fc6000ff3e0ff */
[----:B------:R-:W-:Y:S01]  /*10540*/  UMOV UR4, 0x0 ;  /* 0x0000000000047882 */ /* 0x000fe20000000000 */
[----:B------:R-:W-:-:S03]  /*10550*/  UIADD3.X UR11, UPT, UPT, URZ, UR5, URZ, UP1, !UPT ;  /* 0x00000005ff0b7290 */ /* 0x000fc60008ffe4ff */
[----:B------:R-:W-:-:S06]  /*10560*/  UMOV UR5, 0x10000000 ;  /* 0x1000000000057882 */ /* 0x000fcc0000000000 */
[----:B------:R2:W-:Y:S01]  /*10570*/  UTMALDG.4D [UR32], [UR10], desc[UR4] ;  /* 0x000004200a0075b4 */ /* 0x0005e20008019000 */
[----:B------:R-:W-:Y:S01]  /*10580*/  NOP ;  /* 0x0000000000007918 */ /* 0x000fe20000000000 */
[----:B------:R-:W-:-:S06]  /*10590*/  UISETP.GE.AND UP1, UPT, UR7, 0x41, UPT ;  /* 0x000000410700788c */ /* 0x000fcc000bf26270 */
[----:B------:R-:W-:-:S13]  /*105a0*/  PLOP3.LUT P1, PT, PT, PT, UP1, 0x80, 0x8 ;  /* 0x000000000008781c */ /* 0x000fda0003f2f018 */
[----:B--2---:R-:W-:Y:S05]  /*105b0*/  @!P1 EXIT ;  /* 0x000000000000994d */ /* 0x004fea0003800000 */
[----:B------:R-:W-:Y:S01]  /*105c0*/  UIADD3 UR5, UPT, UPT, UR7, 0x3f, URZ ;  /* 0x0000003f07057890 */ /* 0x000fe2000fffe0ff */
[----:B------:R-:W-:Y:S01]  /*105d0*/  HFMA2 R2, -RZ, RZ, 0, 5.9604644775390625e-08 ;  /* 0x00000001ff027431 */ /* 0x000fe200000001ff */
[----:B------:R-:W-:Y:S02]  /*105e0*/  UMOV UR10, 0x2 ;  /* 0x00000002000a7882 */ /* 0x000fe40000000000 */
[----:B------:R-:W-:-:S04]  /*105f0*/  USHF.R.S32.HI UR4, URZ, 0x1f, UR5 ;  /* 0x0000001fff047899 */ /* 0x000fc80008011405 */
[----:B------:R-:W-:-:S04]  /*10600*/  ULEA.HI UR4, UR4, UR5, URZ, 0x6 ;  /* 0x0000000504047291 */ /* 0x000fc8000f8f30ff */
[----:B------:R-:W-:-:S04]  /*10610*/  USHF.R.S32.HI UR9, URZ, 0x6, UR4 ;  /* 0x00000006ff097899 */ /* 0x000fc80008011404 */
[----:B------:R-:W-:-:S04]  /*10620*/  UISETP.LT.AND UP1, UPT, UR9, 0x2, UPT ;  /* 0x000000020900788c */ /* 0x000fc8000bf21270 */
[----:B------:R-:W-:-:S04]  /*10630*/  USEL UR4, UR9, 0x2, UP1 ;  /* 0x0000000209047887 */ /* 0x000fc80008800000 */
[----:B------:R-:W-:-:S04]  /*10640*/  UIADD3 UR9, UPT, UPT, UR9, -UR4, URZ ;  /* 0x8000000409097290 */ /* 0x000fc8000fffe0ff */
[----:B------:R-:W-:Y:S02]  /*10650*/  UISETP.GE.U32.AND UP1, UPT, UR9, 0x3, UPT ;  /* 0x000000030900788c */ /* 0x000fe4000bf26070 */
[----:B------:R-:W-:Y:S01]  /*10660*/  UIADD3 UR11, UPT, UPT, UR9, 0x1, URZ ;  /* 0x00000001090b7890 */ /* 0x000fe2000fffe0ff */
[----:B------:R-:W2:Y:S03]  /*10670*/  LDCU.64 UR4, c[0x0][0x348] ;  /* 0x00006900ff0477ac */ /* 0x000ea60008000a00 */
[----:B------:R-:W-:Y:S01]  /*10680*/  ULOP3.LUT UR6, UR11, 0x3, URZ, 0xc0, !UPT ;  /* 0x000000030b067892 */ /* 0x000fe2000f8ec0ff */
[----:B------:R-:W-:Y:S02]  /*10690*/  UMOV UR9, 0x1 ;  /* 0x0000000100097882 */ /* 0x000fe40000000000 */
[----:B------:R-:W-:Y:S09]  /*106a0*/  BRA.U !UP1, `(.L_x_287) ;  /* 0x0000001109107547 */ /* 0x000ff2000b800000 */
[----:B------:R-:W-:Y:S01]  /*106b0*/  ULOP3.LUT UR9, UR11, 0xfffffffc, URZ, 0xc0, !UPT ;  /* 0xfffffffc0b097892 */ /* 0x000fe2000f8ec0ff */
[----:B------:R-:W-:Y:S01]  /*106c0*/  MOV R2, 0x1 ;  /* 0x0000000100027802 */ /* 0x000fe20000000f00 */
[----:B------:R-:W-:Y:S01]  /*106d0*/  UMOV UR10, 0x2 ;  /* 0x00000002000a7882 */ /* 0x000fe20000000000 */
[----:B------:R-:W-:Y:S01]  /*106e0*/  UMOV UR7, URZ ;  /* 0x000000ff00077c82 */ /* 0x000fe20008000000 */
[----:B------:R-:W-:Y:S01]  /*106f0*/  UIADD3 UR9, UPT, UPT, -UR9, URZ, URZ ;  /* 0x000000ff09097290 */ /* 0x000fe2000fffe1ff */
[----:B------:R-:W-:-:S11]  /*10700*/  UMOV UR27, 0x80 ;  /* 0x00000080001b7882 */ /* 0x000fd60000000000 */
.L_x_328:
[----:B------:R-:W-:Y:S05]  /*10710*/  BRA.U !UP0, `(.L_x_288) ;  /* 0x0000000108047547 */ /* 0x000fea000b800000 */
[----:B--2---:R-:W-:Y:S05]  /*10720*/  BPT.TRAP 0x1 ;  /* 0x000000040000795c */ /* 0x004fea0000300000 */
.L_x_288:
[----:B------:R-:W3:Y:S01]  /*10730*/  S2UR UR8, SR_CgaCtaId ;  /* 0x00000000000879c3 */ /* 0x000ee20000008800 */
[----:B------:R-:W-:Y:S01]  /*10740*/  UMOV UR11, 0x400 ;  /* 0x00000400000b7882 */ /* 0x000fe20000000000 */
[----:B------:R-:W-:Y:S01]  /*10750*/  SHF.L.U32 R3, R2, 0x1f, RZ ;  /* 0x0000001f02037819 */ /* 0x000fe200000006ff */
[----:B---3--:R-:W-:-:S04]  /*10760*/  ULEA UR8, UR8, UR11, 0x18 ;  /* 0x0000000b08087291 */ /* 0x008fc8000f8ec0ff */
[----:B------:R-:W-:-:S09]  /*10770*/  ULEA UR33, UR10, UR8, 0x3 ;  /* 0x000000080a217291 */ /* 0x000fd2000f8e18ff */
[----:B------:R-:W3:Y:S02]  /*10780*/  SYNCS.PHASECHK.TRANS64.TRYWAIT P1, [UR33+0x7038], R3 ;  /* 0x00703803ff0075a7 */ /* 0x000ee40008021121 */
[----:B---3--:R-:W-:Y:S05]  /*10790*/  @!P1 BRA `(.L_x_289) ;  /* 0x0000002800d09947 */ /* 0x008fea0003800000 */
.L_x_414:
[----:B-1----:R-:W-:-:S04]  /*107a0*/  @!P0 MOV R0, 0x1000 ;  /* 0x0000100000008802 */ /* 0x002fc80000000f00 */
[----:B------:R1:W-:Y:S01]  /*107b0*/  @!P0 SYNCS.ARRIVE.TRANS64 RZ, [UR33+0x7020], R0 ;  /* 0x00702000ffff89a7 */ /* 0x0003e20008000021 */
[----:B------:R-:W-:Y:S05]  /*107c0*/  BRA.U !UP2, `(.L_x_290) ;  /* 0x000000010a047547 */ /* 0x000fea000b800000 */
[----:B--2---:R-:W-:Y:S05]  /*107d0*/  BPT.TRAP 0x1 ;  /* 0x000000040000795c */ /* 0x004fea0000300000 */
.L_x_290:
[----:B------:R-:W-:Y:S04]  /*107e0*/  BSSY.RECONVERGENT B0, `(.L_x_291) ;  /* 0x0000003000007945 */ /* 0x000fe80003800200 */
[----:B------:R-:W-:Y:S05]  /*107f0*/  @P2 BRA `(.L_x_292) ;  /* 0x0000000000042947 */ /* 0x000fea0003800000 */
[----:B--2---:R-:W-:Y:S05]  /*10800*/  BPT.TRAP 0x1 ;  /* 0x000000040000795c */ /* 0x004fea0000300000 */
.L_x_292:
[----:B--2---:R-:W-:Y:S05]  /*10810*/  BSYNC.RECONVERGENT B0 ;  /* 0x0000000000007941 */ /* 0x004fea0003800200 */
.L_x_291:
[----:B------:R-:W-:Y:S02]  /*10820*/  ULEA UR32, UR10, UR8, 0xc ;  /* 0x000000080a207291 */ /* 0x000fe4000f8e60ff */
[----:B------:R-:W-:Y:S02]  /*10830*/  UIADD3 UR14, UP1, UPT, UR4, 0x180, URZ ;  /* 0x00000180040e7890 */ /* 0x000fe4000ff3e0ff */
[----:B------:R-:W-:Y:S02]  /*10840*/  UIADD3 UR35, UPT, UPT, UR27, -0x40, URZ ;  /* 0xffffffc01b237890 */ /* 0x000fe4000fffe0ff */
[----:B------:R-:W-:Y:S02]  /*10850*/  UIADD3 UR33, UPT, UPT, UR33, 0x7020, URZ ;  /* 0x0000702021217890 */ /* 0x000fe4000fffe0ff */
[----:B------:R-:W-:Y:S02]  /*10860*/  UIADD3 UR32, UPT, UPT, UR32, 0x4000, URZ ;  /* 0x0000400020207890 */ /* 0x000fe4000fffe0ff */
[----:B------:R-:W-:Y:S01]  /*10870*/  UIADD3.X UR15, UPT, UPT, URZ, UR5, URZ, UP1, !UPT ;  /* 0x00000005ff0f7290 */ /* 0x000fe20008ffe4ff */
[----:B------:R-:W-:Y:S01]  /*10880*/  UMOV UR12, 0x0 ;  /* 0x00000000000c7882 */ /* 0x000fe20000000000 */
[----:B------:R-:W-:Y:S01]  /*10890*/  UMOV UR13, 0x10000000 ;  /* 0x10000000000d7882 */ /* 0x000fe20000000000 */
[----:B------:R-:W-:Y:S01]  /*108a0*/  UMOV UR34, URZ ;  /* 0x000000ff00227c82 */ /* 0x000fe20008000000 */
[----:B------:R-:W-:-:S05]  /*108b0*/  UIADD3 UR10, UPT, UPT, UR10, 0x1, URZ ;  /* 0x000000010a0a7890 */ /* 0x000fca000fffe0ff */
[----:B------:R2:W-:Y:S01]  /*108c0*/  UTMALDG.4D [UR32], [UR14], desc[UR12] ;  /* 0x00000c200e0075b4 */ /* 0x0005e20008019000 */
[----:B------:R-:W-:-:S04]  /*108d0*/  UISETP.NE.AND UP1, UPT, UR10, 0x3, UPT ;  /* 0x000000030a00788c */ /* 0x000fc8000bf25270 */
[----:B------:R-:W-:Y:S02]  /*108e0*/  USEL UR11, URZ, 0x1, UP1 ;  /* 0x00000001ff0b7887 */ /* 0x000fe40008800000 */
[----:B------:R-:W-:-:S04]  /*108f0*/  USEL UR10, UR10, URZ, UP1 ;  /* 0x000000ff0a0a7287 */ /* 0x000fc80008800000 */
[----:B------:R-:W-:Y:S01]  /*10900*/  LOP3.LUT R2, R2, UR11, RZ, 0x3c, !PT ;  /* 0x0000000b02027c12 */ /* 0x000fe2000f8e3cff */
[----:B--2---:R-:W-:Y:S07]  /*10910*/  BRA.U !UP0, `(.L_x_293) ;  /* 0x0000000108047547 */ /* 0x004fee000b800000 */
[----:B------:R-:W-:Y:S05]  /*10920*/  BPT.TRAP 0x1 ;  /* 0x000000040000795c */ /* 0x000fea0000300000 */
.L_x_293:
[----:B------:R-:W-:Y:S01]  /*10930*/  ULEA UR17, UR10, UR8, 0x3 ;  /* 0x000000080a117291 */ /* 0x000fe2000f8e18ff */
[----:B------:R-:W-:-:S08]  /*10940*/  SHF.L.U32 R3, R2, 0x1f, RZ ;  /* 0x0000001f02037819 */ /* 0x000fd000000006ff */
[----:B------:R-:W2:Y:S02]  /*10950*/  SYNCS.PHASECHK.TRANS64.TRYWAIT P1, [UR17+0x7038], R3 ;  /* 0x00703803ff0075a7 */ /* 0x000ea40008021111 */
[----:B--2---:R-:W-:Y:S05]  /*10960*/  @!P1 BRA `(.L_x_294) ;  /* 0x0000002800749947 */ /* 0x004fea0003800000 */
.L_x_416:
[----:B-1----:R-:W-:-:S04]  /*10970*/  @!P0 MOV R0, 0x1000 ;  /* 0x0000100000008802 */ /* 0x002fc80000000f00 */
[----:B------:R1:W-:Y:S01]  /*10980*/  @!P0 SYNCS.ARRIVE.TRANS64 RZ, [UR17+0x7020], R0 ;  /* 0x00702000ffff89a7 */ /* 0x0003e20008000011 */
[----:B------:R-:W-:Y:S05]  /*10990*/  BRA.U !UP2, `(.L_x_295) ;  /* 0x000000010a047547 */ /* 0x000fea000b800000 */
[----:B------:R-:W-:Y:S05]  /*109a0*/  BPT.TRAP 0x1 ;  /* 0x000000040000795c */ /* 0x000fea0000300000 */
.L_x_295:
[----:B------:R-:W-:Y:S04]  /*109b0*/  BSSY.RECONVERGENT B0, `(.L_x_296) ;  /* 0x0000003000007945 */ /* 0x000fe80003800200 */
[----:B------:R-:W-:Y:S05]  /*109c0*/  @P2 BRA `(.L_x_297) ;  /* 0x0000000000042947 */ /* 0x000fea0003800000 */
[----:B------:R-:W-:Y:S05]  /*109d0*/  BPT.TRAP 0x1 ;  /* 0x000000040000795c */ /* 0x000fea0000300000 */
.L_x_297:
[----:B------:R-:W-:Y:S05]  /*109e0*/  BSYNC.RECONVERGENT B0 ;  /* 0x0000000000007941 */ /* 0x000fea0003800200 */
.L_x_296:
        /* <DEDUP_REMOVED lines=9> */
[----:B------:R-:W-:Y:S01]  /*10a80*/  UMOV UR20, UR36 ;  /* 0x0000002400147c82 */ /* 0x000fe20008000000 */
[----:B------:R-:W-:Y:S01]  /*10a90*/  UMOV UR21, UR37 ;  /* 0x0000002500157c82 */ /* 0x000fe20008000000 */
[----:B------:R-:W-:-:S03]  /*10aa0*/  UIADD3 UR10, UPT, UPT, UR10, 0x1, URZ ;  /* 0x000000010a0a7890 */ /* 0x000fc6000fffe0ff */
[----:B------:R2:W-:Y:S01]  /*10ab0*/  UTMALDG.4D [UR16], [UR14], desc[UR12] ;  /* 0x00000c100e0075b4 */ /* 0x0005e20008019000 */
[----:B------:R-:W-:-:S04]  /*10ac0*/  UISETP.NE.AND UP1, UPT, UR10, 0x3, UPT ;  /* 0x000000030a00788c */ /* 0x000fc8000bf25270 */
[----:B------:R-:W-:Y:S02]  /*10ad0*/  USEL UR11, URZ, 0x1, UP1 ;  /* 0x00000001ff0b7887 */ /* 0x000fe40008800000 */
[----:B------:R-:W-:-:S04]  /*10ae0*/  USEL UR10, UR10, URZ, UP1 ;  /* 0x000000ff0a0a7287 */ /* 0x000fc80008800000 */
[----:B------:R-:W-:Y:S01]  /*10af0*/  LOP3.LUT R2, R2, UR11, RZ, 0x3c, !PT ;  /* 0x0000000b02027c12 */ /* 0x000fe2000f8e3cff */
[----:B--2---:R-:W-:Y:S07]  /*10b00*/  BRA.U !UP0, `(.L_x_298) ;  /* 0x0000000108047547 */ /* 0x004fee000b800000 */
[----:B------:R-:W-:Y:S05]  /*10b10*/  BPT.TRAP 0x1 ;  /* 0x000000040000795c */ /* 0x000fea0000300000 */
.L_x_298:
[----:B------:R-:W-:Y:S01]  /*10b20*/  ULEA UR25, UR10, UR8, 0x3 ;  /* 0x000000080a197291 */ /* 0x000fe2000f8e18ff */
[----:B------:R-:W-:-:S08]  /*10b30*/  SHF.L.U32 R3, R2, 0x1f, RZ ;  /* 0x0000001f02037819 */ /* 0x000fd000000006ff */
[----:B------:R-:W2:Y:S02]  /*10b40*/  SYNCS.PHASECHK.TRANS64.TRYWAIT P1, [UR25+0x7038], R3 ;  /* 0x00703803ff0075a7 */ /* 0x000ea40008021119 */
[----:B--2---:R-:W-:Y:S05]  /*10b50*/  @!P1 BRA `(.L_x_299) ;  /* 0x0000002800109947 */ /* 0x004fea0003800000 */
.L_x_418:
[----:B-1----:R-:W-:-:S04]  /*10b60*/  @!P0 MOV R0, 0x1000 ;  /* 0x0000100000008802 */ /* 0x002fc80000000f00 */
[----:B------:R1:W-:Y:S01]  /*10b70*/  @!P0 SYNCS.ARRIVE.TRANS64 RZ, [UR25+0x7020], R0 ;  /* 0x00702000ffff89a7 */ /* 0x0003e20008000019 */
[----:B------:R-:W-:Y:S05]  /*10b80*/  BRA.U !UP2, `(.L_x_300) ;  /* 0x000000010a047547 */ /* 0x000fea000b800000 */
[----:B------:R-:W-:Y:S05]  /*10b90*/  BPT.TRAP 0x1 ;  /* 0x000000040000795c */ /* 0x000fea0000300000 */
.L_x_300:
[----:B------:R-:W-:Y:S04]  /*10ba0*/  BSSY.RECONVERGENT B0, `(.L_x_301) ;  /* 0x0000003000007945 */ /* 0x000fe80003800200 */
[----:B------:R-:W-:Y:S05]  /*10bb0*/  @P2 BRA `(.L_x_302) ;  /* 0x0000000000042947 */ /* 0x000fea0003800000 */
[----:B------:R-:W-:Y:S05]  /*10bc0*/  BPT.TRAP 0x1 ;  /* 0x000000040000795c */ /* 0x000fea0000300000 */
.L_x_302:
[----:B------:R-:W-:Y:S05]  /*10bd0*/  BSYNC.RECONVERGENT B0 ;  /* 0x0000000000007941 */ /* 0x000fea0003800200 */
.L_x_301:
[----:B------:R-:W-:Y:S02]  /*10be0*/  ULEA UR24, UR10, UR8, 0xc ;  /* 0x000000080a187291 */ /* 0x000fe4000f8e60ff */
[----:B------:R-:W-:Y:S02]  /*10bf0*/  UIADD3 UR14, UP1, UPT, UR4, 0x180, URZ ;  /* 0x00000180040e7890 */ /* 0x000fe4000ff3e0ff */
        /* <DEDUP_REMOVED lines=16> */
.L_x_303:
[----:B------:R-:W-:Y:S01]  /*10d00*/  ULEA UR17, UR10, UR8, 0x3 ;  /* 0x000000080a117291 */ /* 0x000fe2000f8e18ff */
[----:B------:R-:W-:-:S08]  /*10d10*/  SHF.L.U32 R3, R2, 0x1f, RZ ;  /* 0x0000001f02037819 */ /* 0x000fd000000006ff */
[----:B------:R-:W2:Y:S02]  /*10d20*/  SYNCS.PHASECHK.TRANS64.TRYWAIT P1, [UR17+0x7038], R3 ;  /* 0x00703803ff0075a7 */ /* 0x000ea40008021111 */
[----:B--2---:R-:W-:Y:S05]  /*10d30*/  @!P1 BRA `(.L_x_304) ;  /* 0x0000002400b09947 */ /* 0x004fea0003800000 */
.L_x_420:
[----:B-1----:R-:W-:-:S04]  /*10d40*/  @!P0 MOV R0, 0x1000 ;  /* 0x0000100000008802 */ /* 0x002fc80000000f00 */
[----:B------:R1:W-:Y:S01]  /*10d50*/  @!P0 SYNCS.ARRIVE.TRANS64 RZ, [UR17+0x7020], R0 ;  /* 0x00702000ffff89a7 */ /* 0x0003e20008000011 */
[----:B------:R-:W-:Y:S05]  /*10d60*/  BRA.U !UP2, `(.L_x_305) ;  /* 0x000000010a047547 */ /* 0x000fea000b800000 */
[----:B------:R-:W-:Y:S05]  /*10d70*/  BPT.TRAP 0x1 ;  /* 0x000000040000795c */ /* 0x000fea0000300000 */
.L_x_305:
[----:B------:R-:W-:Y:S04]  /*10d80*/  BSSY.RECONVERGENT B0, `(.L_x_306) ;  /* 0x0000003000007945 */ /* 0x000fe80003800200 */
[----:B------:R-:W-:Y:S05]  /*10d90*/  @P2 BRA `(.L_x_307) ;  /* 0x0000000000042947 */ /* 0x000fea0003800000 */
[----:B------:R-:W-:Y:S05]  /*10da0*/  BPT.TRAP 0x1 ;  /* 0x000000040000795c */ /* 0x000fea0000300000 */
.L_x_307:
[----:B------:R-:W-:Y:S05]  /*10db0*/  BSYNC.RECONVERGENT B0 ;  /* 0x0000000000007941 */ /* 0x000fea0003800200 */
.L_x_306:
        /* <DEDUP_REMOVED lines=10> */
[----:B------:R-:W-:Y:S01]  /*10e60*/  UMOV UR21, UR37 ;  /* 0x0000002500157c82 */ /* 0x000fe20008000000 */
[----:B------:R-:W-:-:S02]  /*10e70*/  UIADD3 UR10, UPT, UPT, UR10, 0x1, URZ ;  /* 0x000000010a0a7890 */ /* 0x000fc4000fffe0ff */
[----:B------:R2:W-:Y:S02]  /*10e80*/  UTMALDG.4D [UR16], [UR14], desc[UR12] ;  /* 0x00000c100e0075b4 */ /* 0x0005e40008019000 */
[----:B------:R-:W-:-:S04]  /*10e90*/  UISETP.NE.AND UP1, UPT, UR10, 0x3, UPT ;  /* 0x000000030a00788c */ /* 0x000fc8000bf25270 */
[----:B------:R-:W-:Y:S02]  /*10ea0*/  USEL UR11, URZ, 0x1, UP1 ;  /* 0x00000001ff0b7887 */ /* 0x000fe40008800000 */
[----:B------:R-:W-:-:S04]  /*10eb0*/  USEL UR10, UR10, URZ, UP1 ;  /* 0x000000ff0a0a7287 */ /* 0x000fc80008800000 */
[----:B------:R-:W-:Y:S01]  /*10ec0*/  LOP3.LUT R2, R2, UR11, RZ, 0x3c, !PT ;  /* 0x0000000b02027c12 */ /* 0x000fe2000f8e3cff */
[----:B--2---:R-:W-:Y:S07]  /*10ed0*/  BRA.U !UP0, `(.L_x_308) ;  /* 0x0000000108047547 */ /* 0x004fee000b800000 */
[----:B------:R-:W-:Y:S05]  /*10ee0*/  BPT.TRAP 0x1 ;  /* 0x000000040000795c */ /* 0x000fea0000300000 */
.L_x_308:
[----:B------:R-:W-:Y:S01]  /*10ef0*/  ULEA UR17, UR10, UR8, 0x3 ;  /* 0x000000080a117291 */ /* 0x000fe2000f8e18ff */
[----:B------:R-:W-:-:S08]  /*10f00*/  SHF.L.U32 R3, R2, 0x1f, RZ ;  /* 0x0000001f02037819 */ /* 0x000fd000000006ff */
[----:B------:R-:W2:Y:S02]  /*10f10*/  SYNCS.PHASECHK.TRANS64.TRYWAIT P1, [UR17+0x7038], R3 ;  /* 0x00703803ff0075a7 */ /* 0x000ea40008021111 */
[----:B--2---:R-:W-:Y:S05]  /*10f20*/  @!P1 BRA `(.L_x_309) ;  /* 0x00000024004c9947 */ /* 0x004fea0003800000 */
.L_x_422:
[----:B-1----:R-:W-:-:S04]  /*10f30*/  @!P0 MOV R0, 0x1000 ;  /* 0x0000100000008802 */ /* 0x002fc80000000f00 */
[----:B------:R1:W-:Y:S01]  /*10f40*/  @!P0 SYNCS.ARRIVE.TRANS64 RZ, [UR17+0x7020], R0 ;  /* 0x00702000ffff89a7 */ /* 0x0003e20008000011 */
[----:B------:R-:W-:Y:S05]  /*10f50*/  BRA.U !UP2, `(.L_x_310) ;  /* 0x000000010a047547 */ /* 0x000fea000b800000 */
[----:B------:R-:W-:Y:S05]  /*10f60*/  BPT.TRAP 0x1 ;  /* 0x000000040000795c */ /* 0x000fea0000300000 */
.L_x_310:
[----:B------:R-:W-:Y:S04]  /*10f70*/  BSSY.RECONVERGENT B0, `(.L_x_311) ;  /* 0x0000003000007945 */ /* 0x000fe80003800200 */
[----:B------:R-:W-:Y:S05]  /*10f80*/  @P2 BRA `(.L_x_312) ;  /* 0x0000000000042947 */ /* 0x000fea0003800000 */
[----:B------:R-:W-:Y:S05]  /*10f90*/  BPT.TRAP 0x1 ;  /* 0x000000040000795c */ /* 0x000fea0000300000 */
.L_x_312:
[----:B------:R-:W-:Y:S05]  /*10fa0*/  BSYNC.RECONVERGENT B0 ;  /* 0x0000000000007941 */ /* 0x000fea0003800200 */
.L_x_311:
[----:B------:R-:W-:Y:S02]  /*10fb0*/  ULEA UR16, UR10, UR8, 0xc ;  /* 0x000000080a107291 */ /* 0x000fe4000f8e60ff */
[----:B------:R-:W-:Y:S02]  /*10fc0*/  UIADD3 UR14, UP1, UPT, UR4, 0x180, URZ ;  /* 0x00000180040e7890 */ /* 0x000fe4000ff3e0ff */
[----:B------:R-:W-:Y:S02]  /*10fd0*/  UIADD3 UR19, UPT, UPT, UR27, 0x40, URZ ;  /* 0x000000401b137890 */ /* 0x000fe4000fffe0ff */
        /* <DEDUP_REMOVED lines=16> */
.L_x_313:
[----:B------:R-:W-:Y:S01]  /*110e0*/  ULEA UR17, UR10, UR8, 0x3 ;  /* 0x000000080a117291 */ /* 0x000fe2000f8e18ff */
[----:B------:R-:W-:-:S08]  /*110f0*/  SHF.L.U32 R3, R2, 0x1f, RZ ;  /* 0x0000001f02037819 */ /* 0x000fd000000006ff */
[----:B------:R-:W2:Y:S02]  /*11100*/  SYNCS.PHASECHK.TRANS64.TRYWAIT P1, [UR17+0x7038], R3 ;  /* 0x00703803ff0075a7 */ /* 0x000ea40008021111 */
[----:B--2---:R-:W-:Y:S05]  /*11110*/  @!P1 BRA `(.L_x_314) ;  /* 0x0000002000e89947 */ /* 0x004fea0003800000 */
.L_x_424:
[----:B-1----:R-:W-:-:S04]  /*11120*/  @!P0 MOV R0, 0x1000 ;  /* 0x0000100000008802 */ /* 0x002fc80000000f00 */
[----:B------:R1:W-:Y:S01]  /*11130*/  @!P0 SYNCS.ARRIVE.TRANS64 RZ, [UR17+0x7020], R0 ;  /* 0x00702000ffff89a7 */ /* 0x0003e20008000011 */
[----:B------:R-:W-:Y:S05]  /*11140*/  BRA.U !UP2, `(.L_x_315) ;  /* 0x000000010a047547 */ /* 0x000fea000b800000 */
[----:B------:R-:W-:Y:S05]  /*11150*/  BPT.TRAP 0x1 ;  /* 0x000000040000795c */ /* 0x000fea0000300000 */
.L_x_315:
[----:B------:R-:W-:Y:S04]  /*11160*/  BSSY.RECONVERGENT B0, `(.L_x_316) ;  /* 0x0000003000007945 */ /* 0x000fe80003800200 */
[----:B------:R-:W-:Y:S05]  /*11170*/  @P2 BRA `(.L_x_317) ;  /* 0x0000000000042947 */ /* 0x000fea0003800000 */
[----:B------:R-:W-:Y:S05]  /*11180*/  BPT.TRAP 0x1 ;  /* 0x000000040000795c */ /* 0x000fea0000300000 */
.L_x_317:
[----:B------:R-:W-:Y:S05]  /*11190*/  BSYNC.RECONVERGENT B0 ;  /* 0x0000000000007941 */ /* 0x000fea0003800200 */
.L_x_316:
        /* <DEDUP_REMOVED lines=19> */
.L_x_318:
[----:B------:R-:W-:Y:S01]  /*112d0*/  ULEA UR17, UR10, UR8, 0x3 ;  /* 0x000000080a117291 */ /* 0x000fe2000f8e18ff */
[----:B------:R-:W-:-:S08]  /*112e0*/  SHF.L.U32 R3, R2, 0x1f, RZ ;  /* 0x0000001f02037819 */ /* 0x000fd000000006ff */
[----:B------:R-:W2:Y:S02]  /*112f0*/  SYNCS.PHASECHK.TRANS64.TRYWAIT P1, [UR17+0x7038], R3 ;  /* 0x00703803ff0075a7 */ /* 0x000ea40008021111 */
[----:B--2---:R-:W-:Y:S05]  /*11300*/  @!P1 BRA `(.L_x_319) ;  /* 0x0000002000849947 */ /* 0x004fea0003800000 */
.L_x_426:
[----:B-1----:R-:W-:-:S04]  /*11310*/  @!P0 MOV R0, 0x1000 ;  /* 0x0000100000008802 */ /* 0x002fc80000000f00 */
[----:B------:R1:W-:Y:S01]  /*11320*/  @!P0 SYNCS.ARRIVE.TRANS64 RZ, [UR17+0x7020], R0 ;  /* 0x00702000ffff89a7 */ /* 0x0003e20008000011 */
[----:B------:R-:W-:Y:S05]  /*11330*/  BRA.U !UP2, `(.L_x_320) ;  /* 0x000000010a047547 */ /* 0x000fea000b800000 */
[----:B------:R-:W-:Y:S05]  /*11340*/  BPT.TRAP 0x1 ;  /* 0x000000040000795c */ /* 0x000fea0000300000 */
.L_x_320:
[----:B------:R-:W-:Y:S04]  /*11350*/  BSSY.RECONVERGENT B0, `(.L_x_321) ;  /* 0x0000003000007945 */ /* 0x000fe80003800200 */
[----:B------:R-:W-:Y:S05]  /*11360*/  @P2 BRA `(.L_x_322) ;  /* 0x0000000000042947 */ /* 0x000fea0003800000 */
[----:B------:R-:W-:Y:S05]  /*11370*/  BPT.TRAP 0x1 ;  /* 0x000000040000795c */ /* 0x000fea0000300000 */
.L_x_322:
[----:B------:R-:W-:Y:S05]  /*11380*/  BSYNC.RECONVERGENT B0 ;  /* 0x0000000000007941 */ /* 0x000fea0003800200 */
.L_x_321:
        /* <DEDUP_REMOVED lines=19> */
.L_x_323:
[----:B------:R-:W-:Y:S01]  /*114c0*/  ULEA UR17, UR10, UR8, 0x3 ;  /* 0x000000080a117291 */ /* 0x000fe2000f8e18ff */
[----:B------:R-:W-:-:S08]  /*114d0*/  SHF.L.U32 R3, R2, 0x1f, RZ ;  /* 0x0000001f02037819 */ /* 0x000fd000000006ff */
[----:B------:R-:W2:Y:S02]  /*114e0*/  SYNCS.PHASECHK.TRANS64.TRYWAIT P1, [UR17+0x7038], R3 ;  /* 0x00703803ff0075a7 */ /* 0x000ea40008021111 */
[----:B--2---:R-:W-:Y:S05]  /*114f0*/  @!P1 BRA `(.L_x_324) ;  /* 0x0000002000209947 */ /* 0x004fea0003800000 */
.L_x_428:
[----:B-1----:R-:W-:-:S04]  /*11500*/  @!P0 MOV R0, 0x1000 ;  /* 0x0000100000008802 */ /* 0x002fc80000000f00 */
[----:B------:R1:W-:Y:S01]  /*11510*/  @!P0 SYNCS.ARRIVE.TRANS64 RZ, [UR17+0x7020], R0 ;  /* 0x00702000ffff89a7 */ /* 0x0003e20008000011 */
[----:B------:R-:W-:Y:S05]  /*11520*/  BRA.U !UP2, `(.L_x_325) ;  /* 0x000000010a047547 */ /* 0x000fea000b800000 */
[----:B------:R-:W-:Y:S05]  /*11530*/  BPT.TRAP 0x1 ;  /* 0x000000040000795c */ /* 0x000fea0000300000 */
.L_x_325:
[----:B------:R-:W-:Y:S04]  /*11540*/  BSSY.RECONVERGENT B0, `(.L_x_326) ;  /* 0x0000003000007945 */ /* 0x000fe80003800200 */
[----:B------:R-:W-:Y:S05]  /*11550*/  @P2 BRA `(.L_x_327) ;  /* 0x0000000000042947 */ /* 0x000fea0003800000 */
[----:B------:R-:W-:Y:S05]  /*11560*/  BPT.TRAP 0x1 ;  /* 0x000000040000795c */ /* 0x000fea0000300000 */
.L_x_327:
[----:B------:R-:W-:Y:S05]  /*11570*/  BSYNC.RECONVERGENT B0 ;  /* 0x0000000000007941 */ /* 0x000fea0003800200 */
.L_x_326:
        /* <DEDUP_REMOVED lines=13> */
[----:B------:R-:W-:Y:S02]  /*11650*/  UIADD3 UR9, UPT, UPT, UR9, 0x4, URZ ;  /* 0x0000000409097890 */ /* 0x000fe4000fffe0ff */
[----:B------:R-:W-:Y:S02]  /*11660*/  UISETP.NE.AND UP1, UPT, UR10, 0x3, UPT ;  /* 0x000000030a00788c */ /* 0x000fe4000bf25270 */
[----:B------:R-:W-:Y:S02]  /*11670*/  UIADD3 UR7, UPT, UPT, UR7, 0x4, URZ ;  /* 0x0000000407077890 */ /* 0x000fe4000fffe0ff */
[----:B------:R-:W-:Y:S02]  /*11680*/  USEL UR11, URZ, 0x1, UP1 ;  /* 0x00000001ff0b7887 */ /* 0x000fe40008800000 */
[----:B------:R-:W-:Y:S02]  /*11690*/  USEL UR10, UR10, URZ, UP1 ;  /* 0x000000ff0a0a7287 */ /* 0x000fe40008800000 */
[----:B------:R-:W-:-:S02]  /*116a0*/  UISETP.NE.AND UP1, UPT, UR9, URZ, UPT ;  /* 0x000000ff0900728c */ /* 0x000fc4000bf25270 */
[----:B------:R-:W-:Y:S01]  /*116b0*/  LOP3.LUT R2, R2, UR11, RZ, 0x3c, !PT ;  /* 0x0000000b02027c12 */ /* 0x000fe2000f8e3cff */
[----:B------:R-:W-:-:S06]  /*116c0*/  UIADD3 UR27, UPT, UPT, UR27, 0x100, URZ ;  /* 0x000001001b1b7890 */ /* 0x000fcc000fffe0ff */
[----:B---3--:R-:W-:Y:S06]  /*116d0*/  BRA.U UP1, `(.L_x_328) ;  /* 0xfffffff1010c7547 */ /* 0x008fec000b83ffff */
[----:B------:R-:W-:Y:S02]  /*116e0*/  UIADD3 UR9, UPT, UPT, UR7, 0x1, URZ ;  /* 0x0000000107097890 */ /* 0x000fe4000fffe0ff */
.L_x_287:
[----:B------:R-:W-:-:S13]  /*116f0*/  ISETP.NE.AND P1, PT, RZ, UR6, PT ;  /* 0x00000006ff007c0c */ /* 0x000fda000bf25270 */
[----:B--2---:R-:W-:Y:S05]  /*11700*/  @!P1 EXIT ;  /* 0x000000000000994d */ /* 0x004fea0003800000 */
[----:B------:R-:W-:Y:S02]  /*11710*/  UIADD3 UR7, UPT, UPT, -UR6, URZ, URZ ;  /* 0x000000ff06077290 */ /* 0x000fe4000fffe1ff */
[----:B------:R-:W-:-:S12]  /*11720*/  USHF.L.U32 UR27, UR9, 0x6, URZ ;  /* 0x00000006091b7899 */ /* 0x000fd800080006ff */
.L_x_339:
[----:B------:R-:W-:Y:S05]  /*11730*/  BRA.U !UP0, `(.L_x_329) ;  /* 0x0000000108047547 */ /* 0x000fea000b800000 */
[----:B------:R-:W-:Y:S05]  /*11740*/  BPT.TRAP 0x1 ;  /* 0x000000040000795c */ /* 0x000fea0000300000 */
.L_x_329:
[----:B------:R-:W-:Y:S01]  /*11750*/  ULEA UR25, UR10, UR8, 0x3 ;  /* 0x000000080a197291 */ /* 0x000fe2000f8e18ff */
[----:B------:R-:W-:-:S08]  /*11760*/  SHF.L.U32 R3, R2, 0x1f, RZ ;  /* 0x0000001f02037819 */ /* 0x000fd000000006ff */
[----:B------:R-:W2:Y:S02]  /*11770*/  SYNCS.PHASECHK.TRANS64.TRYWAIT P1, [UR25+0x7038], R3 ;  /* 0x00703803ff0075a7 */ /* 0x000ea40008021119 */
[----:B--2---:R-:W-:Y:S05]  /*11780*/  @!P1 BRA `(.L_x_330) ;  /* 0x0000001c00949947 */ /* 0x004fea0003800000 */
.L_x_430:
[----:B-1----:R-:W-:-:S04]  /*11790*/  @!P0 MOV R0, 0x1000 ;  /* 0x0000100000008802 */ /* 0x002fc80000000f00 */
[----:B------:R1:W-:Y:S01]  /*117a0*/  @!P0 SYNCS.ARRIVE.TRANS64 RZ, [UR25+0x7020], R0 ;  /* 0x00702000ffff89a7 */ /* 0x0003e20008000019 */
[----:B------:R-:W-:Y:S05]  /*117b0*/  BRA.U !UP2, `(.L_x_331) ;  /* 0x000000010a047547 */ /* 0x000fea000b800000 */
[----:B------:R-:W-:Y:S05]  /*117c0*/  BPT.TRAP 0x1 ;  /* 0x000000040000795c */ /* 0x000fea0000300000 */
.L_x_331:
[----:B------:R-:W-:Y:S04]  /*117d0*/  BSSY.RECONVERGENT B0, `(.L_x_332) ;  /* 0x0000003000007945 */ /* 0x000fe80003800200 */
[----:B------:R-:W-:Y:S05]  /*117e0*/  @P2 BRA `(.L_x_333) ;  /* 0x0000000000042947 */ /* 0x000fea0003800000 */
[----:B------:R-:W-:Y:S05]  /*117f0*/  BPT.TRAP 0x1 ;  /* 0x000000040000795c */ /* 0x000fea0000300000 */
.L_x_333:
[----:B------:R-:W-:Y:S05]  /*11800*/  BSYNC.RECONVERGENT B0 ;  /* 0x0000000000007941 */ /* 0x000fea0003800200 */
.L_x_332:
        /* <DEDUP_REMOVED lines=18> */
.L_x_334:
[----:B------:R-:W-:Y:S01]  /*11930*/  ULEA UR17, UR6, UR8, 0x3 ;  /* 0x0000000806117291 */ /* 0x000fe2000f8e18ff */
[----:B------:R-:W-:-:S08]  /*11940*/  SHF.L.U32 R3, R2, 0x1f, RZ ;  /* 0x0000001f02037819 */ /* 0x000fd000000006ff */
[----:B------:R-:W2:Y:S02]  /*11950*/  SYNCS.PHASECHK.TRANS64.TRYWAIT P1, [UR17+0x7038], R3 ;  /* 0x00703803ff0075a7 */ /* 0x000ea40008021111 */
[----:B--2---:R-:W-:Y:S05]  /*11960*/  @!P1 BRA `(.L_x_335) ;  /* 0x0000001c00349947 */ /* 0x004fea0003800000 */
.L_x_432:
[----:B-1----:R-:W-:-:S04]  /*11970*/  @!P0 MOV R0, 0x1000 ;  /* 0x0000100000008802 */ /* 0x002fc80000000f00 */
[----:B------:R1:W-:Y:S01]  /*11980*/  @!P0 SYNCS.ARRIVE.TRANS64 RZ, [UR17+0x7020], R0 ;  /* 0x00702000ffff89a7 */ /* 0x0003e20008000011 */
[----:B------:R-:W-:Y:S05]  /*11990*/  BRA.U !UP2, `(.L_x_336) ;  /* 0x000000010a047547 */ /* 0x000fea000b800000 */
[----:B------:R-:W-:Y:S05]  /*119a0*/  BPT.TRAP 0x1 ;  /* 0x000000040000795c */ /* 0x000fea0000300000 */
.L_x_336:
[----:B------:R-:W-:Y:S04]  /*119b0*/  BSSY.RECONVERGENT B0, `(.L_x_337) ;  /* 0x0000003000007945 */ /* 0x000fe80003800200 */
[----:B------:R-:W-:Y:S05]  /*119c0*/  @P2 BRA `(.L_x_338) ;  /* 0x0000000000042947 */ /* 0x000fea0003800000 */
[----:B------:R-:W-:Y:S05]  /*119d0*/  BPT.TRAP 0x1 ;  /* 0x000000040000795c */ /* 0x000fea0000300000 */
.L_x_338:
[----:B------:R-:W-:Y:S05]  /*119e0*/  BSYNC.RECONVERGENT B0 ;  /* 0x0000000000007941 */ /* 0x000fea0003800200 */
.L_x_337:
        /* <DEDUP_REMOVED lines=12> */
[----:B------:R2:W-:Y:S01]  /*11ab0*/  UTMALDG.4D [UR16], [UR14], desc[UR12] ;  /* 0x00000c100e0075b4 */ /* 0x0005e20008019000 */
[----:B------:R-:W-:Y:S02]  /*11ac0*/  UIADD3 UR7, UPT, UPT, UR7, 0x1, URZ ;  /* 0x0000000107077890 */ /* 0x000fe4000fffe0ff */
[----:B------:R-:W-:Y:S02]  /*11ad0*/  UISETP.NE.AND UP1, UPT, UR10, 0x3, UPT ;  /* 0x000000030a00788c */ /* 0x000fe4000bf25270 */
[----:B------:R-:W-:Y:S02]  /*11ae0*/  UIADD3 UR27, UPT, UPT, UR27, 0x40, URZ ;  /* 0x000000401b1b7890 */ /* 0x000fe4000fffe0ff */
[----:B------:R-:W-:Y:S02]  /*11af0*/  USEL UR6, URZ, 0x1, UP1 ;  /* 0x00000001ff067887 */ /* 0x000fe40008800000 */
[----:B------:R-:W-:Y:S02]  /*11b00*/  USEL UR10, UR10, URZ, UP1 ;  /* 0x000000ff0a0a7287 */ /* 0x000fe40008800000 */
[----:B------:R-:W-:-:S02]  /*11b10*/  UISETP.NE.AND UP1, UPT, UR7, URZ, UPT ;  /* 0x000000ff0700728c */ /* 0x000fc4000bf25270 */
[----:B------:R-:W-:-:S07]  /*11b20*/  LOP3.LUT R2, R2, UR6, RZ, 0x3c, !PT ;  /* 0x0000000602027c12 */ /* 0x000fce000f8e3cff */
[----:B--2---:R-:W-:Y:S05]  /*11b30*/  BRA.U UP1, `(.L_x_339) ;  /* 0xfffffff901fc7547 */ /* 0x004fea000b83ffff */
[----:B------:R-:W-:Y:S05]  /*11b40*/  EXIT ;  /* 0x000000000000794d */ /* 0x000fea0003800000 */
.L_x_451:
[----:B------:R-:W-:-:S08]  /*11b50*/  NOP ;  /* 0x0000000000007918 */ /* 0x000fd00000000000 */
[----:B------:R-:W1:-:S00]  /*11b60*/  USETMAXREG.DEALLOC.CTAPOOL 0x20 ;  /* 0x00000020000079c8 */ /* 0x000e4000080e0500 */
[----:B------:R-:W2:Y:S08]  /*11b70*/  S2UR UR18, SR_CTAID.X ;  /* 0x00000000001279c3 */ /* 0x000eb00000002500 */
[----:B-1----:R-:W1:Y:S01]  /*11b80*/  LDC R0, c[0x0][0x380] ;  /* 0x0000e000ff007b82 */ /* 0x002e620000000800 */
[----:B--2---:R-:W-:-:S06]  /*11b90*/  USHF.L.U32 UR18, UR18, 0x8, URZ ;  /* 0x0000000812127899 */ /* 0x004fcc00080006ff */
[----:B-1----:R-:W-:-:S13]  /*11ba0*/  ISETP.LE.U32.AND P0, PT, R0, UR18, PT ;  /* 0x0000001200007c0c */ /* 0x002fda000bf03070 */
[----:B------:R-:W-:Y:S05]  /*11bb0*/  @P0 EXIT ;  /* 0x000000000000094d */ /* 0x000fea0003800000 */
[----:B------:R-:W1:Y:S01]  /*11bc0*/  LDCU UR19, c[0x0][0x38c] ;  /* 0x00007180ff1377ac */ /* 0x000e620008000800 */
[----:B------:R-:W2:Y:S01]  /*11bd0*/  S2UR UR4, SR_CTAID.Y ;  /* 0x00000000000479c3 */ /* 0x000ea20000002600 */
[----:B------:R-:W-:Y:S01]  /*11be0*/  UMOV UR6, URZ ;  /* 0x000000ff00067c82 */ /* 0x000fe20008000000 */
[----:B------:R-:W-:Y:S01]  /*11bf0*/  ELECT P0, URZ, PT ;  /* 0x0000000000ff782f */ /* 0x000fe20003800000 */
[----:B-1----:R-:W1:Y:S01]  /*11c00*/  I2F.U32.RP R2, UR19 ;  /* 0x0000001300027d06 */ /* 0x002e620008209000 */
[----:B------:R-:W-:-:S07]  /*11c10*/  UISETP.NE.U32.AND UP0, UPT, UR19, URZ, UPT ;  /* 0x000000ff1300728c */ /* 0x000fce000bf05070 */
[----:B-1----:R-:W1:Y:S02]  /*11c20*/  MUFU.RCP R0, R2 ;  /* 0x0000000200007308 */ /* 0x002e640000001000 */
[----:B-1----:R-:W-:-:S06]  /*11c30*/  VIADD R0, R0, 0xffffffe ;  /* 0x0ffffffe00007836 */ /* 0x002fcc0000000000 */
[----:B------:R-:W1:Y:S02]  /*11c40*/  F2I.FTZ.U32.TRUNC.NTZ R0, R0 ;  /* 0x0000000000007305 */ /* 0x000e64000021f000 */
[----:B-1----:R-:W-:-:S13]  /*11c50*/  R2UR UR7, R0 ;  /* 0x00000000000772ca */ /* 0x002fda00000e0000 */
[----:B------:R-:W-:-:S04]  /*11c60*/  UIADD3 UR5, UPT, UPT, URZ, -UR7, URZ ;  /* 0x80000007ff057290 */ /* 0x000fc8000fffe0ff */
[----:B------:R-:W-:-:S04]  /*11c70*/  UIMAD UR5, UR5, UR19, URZ ;  /* 0x00000013050572a4 */ /* 0x000fc8000f8e02ff */
[----:B------:R-:W-:-:S04]  /*11c80*/  UIMAD.WIDE.U32 UR6, UR7, UR5, UR6 ;  /* 0x00000005070672a5 */ /* 0x000fc8000f8e0006 */
[----:B--2---:R-:W-:-:S07]  /*11c90*/  UIMAD.WIDE.U32 UR20, UR7, UR4, URZ ;  /* 0x00000004071472a5 */ /* 0x004fce000f8e00ff */
[----:B------:R-:W-:Y:S02]  /*11ca0*/  UMOV UR20, UR21 ;  /* 0x0000001500147c82 */ /* 0x000fe40008000000 */
[----:B------:R-:W-:Y:S02]  /*11cb0*/  UIADD3 UR5, UPT, UPT, -UR20, URZ, URZ ;  /* 0x000000ff14057290 */ /* 0x000fe4000fffe1ff */
[----:B------:R-:W1:Y:S02]  /*11cc0*/  S2UR UR21, SR_CTAID.Z ;  /* 0x00000000001579c3 */ /* 0x000e640000002700 */
        /* <DEDUP_REMOVED lines=9> */
[----:B-1----:R-:W-:Y:S11]  /*11d60*/  BRA.U UP6, `(.L_x_340) ;  /* 0x0000000106047547 */ /* 0x002ff6000b800000 */
[----:B------:R-:W-:Y:S05]  /*11d70*/  BPT.TRAP 0x1 ;  /* 0x000000040000795c */ /* 0x000fea0000300000 */
.L_x_340:
[----:B------:R-:W1:Y:S01]  /*11d80*/  S2UR UR4, SR_CgaCtaId ;  /* 0x00000000000479c3 */ /* 0x000e620000008800 */
[----:B------:R-:W-:Y:S01]  /*11d90*/  UMOV UR16, 0x400 ;  /* 0x0000040000107882 */ /* 0x000fe20000000000 */
[----:B------:R-:W-:Y:S01]  /*11da0*/  SHF.L.U32 R3, RZ, 0x1f, RZ ;  /* 0x0000001fff037819 */ /* 0x000fe200000006ff */
[----:B-1----:R-:W-:-:S09]  /*11db0*/  ULEA UR16, UR4, UR16, 0x18 ;  /* 0x0000001004107291 */ /* 0x002fd2000f8ec0ff */
[----:B------:R-:W1:Y:S02]  /*11dc0*/  SYNCS.PHASECHK.TRANS64.TRYWAIT P0, [UR16+0x70b0], R3 ;  /* 0x0070b003ff0075a7 */ /* 0x000e640008001110 */
[----:B-1----:R-:W-:Y:S05]  /*11dd0*/  @!P0 BRA `(.L_x_341) ;  /* 0x0000001800308947 */ /* 0x002fea0003800000 */
.L_x_434:
[----:B------:R-:W2:Y:S01]  /*11de0*/  LDCU.64 UR6, c[0x0][0x348] ;  /* 0x00006900ff0677ac */ /* 0x000ea20008000a00 */
[----:B------:R-:W-:Y:S01]  /*11df0*/  UMOV UR17, URZ ;  /* 0x000000ff00117c82 */ /* 0x000fe20008000000 */
[----:B--2---:R-:W-:-:S04]  /*11e00*/  UIADD3 UR6, UP0, UPT, UR6, 0x400, URZ ;  /* 0x0000040006067890 */ /* 0x004fc8000ff1e0ff */
[----:B------:R-:W-:-:S09]  /*11e10*/  UIADD3.X UR7, UPT, UPT, URZ, UR7, URZ, UP0, !UPT ;  /* 0x00000007ff077290 */ /* 0x000fd200087fe4ff */
[----:B------:R2:W-:Y:S01]  /*11e20*/  UTMASTG.5D [UR16], [UR6] ;  /* 0x00000010060073b5 */ /* 0x0005e20008020000 */
[----:B------:R0:W-:Y:S01]  /*11e30*/  UTMACMDFLUSH ;  /* 0x00000000000079b7 */ /* 0x0001e20000000000 */
[----:B--2---:R-:W-:Y:S05]  /*11e40*/  BRA.U UP6, `(.L_x_342) ;  /* 0x0000000106047547 */ /* 0x004fea000b800000 */
[----:B------:R-:W-:Y:S05]  /*11e50*/  BPT.TRAP 0x1 ;  /* 0x000000040000795c */ /* 0x000fea0000300000 */
.L_x_342:
[----:B------:R-:W2:Y:S02]  /*11e60*/  SYNCS.PHASECHK.TRANS64.TRYWAIT P0, [UR16+0x70b8], R3 ;  /* 0x0070b803ff0075a7 */ /* 0x000ea40008001110 */
[----:B--2---:R-:W-:Y:S05]  /*11e70*/  @!P0 BRA `(.L_x_343) ;  /* 0x0000001800208947 */ /* 0x004fea0003800000 */
.L_x_436:
[----:B------:R-:W2:Y:S01]  /*11e80*/  LDCU.64 UR6, c[0x0][0x348] ;  /* 0x00006900ff0677ac */ /* 0x000ea20008000a00 */
[----:B------:R-:W-:Y:S02]  /*11e90*/  UIADD3 UR10, UPT, UPT, UR18, 0x80, URZ ;  /* 0x00000080120a7890 */ /* 0x000fe4000fffe0ff */
[----:B------:R-:W-:Y:S01]  /*11ea0*/  UIADD3 UR8, UPT, UPT, UR16, 0x2000, URZ ;  /* 0x0000200010087890 */ /* 0x000fe2000fffe0ff */
[----:B------:R-:W-:Y:S01]  /*11eb0*/  UMOV UR9, URZ ;  /* 0x000000ff00097c82 */ /* 0x000fe20008000000 */
[----:B------:R-:W-:Y:S01]  /*11ec0*/  UMOV UR11, UR19 ;  /* 0x00000013000b7c82 */ /* 0x000fe20008000000 */
[----:B------:R-:W-:Y:S01]  /*11ed0*/  UMOV UR12, UR20 ;  /* 0x00000014000c7c82 */ /* 0x000fe20008000000 */
[----:B------:R-:W-:Y:S01]  /*11ee0*/  UMOV UR13, UR21 ;  /* 0x00000015000d7c82 */ /* 0x000fe20008000000 */
[----:B--2---:R-:W-:-:S04]  /*11ef0*/  UIADD3 UR6, UP0, UPT, UR6, 0x400, URZ ;  /* 0x0000040006067890 */ /* 0x004fc8000ff1e0ff */
[----:B------:R-:W-:-:S09]  /*11f00*/  UIADD3.X UR7, UPT, UPT, URZ, UR7, URZ, UP0, !UPT ;  /* 0x00000007ff077290 */ /* 0x000fd200087fe4ff */
[----:B------:R2:W-:Y:S01]  /*11f10*/  UTMASTG.5D [UR8], [UR6] ;  /* 0x00000008060073b5 */ /* 0x0005e20008020000 */
[----:B------:R0:W-:Y:S01]  /*11f20*/  UTMACMDFLUSH ;  /* 0x00000000000079b7 */ /* 0x0001e20000000000 */
[----:B------:R-:W-:-:S04]  /*11f30*/  DEPBAR.LE SB0, 0x1 ;  /* 0x000080400000791a */ /* 0x000fc80000000000 */
[----:B--2---:R-:W-:Y:S05]  /*11f40*/  BRA.U UP6, `(.L_x_344) ;  /* 0x0000000106047547 */ /* 0x004fea000b800000 */
[----:B------:R-:W-:Y:S05]  /*11f50*/  BPT.TRAP 0x1 ;  /* 0x000000040000795c */ /* 0x000fea0000300000 */
.L_x_344:
[----:B------:R-:W-:-:S04]  /*11f60*/  UIADD3 UR5, UPT, UPT, UR16, 0x70c0, URZ ;  /* 0x000070c010057890 */ /* 0x000fc8000fffe0ff */
[----:B------:R-:W-:-:S09]  /*11f70*/  UPRMT UR5, UR4, 0x654, UR5 ;  /* 0x0000065404057896 */ /* 0x000fd20008000005 */
[----:B------:R-:W-:Y:S01]  /*11f80*/  SYNCS.ARRIVE.TRANS64.RED.A1T0 RZ, [UR5], RZ ;  /* 0x000000ffffff79a7 */ /* 0x000fe20008100405 */
[----:B------:R-:W-:-:S04]  /*11f90*/  DEPBAR.LE SB0, 0x0 ;  /* 0x000080000000791a */ /* 0x000fc80000000000 */
[----:B------:R-:W-:Y:S05]  /*11fa0*/  BRA.U UP6, `(.L_x_345) ;  /* 0x0000000106047547 */ /* 0x000fea000b800000 */
[----:B------:R-:W-:Y:S05]  /*11fb0*/  BPT.TRAP 0x1 ;  /* 0x000000040000795c */ /* 0x000fea0000300000 */
.L_x_345:
[----:B------:R-:W-:Y:S01]  /*11fc0*/  UIADD3 UR5, UPT, UPT, UR16, 0x70c8, URZ ;  /* 0x000070c810057890 */ /* 0x000fe2000fffe0ff */
[----:B------:R-:W-:Y:S02]  /*11fd0*/  IMAD.MOV.U32 R2, RZ, RZ, 0xffff ;  /* 0x0000ffffff027424 */ /* 0x000fe400078e00ff */
[----:B-1----:R-:W-:Y:S01]  /*11fe0*/  IMAD.MOV.U32 R0, RZ, RZ, 0x1 ;  /* 0x00000001ff007424 */ /* 0x002fe200078e00ff */
[----:B------:R-:W-:-:S09]  /*11ff0*/  UPRMT UR5, UR4, 0x654, UR5 ;  /* 0x0000065404057896 */ /* 0x000fd20008000005 */
[----:B------:R-:W-:Y:S01]  /*12000*/  SYNCS.ARRIVE.TRANS64.RED.A1T0 RZ, [UR5], RZ ;  /* 0x000000ffffff79a7 */ /* 0x000fe20008100405 */
[----:B------:R-:W1:Y:S01]  /*12010*/  LDS R3, [UR16+0x70e0] ;  /* 0x0070e010ff037984 */ /* 0x000e620008000800 */
[----:B------:R-:W-:Y:S02]  /*12020*/  UMOV UR6, 0x40 ;  /* 0x0000004000067882 */ /* 0x000fe40000000000 */
[----:B------:R-:W-:Y:S01]  /*12030*/  ULEA UR6, UR4, UR6, 0x18 ;  /* 0x0000000604067291 */ /* 0x000fe2000f8ec0ff */
[----:B------:R-:W-:-:S08]  /*12040*/  NOP ;  /* 0x0000000000007918 */ /* 0x000fd00000000000 */
[----:B------:R-:W2:Y:S01]  /*12050*/  LDS R5, [UR6+0x14] ;  /* 0x00001406ff057984 */ /* 0x000ea20008000800 */
[----:B-1----:R-:W-:-:S04]  /*12060*/  LOP3.LUT R3, R3, 0xffff, RZ, 0xc0, !PT ;  /* 0x0000ffff03037812 */ /* 0x002fc800078ec0ff */
[----:B------:R-:W-:-:S04]  /*12070*/  SHF.R.U32.HI R3, RZ, 0x5, R3 ;  /* 0x00000005ff037819 */ /* 0x000fc80000011603 */
[-C--:B------:R-:W-:Y:S02]  /*12080*/  SHF.L.U32 R2, R2, R3.reuse, RZ ;  /* 0x0000000302027219 */ /* 0x080fe400000006ff */
[----:B------:R-:W-:Y:S02]  /*12090*/  SHF.L.U32 R3, R0, R3, RZ ;  /* 0x0000000300037219 */ /* 0x000fe400000006ff */
[----:B--2---:R-:W-:-:S04]  /*120a0*/  LOP3.LUT R5, R5, R2, RZ, 0xc0, !PT ;  /* 0x0000000205057212 */ /* 0x004fc800078ec0ff */
[----:B------:R-:W-:-:S13]  /*120b0*/  ISETP.NE.AND P0, PT, R5, R2, PT ;  /* 0x000000020500720c */ /* 0x000fda0003f05270 */
[----:B------:R-:W-:Y:S05]  /*120c0*/  @P0 BRA `(.L_x_346) ;  /* 0x00000000005c0947 */ /* 0x000fea0003800000 */
[----:B------:R-:W1:Y:S02]  /*120d0*/  LDS R0, [UR6+0x18] ;  /* 0x00001806ff007984 */ /* 0x000e640008000800 */
[----:B-1----:R-:W-:-:S04]  /*120e0*/  LOP3.LUT R0, R0, R3, RZ, 0xc0, !PT ;  /* 0x0000000300007212 */ /* 0x002fc800078ec0ff */
[----:B------:R-:W-:-:S13]  /*120f0*/  ISETP.NE.AND P0, PT, R0, R3, PT ;  /* 0x000000030000720c */ /* 0x000fda0003f05270 */
[----:B------:R-:W-:Y:S05]  /*12100*/  @P0 BRA `(.L_x_347) ;  /* 0x0000000000400947 */ /* 0x000fea0003800000 */
[----:B------:R-:W-:Y:S01]  /*12110*/  R2UR UR8, R2 ;  /* 0x00000000020872ca */ /* 0x000fe200000e0000 */
[----:B------:R-:W-:Y:S01]  /*12120*/  VOTEU.ANY UR7, UPT, PT ;  /* 0x0000000000077886 */ /* 0x000fe200038e0100 */
[----:B------:R-:W1:Y:S01]  /*12130*/  S2R R2, SR_LANEID ;  /* 0x0000000000027919 */ /* 0x000e620000000000 */
[----:B------:R-:W-:Y:S01]  /*12140*/  LOP3.LUT R4, RZ, R3, RZ, 0x33, !PT ;  /* 0x00000003ff047212 */ /* 0x000fe200078e33ff */
[----:B------:R-:W-:-:S03]  /*12150*/  UFLO.U32 UR7, UR7 ;  /* 0x00000007000772bd */ /* 0x000fc600080e0000 */
[----:B------:R-:W2:Y:S06]  /*12160*/  REDUX UR4, R4 ;  /* 0x00000000040473c4 */ /* 0x000eac0000000000 */
[----:B------:R-:W-:-:S06]  /*12170*/  ULOP3.LUT UR8, URZ, UR8, URZ, 0x33, !UPT ;  /* 0x00000008ff087292 */ /* 0x000fcc000f8e33ff */
[----:B------:R-:W-:-:S04]  /*12180*/  IMAD.U32 R0, RZ, RZ, UR8 ;  /* 0x00000008ff007e24 */ /* 0x000fc8000f8e00ff */
[----:B------:R-:W3:Y:S02]  /*12190*/  REDUX UR5, R0 ;  /* 0x00000000000573c4 */ /* 0x000ee40000000000 */
[----:B------:R4:W-:Y:S01]  /*121a0*/  UTCATOMSWS.AND URZ, UR8 ;  /* 0x0000000800ff79e3 */ /* 0x0009e20008000000 */
[----:B-1----:R-:W-:Y:S01]  /*121b0*/  ISETP.EQ.U32.AND P0, PT, R2, UR7, PT ;  /* 0x0000000702007c0c */ /* 0x002fe2000bf02070 */
[----:B--2---:R-:W-:Y:S02]  /*121c0*/  IMAD.U32 R2, RZ, RZ, UR4 ;  /* 0x00000004ff027e24 */ /* 0x004fe4000f8e00ff */
[----:B---3--:R-:W-:-:S10]  /*121d0*/  IMAD.U32 R3, RZ, RZ, UR5 ;  /* 0x00000005ff037e24 */ /* 0x008fd4000f8e00ff */
[----:B------:R4:W-:Y:S04]  /*121e0*/  @P0 ATOMS.AND RZ, [UR6+0x14], R3 ;  /* 0x00001403ffff098c */ /* 0x0009e8000a800006 */
[----:B------:R4:W-:Y:S01]  /*121f0*/  @P0 ATOMS.AND RZ, [UR6+0x18], R2 ;  /* 0x00001802ffff098c */ /* 0x0009e2000a800006 */
[----:B------:R-:W-:Y:S05]  /*12200*/  BRA `(.L_x_348) ;  /* 0x0000000000147947 */ /* 0x000fea0003800000 */
.L_x_347:
[----:B------:R-:W-:Y:S02]  /*12210*/  MOV R2, 0x12230 ;  /* 0x0001223000027802 */ /* 0x000fe40000000f00 */
[----:B------:R-:W-:Y:S05]  /*12220*/  CALL.REL.NOINC `($__internal_0_$__cuda_sm10x_tcgen05_guardrail_trap_col_being_dealloced_not_returned_by_alloc) ;  /* 0x00000014004c7944 */ /* 0x000fea0003c00000 */
[----:B------:R-:W-:Y:S05]  /*12230*/  BRA `(.L_x_348) ;  /* 0x0000000000087947 */ /* 0x000fea0003800000 */
.L_x_346:
[----:B------:R-:W-:Y:S02]  /*12240*/  MOV R2, 0x12260 ;  /* 0x0001226000027802 */ /* 0x000fe40000000f00 */
[----:B------:R-:W-:Y:S05]  /*12250*/  CALL.REL.NOINC `($__internal_2_$__cuda_sm10x_tcgen05_guardrail_trap_unallocated_columns_being_dealloced) ;  /* 0x0000001400587944 */ /* 0x000fea0003c00000 */
.L_x_348:
[----:B------:R-:W-:Y:S01]  /*12260*/  NOP ;  /* 0x0000000000007918 */ /* 0x000fe20000000000 */
[----:B----4-:R-:W-:Y:S05]  /*12270*/  EXIT ;  /* 0x000000000000794d */ /* 0x010fea0003800000 */
.L_x_35:
[----:B------:R-:W-:-:S07]  /*12280*/  MOV R0, UR4 ;  /* 0x0000000400007c02 */ /* 0x000fce0008000f00 */
.L_x_349:
[----:B-1----:R1:W2:Y:S02]  /*12290*/  SYNCS.PHASECHK.TRANS64.TRYWAIT P0, [R0+URZ+0x7000], R3 ;  /* 0x00700003000075a7 */ /* 0x0022a400080011ff */
[----:B--2---:R-:W-:Y:S05]  /*122a0*/  @!P0 NANOSLEEP.SYNCS 0x989680 ;  /* 0x009896800000895d */ /* 0x004fea0003900000 */
[----:B------:R-:W2:Y:S02]  /*122b0*/  @!P0 SYNCS.PHASECHK.TRANS64 P0, [R0+URZ+0x7000], R3 ;  /* 0x00700003000085a7 */ /* 0x000ea400080010ff */
[----:B--2---:R-:W-:Y:S05]  /*122c0*/  @!P0 BRA `(.L_x_349) ;  /* 0xfffffffc00f08947 */ /* 0x004fea000383ffff */
[----:B------:R-:W-:Y:S05]  /*122d0*/  BRA `(.L_x_350) ;  /* 0xfffffef800207947 */ /* 0x000fea000383ffff */
.L_x_37:
[----:B-1----:R-:W-:-:S07]  /*122e0*/  MOV R0, UR4 ;  /* 0x0000000400007c02 */ /* 0x002fce0008000f00 */
.L_x_351:
[----:B-1----:R1:W2:Y:S02]  /*122f0*/  SYNCS.PHASECHK.TRANS64.TRYWAIT P0, [R0+URZ+0x7020], R3 ;  /* 0x00702003000075a7 */ /* 0x0022a400080011ff */
[----:B--2---:R-:W-:Y:S05]  /*12300*/  @!P0 NANOSLEEP.SYNCS 0x989680 ;  /* 0x009896800000895d */ /* 0x004fea0003900000 */
[----:B------:R-:W2:Y:S02]  /*12310*/  @!P0 SYNCS.PHASECHK.TRANS64 P0, [R0+URZ+0x7020], R3 ;  /* 0x00702003000085a7 */ /* 0x000ea400080010ff */
[----:B--2---:R-:W-:Y:S05]  /*12320*/  @!P0 BRA `(.L_x_351) ;  /* 0xfffffffc00f08947 */ /* 0x004fea000383ffff */
[----:B------:R-:W-:Y:S05]  /*12330*/  BRA `(.L_x_352) ;  /* 0xfffffef8001c7947 */ /* 0x000fea000383ffff */
.L_x_39:
[----:B------:R-:W-:-:S07]  /*12340*/  MOV R5, UR4 ;  /* 0x0000000400057c02 */ /* 0x000fce0008000f00 */
.L_x_353:
[----:B--2---:R2:W3:Y:S02]  /*12350*/  SYNCS.PHASECHK.TRANS64.TRYWAIT P0, [R5+URZ+0x7058], R2 ;  /* 0x00705802050075a7 */ /* 0x0044e400080011ff */
[----:B---3--:R-:W-:Y:S05]  /*12360*/  @!P0 NANOSLEEP.SYNCS 0x989680 ;  /* 0x009896800000895d */ /* 0x008fea0003900000 */
[----:B------:R-:W3:Y:S02]  /*12370*/  @!P0 SYNCS.PHASECHK.TRANS64 P0, [R5+URZ+0x7058], R2 ;  /* 0x00705802050085a7 */ /* 0x000ee400080010ff */
[----:B---3--:R-:W-:Y:S05]  /*12380*/  @!P0 BRA `(.L_x_353) ;  /* 0xfffffffc00f08947 */ /* 0x008fea000383ffff */
[----:B------:R-:W-:Y:S05]  /*12390*/  BRA `(.L_x_354) ;  /* 0xfffffef800207947 */ /* 0x000fea000383ffff */
.L_x_43:
[----:B------:R-:W-:-:S07]  /*123a0*/  MOV R0, UR4 ;  /* 0x0000000400007c02 */ /* 0x000fce0008000f00 */
.L_x_355:
[----:B-1----:R1:W3:Y:S02]  /*123b0*/  SYNCS.PHASECHK.TRANS64.TRYWAIT P0, [R0+URZ+0x7008], R3 ;  /* 0x00700803000075a7 */ /* 0x0022e400080011ff */
[----:B---3--:R-:W-:Y:S05]  /*123c0*/  @!P0 NANOSLEEP.SYNCS 0x989680 ;  /* 0x009896800000895d */ /* 0x008fea0003900000 */
[----:B------:R-:W3:Y:S02]  /*123d0*/  @!P0 SYNCS.PHASECHK.TRANS64 P0, [R0+URZ+0x7008], R3 ;  /* 0x00700803000085a7 */ /* 0x000ee400080010ff */
[----:B---3--:R-:W-:Y:S05]  /*123e0*/  @!P0 BRA `(.L_x_355) ;  /* 0xfffffffc00f08947 */ /* 0x008fea000383ffff */
[----:B------:R-:W-:Y:S05]  /*123f0*/  BRA `(.L_x_356) ;  /* 0xfffffef8006c7947 */ /* 0x000fea000383ffff */
.L_x_45:
[----:B--2---:R-:W-:-:S07]  /*12400*/  MOV R5, UR4 ;  /* 0x0000000400057c02 */ /* 0x004fce0008000f00 */
.L_x_357:
[----:B--2---:R2:W3:Y:S02]  /*12410*/  SYNCS.PHASECHK.TRANS64.TRYWAIT P0, [R5+URZ+0x7068], R2 ;  /* 0x00706802050075a7 */ /* 0x0044e400080011ff */
[----:B---3--:R-:W-:Y:S05]  /*12420*/  @!P0 NANOSLEEP.SYNCS 0x989680 ;  /* 0x009896800000895d */ /* 0x008fea0003900000 */
[----:B------:R-:W3:Y:S02]  /*12430*/  @!P0 SYNCS.PHASECHK.TRANS64 P0, [R5+URZ+0x7068], R2 ;  /* 0x00706802050085a7 */ /* 0x000ee400080010ff */
[----:B---3--:R-:W-:Y:S05]  /*12440*/  @!P0 BRA `(.L_x_357) ;  /* 0xfffffffc00f08947 */ /* 0x008fea000383ffff */
[----:B------:R-:W-:Y:S05]  /*12450*/  BRA `(.L_x_358) ;  /* 0xfffffef800687947 */ /* 0x000fea000383ffff */
.L_x_49:
[----:B------:R-:W-:-:S07]  /*12460*/  MOV R0, UR4 ;  /* 0x0000000400007c02 */ /* 0x000fce0008000f00 */
.L_x_359:
[----:B---3--:R3:W4:Y:S02]  /*12470*/  SYNCS.PHASECHK.TRANS64.TRYWAIT P0, [R0+URZ+0x7028], R3 ;  /* 0x00702803000075a7 */ /* 0x00872400080011ff */
[----:B----4-:R-:W-:Y:S05]  /*12480*/  @!P0 NANOSLEEP.SYNCS 0x989680 ;  /* 0x009896800000895d */ /* 0x010fea0003900000 */
[----:B------:R-:W4:Y:S02]  /*12490*/  @!P0 SYNCS.PHASECHK.TRANS64 P0, [R0+URZ+0x7028], R3 ;  /* 0x00702803000085a7 */ /* 0x000f2400080010ff */
[----:B----4-:R-:W-:Y:S05]  /*124a0*/  @!P0 BRA `(.L_x_359) ;  /* 0xfffffffc00f08947 */ /* 0x010fea000383ffff */
[----:B------:R-:W-:Y:S05]  /*124b0*/  BRA `(.L_x_360) ;  /* 0xfffffef800c07947 */ /* 0x000fea000383ffff */
.L_x_51:
[----:B--2---:R-:W-:-:S07]  /*124c0*/  MOV R5, UR4 ;  /* 0x0000000400057c02 */ /* 0x004fce0008000f00 */
.L_x_361:
[----:B--2---:R2:W4:Y:S02]  /*124d0*/  SYNCS.PHASECHK.TRANS64.TRYWAIT P0, [R5+URZ+0x70a0], R2 ;  /* 0x0070a002050075a7 */ /* 0x00452400080011ff */
[----:B----4-:R-:W-:Y:S05]  /*124e0*/  @!P0 NANOSLEEP.SYNCS 0x989680 ;  /* 0x009896800000895d */ /* 0x010fea0003900000 */
[----:B------:R-:W4:Y:S02]  /*124f0*/  @!P0 SYNCS.PHASECHK.TRANS64 P0, [R5+URZ+0x70a0], R2 ;  /* 0x0070a002050085a7 */ /* 0x000f2400080010ff */
[----:B----4-:R-:W-:Y:S05]  /*12500*/  @!P0 BRA `(.L_x_361) ;  /* 0xfffffffc00f08947 */ /* 0x010fea000383ffff */
[----:B------:R-:W-:Y:S05]  /*12510*/  BRA `(.L_x_362) ;  /* 0xfffffef800b87947 */ /* 0x000fea000383ffff */
.L_x_53:
[----:B---3--:R-:W-:-:S07]  /*12520*/  MOV R0, UR4 ;  /* 0x0000000400007c02 */ /* 0x008fce0008000f00 */
.L_x_363:
[----:B---3--:R3:W4:Y:S02]  /*12530*/  SYNCS.PHASECHK.TRANS64.TRYWAIT P0, [R0+URZ+0x7058], R3 ;  /* 0x00705803000075a7 */ /* 0x00872400080011ff */
[----:B----4-:R-:W-:Y:S05]  /*12540*/  @!P0 NANOSLEEP.SYNCS 0x989680 ;  /* 0x009896800000895d */ /* 0x010fea0003900000 */
[----:B------:R-:W4:Y:S02]  /*12550*/  @!P0 SYNCS.PHASECHK.TRANS64 P0, [R0+URZ+0x7058], R3 ;  /* 0x00705803000085a7 */ /* 0x000f2400080010ff */
[----:B----4-:R-:W-:Y:S05]  /*12560*/  @!P0 BRA `(.L_x_363) ;  /* 0xfffffffc00f08947 */ /* 0x010fea000383ffff */
[----:B------:R-:W-:Y:S05]  /*12570*/  BRA `(.L_x_364) ;  /* 0xfffffef800b07947 */ /* 0x000fea000383ffff */
.L_x_57:
[----:B------:R-:W-:Y:S07]  /*12580*/  MOV R0, UR8 ;  /* 0x0000000800007c02 */ /* 0x000fee0008000f00 */
.L_x_365:
[----:B--2---:R2:W3:Y:S02]  /*12590*/  SYNCS.PHASECHK.TRANS64.TRYWAIT P0, [R0+URZ+0x7020], R3 ;  /* 0x00702003000075a7 */ /* 0x0044e400080011ff */
[----:B---3--:R-:W-:Y:S05]  /*125a0*/  @!P0 NANOSLEEP.SYNCS 0x989680 ;  /* 0x009896800000895d */ /* 0x008fea0003900000 */
[----:B------:R-:W3:Y:S02]  /*125b0*/  @!P0 SYNCS.PHASECHK.TRANS64 P0, [R0+URZ+0x7020], R3 ;  /* 0x00702003000085a7 */ /* 0x000ee400080010ff */
[----:B---3--:R-:W-:Y:S05]  /*125c0*/  @!P0 BRA `(.L_x_365) ;  /* 0xfffffffc00f08947 */ /* 0x008fea000383ffff */
[----:B------:R-:W-:Y:S05]  /*125d0*/  BRA `(.L_x_366) ;  /* 0xfffffefc00987947 */ /* 0x000fea000383ffff */
.L_x_60:
[----:B------:R-:W-:Y:S07]  /*125e0*/  MOV R0, UR4 ;  /* 0x0000000400007c02 */ /* 0x000fee0008000f00 */
.L_x_367:
[----:B--2---:R2:W3:Y:S02]  /*125f0*/  SYNCS.PHASECHK.TRANS64.TRYWAIT P0, [R0+URZ+0x70a8], R3 ;  /* 0x0070a803000075a7 */ /* 0x0044e400080011ff */
[----:B---3--:R-:W-:Y:S05]  /*12600*/  @!P0 NANOSLEEP.SYNCS 0x989680 ;  /* 0x009896800000895d */ /* 0x008fea0003900000 */
[----:B------:R-:W3:Y:S02]  /*12610*/  @!P0 SYNCS.PHASECHK.TRANS64 P0, [R0+URZ+0x70a8], R3 ;  /* 0x0070a803000085a7 */ /* 0x000ee400080010ff */
[----:B---3--:R-:W-:Y:S05]  /*12620*/  @!P0 BRA `(.L_x_367) ;  /* 0xfffffffc00f08947 */ /* 0x008fea000383ffff */
[----:B------:R-:W-:Y:S05]  /*12630*/  BRA `(.L_x_368) ;  /* 0xffffff0000007947 */ /* 0x000fea000383ffff */
.L_x_62:
[----:B------:R-:W-:Y:S07]  /*12640*/  MOV R0, UR4 ;  /* 0x0000000400007c02 */ /* 0x000fee0008000f00 */
.L_x_369:
[----:B--2---:R2:W3:Y:S02]  /*12650*/  SYNCS.PHASECHK.TRANS64.TRYWAIT P0, [R0+URZ+0x7068], R3 ;  /* 0x00706803000075a7 */ /* 0x0044e400080011ff */
[----:B---3--:R-:W-:Y:S05]  /*12660*/  @!P0 NANOSLEEP.SYNCS 0x989680 ;  /* 0x009896800000895d */ /* 0x008fea0003900000 */
[----:B------:R-:W3:Y:S02]  /*12670*/  @!P0 SYNCS.PHASECHK.TRANS64 P0, [R0+URZ+0x7068], R3 ;  /* 0x00706803000085a7 */ /* 0x000ee400080010ff */
[----:B---3--:R-:W-:Y:S05]  /*12680*/  @!P0 BRA `(.L_x_369) ;  /* 0xfffffffc00f08947 */ /* 0x008fea000383ffff */
[----:B------:R-:W-:Y:S05]  /*12690*/  BRA `(.L_x_370) ;  /* 0xfffffefc00fc7947 */ /* 0x000fea000383ffff */
.L_x_68:
[----:B------:R-:W-:Y:S07]  /*126a0*/  MOV R0, UR8 ;  /* 0x0000000800007c02 */ /* 0x000fee0008000f00 */
.L_x_371:
[----:B--2---:R2:W3:Y:S02]  /*126b0*/  SYNCS.PHASECHK.TRANS64.TRYWAIT P0, [R0+URZ+0x7020], R3 ;  /* 0x00702003000075a7 */ /* 0x0044e400080011ff */
[----:B---3--:R-:W-:Y:S05]  /*126c0*/  @!P0 NANOSLEEP.SYNCS 0x989680 ;  /* 0x009896800000895d */ /* 0x008fea0003900000 */
[----:B------:R-:W3:Y:S02]  /*126d0*/  @!P0 SYNCS.PHASECHK.TRANS64 P0, [R0+URZ+0x7020], R3 ;  /* 0x00702003000085a7 */ /* 0x000ee400080010ff */
[----:B---3--:R-:W-:Y:S05]  /*126e0*/  @!P0 BRA `(.L_x_371) ;  /* 0xfffffffc00f08947 */ /* 0x008fea000383ffff */
[----:B------:R-:W-:Y:S05]  /*126f0*/  BRA `(.L_x_372) ;  /* 0xffffff0400347947 */ /* 0x000fea000383ffff */
.L_x_70:
[----:B------:R-:W-:Y:S07]  /*12700*/  MOV R0, UR4 ;  /* 0x0000000400007c02 */ /* 0x000fee0008000f00 */
.L_x_373:
[----:B--2---:R2:W3:Y:S02]  /*12710*/  SYNCS.PHASECHK.TRANS64.TRYWAIT P0, [R0+URZ+0x70a0], R3 ;  /* 0x0070a003000075a7 */ /* 0x0044e400080011ff */
[----:B---3--:R-:W-:Y:S05]  /*12720*/  @!P0 NANOSLEEP.SYNCS 0x989680 ;  /* 0x009896800000895d */ /* 0x008fea0003900000 */
[----:B------:R-:W3:Y:S02]  /*12730*/  @!P0 SYNCS.PHASECHK.TRANS64 P0, [R0+URZ+0x70a0], R3 ;  /* 0x0070a003000085a7 */ /* 0x000ee400080010ff */
[----:B---3--:R-:W-:Y:S05]  /*12740*/  @!P0 BRA `(.L_x_373) ;  /* 0xfffffffc00f08947 */ /* 0x008fea000383ffff */
[----:B------:R-:W-:Y:S05]  /*12750*/  BRA `(.L_x_374) ;  /* 0xffffff0400307947 */ /* 0x000fea000383ffff */
.L_x_72:
[----:B------:R-:W-:Y:S07]  /*12760*/  MOV R0, UR4 ;  /* 0x0000000400007c02 */ /* 0x000fee0008000f00 */
.L_x_375:
[----:B--2---:R2:W3:Y:S02]  /*12770*/  SYNCS.PHASECHK.TRANS64.TRYWAIT P0, [R0+URZ+0x7058], R3 ;  /* 0x00705803000075a7 */ /* 0x0044e400080011ff */
[----:B---3--:R-:W-:Y:S05]  /*12780*/  @!P0 NANOSLEEP.SYNCS 0x989680 ;  /* 0x009896800000895d */ /* 0x008fea0003900000 */
[----:B------:R-:W3:Y:S02]  /*12790*/  @!P0 SYNCS.PHASECHK.TRANS64 P0, [R0+URZ+0x7058], R3 ;  /* 0x00705803000085a7 */ /* 0x000ee400080010ff */
[----:B---3--:R-:W-:Y:S05]  /*127a0*/  @!P0 BRA `(.L_x_375) ;  /* 0xfffffffc00f08947 */ /* 0x008fea000383ffff */
[----:B------:R-:W-:Y:S05]  /*127b0*/  BRA `(.L_x_376) ;  /* 0xffffff04002c7947 */ /* 0x000fea000383ffff */
.L_x_80:
[----:B------:R-:W-:-:S07]  /*127c0*/  MOV R0, UR4 ;  /* 0x0000000400007c02 */ /* 0x000fce0008000f00 */
.L_x_377:
[----:B--2---:R2:W3:Y:S02]  /*127d0*/  SYNCS.PHASECHK.TRANS64.TRYWAIT P0, [R0+URZ+0x70a8], R3 ;  /* 0x0070a803000075a7 */ /* 0x0044e400080011ff */
[----:B---3--:R-:W-:Y:S05]  /*127e0*/  @!P0 NANOSLEEP.SYNCS 0x989680 ;  /* 0x009896800000895d */ /* 0x008fea0003900000 */
[----:B------:R-:W3:Y:S02]  /*127f0*/  @!P0 SYNCS.PHASECHK.TRANS64 P0, [R0+URZ+0x70a8], R3 ;  /* 0x0070a803000085a7 */ /* 0x000ee400080010ff */
[----:B---3--:R-:W-:Y:S05]  /*12800*/  @!P0 BRA `(.L_x_377) ;  /* 0xfffffffc00f08947 */ /* 0x008fea000383ffff */
[----:B------:R-:W-:Y:S05]  /*12810*/  BRA `(.L_x_378) ;  /* 0xffffff08002c7947 */ /* 0x000fea000383ffff */
.L_x_82:
[----:B--2---:R-:W-:-:S07]  /*12820*/  MOV R0, UR4 ;  /* 0x0000000400007c02 */ /* 0x004fce0008000f00 */
.L_x_379:
[----:B--2---:R2:W3:Y:S02]  /*12830*/  SYNCS.PHASECHK.TRANS64.TRYWAIT P0, [R0+URZ+0x7068], R5 ;  /* 0x00706805000075a7 */ /* 0x0044e400080011ff */
[----:B---3--:R-:W-:Y:S05]  /*12840*/  @!P0 NANOSLEEP.SYNCS 0x989680 ;  /* 0x009896800000895d */ /* 0x008fea0003900000 */
[----:B------:R-:W3:Y:S02]  /*12850*/  @!P0 SYNCS.PHASECHK.TRANS64 P0, [R0+URZ+0x7068], R5 ;  /* 0x00706805000085a7 */ /* 0x000ee400080010ff */
[----:B---3--:R-:W-:Y:S05]  /*12860*/  @!P0 BRA `(.L_x_379) ;  /* 0xfffffffc00f08947 */ /* 0x008fea000383ffff */
[----:B------:R-:W-:Y:S05]  /*12870*/  BRA `(.L_x_380) ;  /* 0xffffff0800287947 */ /* 0x000fea000383ffff */
.L_x_89:
[----:B-1----:R1:W2:Y:S02]  /*12880*/  SYNCS.PHASECHK.TRANS64.TRYWAIT P0, [R16+URZ+0x70c0], R3 ;  /* 0x0070c003100075a7 */ /* 0x0022a400080011ff */
[----:B--2---:R-:W-:Y:S05]  /*12890*/  @!P0 NANOSLEEP.SYNCS 0x989680 ;  /* 0x009896800000895d */ /* 0x004fea0003900000 */
[----:B------:R-:W2:Y:S02]  /*128a0*/  @!P0 SYNCS.PHASECHK.TRANS64 P0, [R16+URZ+0x70c0], R3 ;  /* 0x0070c003100085a7 */ /* 0x000ea400080010ff */
[----:B--2---:R-:W-:Y:S05]  /*128b0*/  @!P0 BRA `(.L_x_89) ;  /* 0xfffffffc00f08947 */ /* 0x004fea000383ffff */
[----:B------:R-:W-:Y:S05]  /*128c0*/  BRA `(.L_x_381) ;  /* 0xffffff0c00587947 */ /* 0x000fea000383ffff */
.L_x_155:
[----:B--2---:R2:W5:Y:S02]  /*128d0*/  SYNCS.PHASECHK.TRANS64.TRYWAIT P0, [R16+URZ+0x70c8], R3 ;  /* 0x0070c803100075a7 */ /* 0x00456400080011ff */
[----:B-----5:R-:W-:Y:S05]  /*128e0*/  @!P0 NANOSLEEP.SYNCS 0x989680 ;  /* 0x009896800000895d */ /* 0x020fea0003900000 */
[----:B------:R-:W5:Y:S02]  /*128f0*/  @!P0 SYNCS.PHASECHK.TRANS64 P0, [R16+URZ+0x70c8], R3 ;  /* 0x0070c803100085a7 */ /* 0x000f6400080010ff */
[----:B-----5:R-:W-:Y:S05]  /*12900*/  @!P0 BRA `(.L_x_155) ;  /* 0xfffffffc00f08947 */ /* 0x020fea000383ffff */
[----:B------:R-:W-:Y:S05]  /*12910*/  BRA `(.L_x_382) ;  /* 0xffffff3c00c07947 */ /* 0x000fea000383ffff */
.L_x_160:
[----:B-1----:R-:W-:-:S04]  /*12920*/  MOV R0, UR39 ;  /* 0x0000002700007c02 */ /* 0x002fc80008000f00 */
[----:B------:R1:W2:Y:S03]  /*12930*/  SYNCS.PHASECHK.TRANS64.TRYWAIT P0, [R0+URZ+0x7070], R3 ;  /* 0x00707003000075a7 */ /* 0x0002a600080011ff */
[----:B--2---:R-:W-:Y:S05]  /*12940*/  @!P0 NANOSLEEP.SYNCS 0x989680 ;  /* 0x009896800000895d */ /* 0x004fea0003900000 */
[----:B------:R-:W2:Y:S02]  /*12950*/  @!P0 SYNCS.PHASECHK.TRANS64 P0, [R0+URZ+0x7070], R3 ;  /* 0x00707003000085a7 */ /* 0x000ea400080010ff */
[----:B--2---:R-:W-:Y:S05]  /*12960*/  @!P0 BRA `(.L_x_160) ;  /* 0xfffffffc00ec8947 */ /* 0x004fea000383ffff */
[----:B------:R-:W-:Y:S05]  /*12970*/  BRA `(.L_x_383) ;  /* 0xffffff4000a47947 */ /* 0x000fea000383ffff */
.L_x_163:
[----:B-1----:R-:W-:-:S04]  /*12980*/  MOV R0, UR39 ;  /* 0x0000002700007c02 */ /* 0x002fc80008000f00 */
[----:B------:R1:W2:Y:S03]  /*12990*/  SYNCS.PHASECHK.TRANS64.TRYWAIT P0, [R0+URZ+0x7080], R3 ;  /* 0x00708003000075a7 */ /* 0x0002a600080011ff */
[----:B--2---:R-:W-:Y:S05]  /*129a0*/  @!P0 NANOSLEEP.SYNCS 0x989680 ;  /* 0x009896800000895d */ /* 0x004fea0003900000 */
[----:B------:R-:W2:Y:S02]  /*129b0*/  @!P0 SYNCS.PHASECHK.TRANS64 P0, [R0+URZ+0x7080], R3 ;  /* 0x00708003000085a7 */ /* 0x000ea400080010ff */
[----:B--2---:R-:W-:Y:S05]  /*129c0*/  @!P0 BRA `(.L_x_163) ;  /* 0xfffffffc00ec8947 */ /* 0x004fea000383ffff */
[----:B------:R-:W-:Y:S05]  /*129d0*/  BRA `(.L_x_384) ;  /* 0xffffff4000bc7947 */ /* 0x000fea000383ffff */
.L_x_166:
[----:B-1----:R-:W-:-:S04]  /*129e0*/  MOV R0, UR39 ;  /* 0x0000002700007c02 */ /* 0x002fc80008000f00 */
[----:B------:R1:W2:Y:S03]  /*129f0*/  SYNCS.PHASECHK.TRANS64.TRYWAIT P0, [R0+URZ+0x7070], R3 ;  /* 0x00707003000075a7 */ /* 0x0002a600080011ff */
[----:B--2---:R-:W-:Y:S05]  /*12a00*/  @!P0 NANOSLEEP.SYNCS 0x989680 ;  /* 0x009896800000895d */ /* 0x004fea0003900000 */
[----:B------:R-:W2:Y:S02]  /*12a10*/  @!P0 SYNCS.PHASECHK.TRANS64 P0, [R0+URZ+0x7070], R3 ;  /* 0x00707003000085a7 */ /* 0x000ea400080010ff */
[----:B--2---:R-:W-:Y:S05]  /*12a20*/  @!P0 BRA `(.L_x_166) ;  /* 0xfffffffc00ec8947 */ /* 0x004fea000383ffff */
[----:B------:R-:W-:Y:S05]  /*12a30*/  BRA `(.L_x_385) ;  /* 0xffffff4400247947 */ /* 0x000fea000383ffff */
.L_x_168:
[----:B-1----:R-:W-:-:S04]  /*12a40*/  MOV R0, UR39 ;  /* 0x0000002700007c02 */ /* 0x002fc80008000f00 */
[----:B------:R1:W2:Y:S03]  /*12a50*/  SYNCS.PHASECHK.TRANS64.TRYWAIT P0, [R0+URZ+0x7090], R3 ;  /* 0x00709003000075a7 */ /* 0x0002a600080011ff */
[----:B--2---:R-:W-:Y:S05]  /*12a60*/  @!P0 NANOSLEEP.SYNCS 0x989680 ;  /* 0x009896800000895d */ /* 0x004fea0003900000 */
[----:B------:R-:W2:Y:S02]  /*12a70*/  @!P0 SYNCS.PHASECHK.TRANS64 P0, [R0+URZ+0x7090], R3 ;  /* 0x00709003000085a7 */ /* 0x000ea400080010ff */
[----:B--2---:R-:W-:Y:S05]  /*12a80*/  @!P0 BRA `(.L_x_168) ;  /* 0xfffffffc00ec8947 */ /* 0x004fea000383ffff */
[----:B------:R-:W-:Y:S05]  /*12a90*/  BRA `(.L_x_386) ;  /* 0xffffff4400647947 */ /* 0x000fea000383ffff */
.L_x_177:
[----:B-1----:R-:W-:-:S04]  /*12aa0*/  MOV R0, UR39 ;  /* 0x0000002700007c02 */ /* 0x002fc80008000f00 */
[----:B------:R1:W4:Y:S03]  /*12ab0*/  SYNCS.PHASECHK.TRANS64.TRYWAIT P1, [R0+URZ+0x7080], R3 ;  /* 0x00708003000075a7 */ /* 0x00032600080211ff */
[----:B----4-:R-:W-:Y:S05]  /*12ac0*/  @!P1 NANOSLEEP.SYNCS 0x989680 ;  /* 0x009896800000995d */ /* 0x010fea0003900000 */
[----:B------:R-:W4:Y:S02]  /*12ad0*/  @!P1 SYNCS.PHASECHK.TRANS64 P1, [R0+URZ+0x7080], R3 ;  /* 0x00708003000095a7 */ /* 0x000f2400080210ff */
[----:B----4-:R-:W-:Y:S05]  /*12ae0*/  @!P1 BRA `(.L_x_177) ;  /* 0xfffffffc00ec9947 */ /* 0x010fea000383ffff */
[----:B------:R-:W-:Y:S05]  /*12af0*/  BRA `(.L_x_387) ;  /* 0xffffff4c00487947 */ /* 0x000fea000383ffff */
.L_x_180:
[----:B-1----:R-:W-:-:S04]  /*12b00*/  MOV R0, UR39 ;  /* 0x0000002700007c02 */ /* 0x002fc80008000f00 */
[----:B------:R1:W4:Y:S03]  /*12b10*/  SYNCS.PHASECHK.TRANS64.TRYWAIT P0, [R0+URZ+0x7098], R3 ;  /* 0x00709803000075a7 */ /* 0x00032600080011ff */
[----:B----4-:R-:W-:Y:S05]  /*12b20*/  @!P0 NANOSLEEP.SYNCS 0x989680 ;  /* 0x009896800000895d */ /* 0x010fea0003900000 */
[----:B------:R-:W4:Y:S02]  /*12b30*/  @!P0 SYNCS.PHASECHK.TRANS64 P0, [R0+URZ+0x7098], R3 ;  /* 0x00709803000085a7 */ /* 0x000f2400080010ff */
[----:B----4-:R-:W-:Y:S05]  /*12b40*/  @!P0 BRA `(.L_x_180) ;  /* 0xfffffffc00ec8947 */ /* 0x010fea000383ffff */
[----:B------:R-:W-:Y:S05]  /*12b50*/  BRA `(.L_x_388) ;  /* 0xffffff4c00d07947 */ /* 0x000fea000383ffff */
.L_x_191:
[----:B-1----:R-:W-:-:S04]  /*12b60*/  MOV R0, UR40 ;  /* 0x0000002800007c02 */ /* 0x002fc80008000f00 */
[----:B------:R1:W5:Y:S03]  /*12b70*/  SYNCS.PHASECHK.TRANS64.TRYWAIT P0, [R0+URZ+0x7070], R3 ;  /* 0x00707003000075a7 */ /* 0x00036600080011ff */
[----:B-----5:R-:W-:Y:S05]  /*12b80*/  @!P0 NANOSLEEP.SYNCS 0x989680 ;  /* 0x009896800000895d */ /* 0x020fea0003900000 */
[----:B------:R-:W5:Y:S02]  /*12b90*/  @!P0 SYNCS.PHASECHK.TRANS64 P0, [R0+URZ+0x7070], R3 ;  /* 0x00707003000085a7 */ /* 0x000f6400080010ff */
[----:B-----5:R-:W-:Y:S05]  /*12ba0*/  @!P0 BRA `(.L_x_191) ;  /* 0xfffffffc00ec8947 */ /* 0x020fea000383ffff */
[----:B------:R-:W-:Y:S05]  /*12bb0*/  BRA `(.L_x_389) ;  /* 0xffffff5400d87947 */ /* 0x000fea000383ffff */
.L_x_194:
[----:B-1----:R-:W-:-:S04]  /*12bc0*/  MOV R0, UR40 ;  /* 0x0000002800007c02 */ /* 0x002fc80008000f00 */
[----:B------:R1:W5:Y:S03]  /*12bd0*/  SYNCS.PHASECHK.TRANS64.TRYWAIT P0, [R0+URZ+0x7090], R3 ;  /* 0x00709003000075a7 */ /* 0x00036600080011ff */
[----:B-----5:R-:W-:Y:S05]  /*12be0*/  @!P0 NANOSLEEP.SYNCS 0x989680 ;  /* 0x009896800000895d */ /* 0x020fea0003900000 */
[----:B------:R-:W5:Y:S02]  /*12bf0*/  @!P0 SYNCS.PHASECHK.TRANS64 P0, [R0+URZ+0x7090], R3 ;  /* 0x00709003000085a7 */ /* 0x000f6400080010ff */
[----:B-----5:R-:W-:Y:S05]  /*12c00*/  @!P0 BRA `(.L_x_194) ;  /* 0xfffffffc00ec8947 */ /* 0x020fea000383ffff */
[----:B------:R-:W-:Y:S05]  /*12c10*/  BRA `(.L_x_390) ;  /* 0xffffff5400f47947 */ /* 0x000fea000383ffff */
.L_x_196:
[----:B-1----:R-:W-:-:S04]  /*12c20*/  MOV R0, UR40 ;  /* 0x0000002800007c02 */ /* 0x002fc80008000f00 */
[----:B------:R1:W2:Y:S03]  /*12c30*/  SYNCS.PHASECHK.TRANS64.TRYWAIT P0, [R0+URZ+0x70c0], R5 ;  /* 0x0070c005000075a7 */ /* 0x0002a600080011ff */
[----:B--2---:R-:W-:Y:S05]  /*12c40*/  @!P0 NANOSLEEP.SYNCS 0x989680 ;  /* 0x009896800000895d */ /* 0x004fea0003900000 */
[----:B------:R-:W2:Y:S02]  /*12c50*/  @!P0 SYNCS.PHASECHK.TRANS64 P0, [R0+URZ+0x70c0], R5 ;  /* 0x0070c005000085a7 */ /* 0x000ea400080010ff */
[----:B--2---:R-:W-:Y:S05]  /*12c60*/  @!P0 BRA `(.L_x_196) ;  /* 0xfffffffc00ec8947 */ /* 0x004fea000383ffff */
[----:B------:R-:W-:Y:S05]  /*12c70*/  BRA `(.L_x_391) ;  /* 0xffffff5400fc7947 */ /* 0x000fea000383ffff */
.L_x_206:
[----:B---3--:R-:W-:-:S04]  /*12c80*/  MOV R0, UR40 ;  /* 0x0000002800007c02 */ /* 0x008fc80008000f00 */
[----:B------:R3:W1:Y:S03]  /*12c90*/  SYNCS.PHASECHK.TRANS64.TRYWAIT P1, [R0+URZ+0x7080], R3 ;  /* 0x00708003000075a7 */ /* 0x00066600080211ff */
[----:B-1----:R-:W-:Y:S05]  /*12ca0*/  @!P1 NANOSLEEP.SYNCS 0x989680 ;  /* 0x009896800000995d */ /* 0x002fea0003900000 */
[----:B------:R-:W1:Y:S02]  /*12cb0*/  @!P1 SYNCS.PHASECHK.TRANS64 P1, [R0+URZ+0x7080], R3 ;  /* 0x00708003000095a7 */ /* 0x000e6400080210ff */
[----:B-1----:R-:W-:Y:S05]  /*12cc0*/  @!P1 BRA `(.L_x_206) ;  /* 0xfffffffc00ec9947 */ /* 0x002fea000383ffff */
[----:B------:R-:W-:Y:S05]  /*12cd0*/  BRA `(.L_x_392) ;  /* 0xffffff6400487947 */ /* 0x000fea000383ffff */
.L_x_210:
[----:B--2---:R-:W-:-:S04]  /*12ce0*/  MOV R0, UR40 ;  /* 0x0000002800007c02 */ /* 0x004fc80008000f00 */
[----:B------:R2:W3:Y:S03]  /*12cf0*/  SYNCS.PHASECHK.TRANS64.TRYWAIT P0, [R0+URZ+0x7098], R3 ;  /* 0x00709803000075a7 */ /* 0x0004e600080011ff */
[----:B---3--:R-:W-:Y:S05]  /*12d00*/  @!P0 NANOSLEEP.SYNCS 0x989680 ;  /* 0x009896800000895d */ /* 0x008fea0003900000 */
[----:B------:R-:W3:Y:S02]  /*12d10*/  @!P0 SYNCS.PHASECHK.TRANS64 P0, [R0+URZ+0x7098], R3 ;  /* 0x00709803000085a7 */ /* 0x000ee400080010ff */
[----:B---3--:R-:W-:Y:S05]  /*12d20*/  @!P0 BRA `(.L_x_210) ;  /* 0xfffffffc00ec8947 */ /* 0x008fea000383ffff */
[----:B------:R-:W-:Y:S05]  /*12d30*/  BRA `(.L_x_393) ;  /* 0xffffff6400b07947 */ /* 0x000fea000383ffff */
.L_x_212:
[----:B--2---:R-:W-:-:S04]  /*12d40*/  MOV R0, UR40 ;  /* 0x0000002800007c02 */ /* 0x004fc80008000f00 */
[----:B------:R2:W3:Y:S03]  /*12d50*/  SYNCS.PHASECHK.TRANS64.TRYWAIT P0, [R0+URZ+0x70c8], R3 ;  /* 0x0070c803000075a7 */ /* 0x0004e600080011ff */
[----:B---3--:R-:W-:Y:S05]  /*12d60*/  @!P0 NANOSLEEP.SYNCS 0x989680 ;  /* 0x009896800000895d */ /* 0x008fea0003900000 */
[----:B------:R-:W3:Y:S02]  /*12d70*/  @!P0 SYNCS.PHASECHK.TRANS64 P0, [R0+URZ+0x70c8], R3 ;  /* 0x0070c803000085a7 */ /* 0x000ee400080010ff */
[----:B---3--:R-:W-:Y:S05]  /*12d80*/  @!P0 BRA `(.L_x_212) ;  /* 0xfffffffc00ec8947 */ /* 0x008fea000383ffff */
[----:B------:R-:W-:Y:S05]  /*12d90*/  BRA `(.L_x_394) ;  /* 0xffffff6400b87947 */ /* 0x000fea000383ffff */
.L_x_222:
[----:B-1----:R-:W-:-:S04]  /*12da0*/  MOV R0, UR56 ;  /* 0x0000003800007c02 */ /* 0x002fc80008000f00 */
[----:B------:R1:W2:Y:S03]  /*12db0*/  SYNCS.PHASECHK.TRANS64.TRYWAIT P0, [R0+URZ], R3 ;  /* 0x00000003000075a7 */ /* 0x0002a600080011ff */
[----:B--2---:R-:W-:Y:S05]  /*12dc0*/  @!P0 NANOSLEEP.SYNCS 0x989680 ;  /* 0x009896800000895d */ /* 0x004fea0003900000 */
[----:B------:R-:W2:Y:S02]  /*12dd0*/  @!P0 SYNCS.PHASECHK.TRANS64 P0, [R0+URZ], R3 ;  /* 0x00000003000085a7 */ /* 0x000ea400080010ff */
[----:B--2---:R-:W-:Y:S05]  /*12de0*/  @!P0 BRA `(.L_x_222) ;  /* 0xfffffffc00ec8947 */ /* 0x004fea000383ffff */
[----:B------:R-:W-:Y:S05]  /*12df0*/  BRA `(.L_x_395) ;  /* 0xffffff74004c7947 */ /* 0x000fea000383ffff */
.L_x_225:
[----:B-1----:R-:W-:-:S04]  /*12e00*/  MOV R0, UR42 ;  /* 0x0000002a00007c02 */ /* 0x002fc80008000f00 */
[----:B------:R1:W3:Y:S03]  /*12e10*/  SYNCS.PHASECHK.TRANS64.TRYWAIT P1, [R0+URZ], R3 ;  /* 0x00000003000075a7 */ /* 0x0002e600080211ff */
[----:B---3--:R-:W-:Y:S05]  /*12e20*/  @!P1 NANOSLEEP.SYNCS 0x989680 ;  /* 0x009896800000995d */ /* 0x008fea0003900000 */
[----:B------:R-:W3:Y:S02]  /*12e30*/  @!P1 SYNCS.PHASECHK.TRANS64 P1, [R0+URZ], R3 ;  /* 0x00000003000095a7 */ /* 0x000ee400080210ff */
[----:B---3--:R-:W-:Y:S05]  /*12e40*/  @!P1 BRA `(.L_x_225) ;  /* 0xfffffffc00ec9947 */ /* 0x008fea000383ffff */
[----:B------:R-:W-:Y:S05]  /*12e50*/  BRA `(.L_x_396) ;  /* 0xffffff7400e87947 */ /* 0x000fea000383ffff */
.L_x_230:
[----:B-1----:R-:W-:-:S04]  /*12e60*/  MOV R4, UR45 ;  /* 0x0000002d00047c02 */ /* 0x002fc80008000f00 */
[----:B------:R1:W2:Y:S03]  /*12e70*/  SYNCS.PHASECHK.TRANS64.TRYWAIT P2, [R4+URZ+0x70d0], R3 ;  /* 0x0070d003040075a7 */ /* 0x0002a600080411ff */
[----:B--2---:R-:W-:Y:S05]  /*12e80*/  @!P2 NANOSLEEP.SYNCS 0x989680 ;  /* 0x009896800000a95d */ /* 0x004fea0003900000 */
[----:B------:R-:W2:Y:S02]  /*12e90*/  @!P2 SYNCS.PHASECHK.TRANS64 P2, [R4+URZ+0x70d0], R3 ;  /* 0x0070d0030400a5a7 */ /* 0x000ea400080410ff */
[----:B--2---:R-:W-:Y:S05]  /*12ea0*/  @!P2 BRA `(.L_x_230) ;  /* 0xfffffffc00eca947 */ /* 0x004fea000383ffff */
[----:B------:R-:W-:Y:S05]  /*12eb0*/  BRA `(.L_x_397) ;  /* 0xffffff7c00dc7947 */ /* 0x000fea000383ffff */
.L_x_234:
[----:B--2---:R-:W-:-:S04]  /*12ec0*/  MOV R3, UR56 ;  /* 0x0000003800037c02 */ /* 0x004fc80008000f00 */
[----:B------:R2:W3:Y:S03]  /*12ed0*/  SYNCS.PHASECHK.TRANS64.TRYWAIT P2, [R3+URZ], R0 ;  /* 0x00000000030075a7 */ /* 0x0004e600080411ff */
[----:B---3--:R-:W-:Y:S05]  /*12ee0*/  @!P2 NANOSLEEP.SYNCS 0x989680 ;  /* 0x009896800000a95d */ /* 0x008fea0003900000 */
[----:B------:R-:W3:Y:S02]  /*12ef0*/  @!P2 SYNCS.PHASECHK.TRANS64 P2, [R3+URZ], R0 ;  /* 0x000000000300a5a7 */ /* 0x000ee400080410ff */
[----:B---3--:R-:W-:Y:S05]  /*12f00*/  @!P2 BRA `(.L_x_234) ;  /* 0xfffffffc00eca947 */ /* 0x008fea000383ffff */
[----:B------:R-:W-:Y:S05]  /*12f10*/  BRA `(.L_x_398) ;  /* 0xffffff9400647947 */ /* 0x000fea000383ffff */
.L_x_239:
[----:B--2---:R-:W-:-:S04]  /*12f20*/  MOV R0, UR42 ;  /* 0x0000002a00007c02 */ /* 0x004fc80008000f00 */
[----:B------:R2:W3:Y:S03]  /*12f30*/  SYNCS.PHASECHK.TRANS64.TRYWAIT P1, [R0+URZ], R3 ;  /* 0x00000003000075a7 */ /* 0x0004e600080211ff */
[----:B---3--:R-:W-:Y:S05]  /*12f40*/  @!P1 NANOSLEEP.SYNCS 0x989680 ;  /* 0x009896800000995d */ /* 0x008fea0003900000 */
[----:B------:R-:W3:Y:S02]  /*12f50*/  @!P1 SYNCS.PHASECHK.TRANS64 P1, [R0+URZ], R3 ;  /* 0x00000003000095a7 */ /* 0x000ee400080210ff */
[----:B---3--:R-:W-:Y:S05]  /*12f60*/  @!P1 BRA `(.L_x_239) ;  /* 0xfffffffc00ec9947 */ /* 0x008fea000383ffff */
[----:B------:R-:W-:Y:S05]  /*12f70*/  BRA `(.L_x_399) ;  /* 0xffffff9800107947 */ /* 0x000fea000383ffff */
.L_x_244:
[----:B-1----:R-:W-:-:S04]  /*12f80*/  MOV R0, UR40 ;  /* 0x0000002800007c02 */ /* 0x002fc80008000f00 */
[----:B------:R1:W2:Y:S03]  /*12f90*/  SYNCS.PHASECHK.TRANS64.TRYWAIT P1, [R0+URZ], R3 ;  /* 0x00000003000075a7 */ /* 0x0002a600080211ff */
[----:B--2---:R-:W-:Y:S05]  /*12fa0*/  @!P1 NANOSLEEP.SYNCS 0x989680 ;  /* 0x009896800000995d */ /* 0x004fea0003900000 */
[----:B------:R-:W2:Y:S02]  /*12fb0*/  @!P1 SYNCS.PHASECHK.TRANS64 P1, [R0+URZ], R3 ;  /* 0x00000003000095a7 */ /* 0x000ea400080210ff */
[----:B--2---:R-:W-:Y:S05]  /*12fc0*/  @!P1 BRA `(.L_x_244) ;  /* 0xfffffffc00ec9947 */ /* 0x004fea000383ffff */
[----:B------:R-:W-:Y:S05]  /*12fd0*/  BRA `(.L_x_400) ;  /* 0xffffff9800c87947 */ /* 0x000fea000383ffff */
.L_x_249:
[----:B-1----:R-:W-:-:S04]  /*12fe0*/  MOV R4, UR45 ;  /* 0x0000002d00047c02 */ /* 0x002fc80008000f00 */
[----:B------:R1:W2:Y:S03]  /*12ff0*/  SYNCS.PHASECHK.TRANS64.TRYWAIT P2, [R4+URZ+0x70d0], R3 ;  /* 0x0070d003040075a7 */ /* 0x0002a600080411ff */
[----:B--2---:R-:W-:Y:S05]  /*13000*/  @!P2 NANOSLEEP.SYNCS 0x989680 ;  /* 0x009896800000a95d */ /* 0x004fea0003900000 */
[----:B------:R-:W2:Y:S02]  /*13010*/  @!P2 SYNCS.PHASECHK.TRANS64 P2, [R4+URZ+0x70d0], R3 ;  /* 0x0070d0030400a5a7 */ /* 0x000ea400080410ff */
[----:B--2---:R-:W-:Y:S05]  /*13020*/  @!P2 BRA `(.L_x_249) ;  /* 0xfffffffc00eca947 */ /* 0x004fea000383ffff */
[----:B------:R-:W-:Y:S05]  /*13030*/  BRA `(.L_x_401) ;  /* 0xffffffac00cc7947 */ /* 0x000fea000383ffff */
.L_x_253:
[----:B--2---:R-:W-:-:S04]  /*13040*/  MOV R3, UR56 ;  /* 0x0000003800037c02 */ /* 0x004fc80008000f00 */
[----:B------:R2:W3:Y:S03]  /*13050*/  SYNCS.PHASECHK.TRANS64.TRYWAIT P2, [R3+URZ], R0 ;  /* 0x00000000030075a7 */ /* 0x0004e600080411ff */
[----:B---3--:R-:W-:Y:S05]  /*13060*/  @!P2 NANOSLEEP.SYNCS 0x989680 ;  /* 0x009896800000a95d */ /* 0x008fea0003900000 */
[----:B------:R-:W3:Y:S02]  /*13070*/  @!P2 SYNCS.PHASECHK.TRANS64 P2, [R3+URZ], R0 ;  /* 0x000000000300a5a7 */ /* 0x000ee400080410ff */
[----:B---3--:R-:W-:Y:S05]  /*13080*/  @!P2 BRA `(.L_x_253) ;  /* 0xfffffffc00eca947 */ /* 0x008fea000383ffff */
[----:B------:R-:W-:Y:S05]  /*13090*/  BRA `(.L_x_402) ;  /* 0xffffffc4003c7947 */ /* 0x000fea000383ffff */
.L_x_257:
[----:B--2---:R-:W-:-:S04]  /*130a0*/  MOV R3, UR40 ;  /* 0x0000002800037c02 */ /* 0x004fc80008000f00 */
[----:B------:R2:W3:Y:S03]  /*130b0*/  SYNCS.PHASECHK.TRANS64.TRYWAIT P1, [R3+URZ], R0 ;  /* 0x00000000030075a7 */ /* 0x0004e600080211ff */
[----:B---3--:R-:W-:Y:S05]  /*130c0*/  @!P1 NANOSLEEP.SYNCS 0x989680 ;  /* 0x009896800000995d */ /* 0x008fea0003900000 */
[----:B------:R-:W3:Y:S02]  /*130d0*/  @!P1 SYNCS.PHASECHK.TRANS64 P1, [R3+URZ], R0 ;  /* 0x00000000030095a7 */ /* 0x000ee400080210ff */
[----:B---3--:R-:W-:Y:S05]  /*130e0*/  @!P1 BRA `(.L_x_257) ;  /* 0xfffffffc00ec9947 */ /* 0x008fea000383ffff */
[----:B------:R-:W-:Y:S05]  /*130f0*/  BRA `(.L_x_403) ;  /* 0xffffffc400e87947 */ /* 0x000fea000383ffff */
.L_x_261:
[----:B-1----:R-:W-:-:S04]  /*13100*/  MOV R0, UR56 ;  /* 0x0000003800007c02 */ /* 0x002fc80008000f00 */
[----:B------:R1:W2:Y:S03]  /*13110*/  SYNCS.PHASECHK.TRANS64.TRYWAIT P0, [R0+URZ], R3 ;  /* 0x00000003000075a7 */ /* 0x0002a600080011ff */
[----:B--2---:R-:W-:Y:S05]  /*13120*/  @!P0 NANOSLEEP.SYNCS 0x989680 ;  /* 0x009896800000895d */ /* 0x004fea0003900000 */
[----:B------:R-:W2:Y:S02]  /*13130*/  @!P0 SYNCS.PHASECHK.TRANS64 P0, [R0+URZ], R3 ;  /* 0x00000003000085a7 */ /* 0x000ea400080010ff */
[----:B--2---:R-:W-:Y:S05]  /*13140*/  @!P0 BRA `(.L_x_261) ;  /* 0xfffffffc00ec8947 */ /* 0x004fea000383ffff */
[----:B------:R-:W-:Y:S05]  /*13150*/  BRA `(.L_x_404) ;  /* 0xffffffc800687947 */ /* 0x000fea000383ffff */
.L_x_265:
[----:B------:R-:W-:-:S07]  /*13160*/  MOV R0, UR8 ;  /* 0x0000000800007c02 */ /* 0x000fce0008000f00 */
.L_x_405:
[----:B-1----:R1:W2:Y:S02]  /*13170*/  SYNCS.PHASECHK.TRANS64.TRYWAIT P1, [R0+URZ+0x7010], R3 ;  /* 0x00701003000075a7 */ /* 0x0022a400080211ff */
[----:B--2---:R-:W-:Y:S05]  /*13180*/  @!P1 NANOSLEEP.SYNCS 0x989680 ;  /* 0x009896800000995d */ /* 0x004fea0003900000 */
[----:B------:R-:W2:Y:S02]  /*13190*/  @!P1 SYNCS.PHASECHK.TRANS64 P1, [R0+URZ+0x7010], R3 ;  /* 0x00701003000095a7 */ /* 0x000ea400080210ff */
[----:B--2---:R-:W-:Y:S05]  /*131a0*/  @!P1 BRA `(.L_x_405) ;  /* 0xfffffffc00f09947 */ /* 0x004fea000383ffff */
[----:B------:R-:W-:Y:S05]  /*131b0*/  BRA `(.L_x_406) ;  /* 0xffffffcc00587947 */ /* 0x000fea000383ffff */
.L_x_271:
[----:B-1----:R-:W-:-:S07]  /*131c0*/  MOV R0, UR8 ;  /* 0x0000000800007c02 */ /* 0x002fce0008000f00 */
.L_x_407:
[----:B-1----:R1:W2:Y:S02]  /*131d0*/  SYNCS.PHASECHK.TRANS64.TRYWAIT P1, [R0+URZ+0x7038], R3 ;  /* 0x00703803000075a7 */ /* 0x0022a400080211ff */
[----:B--2---:R-:W-:Y:S05]  /*131e0*/  @!P1 NANOSLEEP.SYNCS 0x989680 ;  /* 0x009896800000995d */ /* 0x004fea0003900000 */
[----:B------:R-:W2:Y:S02]  /*131f0*/  @!P1 SYNCS.PHASECHK.TRANS64 P1, [R0+URZ+0x7038], R3 ;  /* 0x00703803000095a7 */ /* 0x000ea400080210ff */
[----:B--2---:R-:W-:Y:S05]  /*13200*/  @!P1 BRA `(.L_x_407) ;  /* 0xfffffffc00f09947 */ /* 0x004fea000383ffff */
[----:B------:R-:W-:Y:S05]  /*13210*/  BRA `(.L_x_408) ;  /* 0xffffffcc00ac7947 */ /* 0x000fea000383ffff */
.L_x_277:
[----:B-1----:R-:W-:-:S07]  /*13220*/  MOV R0, UR8 ;  /* 0x0000000800007c02 */ /* 0x002fce0008000f00 */
.L_x_409:
[----:B-1----:R1:W2:Y:S02]  /*13230*/  SYNCS.PHASECHK.TRANS64.TRYWAIT P1, [R0+URZ+0x7018], R3 ;  /* 0x00701803000075a7 */ /* 0x0022a400080211ff */
[----:B--2---:R-:W-:Y:S05]  /*13240*/  @!P1 NANOSLEEP.SYNCS 0x989680 ;  /* 0x009896800000995d */ /* 0x004fea0003900000 */
[----:B------:R-:W2:Y:S02]  /*13250*/  @!P1 SYNCS.PHASECHK.TRANS64 P1, [R0+URZ+0x7018], R3 ;  /* 0x00701803000095a7 */ /* 0x000ea400080210ff */
[----:B--2---:R-:W-:Y:S05]  /*13260*/  @!P1 BRA `(.L_x_409) ;  /* 0xfffffffc00f09947 */ /* 0x004fea000383ffff */
[----:B------:R-:W-:Y:S05]  /*13270*/  BRA `(.L_x_410) ;  /* 0xffffffd000087947 */ /* 0x000fea000383ffff */
.L_x_283:
[----:B-1----:R-:W-:-:S07]  /*13280*/  MOV R0, UR8 ;  /* 0x0000000800007c02 */ /* 0x002fce0008000f00 */
.L_x_411:
[----:B-1----:R1:W2:Y:S02]  /*13290*/  SYNCS.PHASECHK.TRANS64.TRYWAIT P1, [R0+URZ+0x7040], R3 ;  /* 0x00704003000075a7 */ /* 0x0022a400080211ff */
[----:B--2---:R-:W-:Y:S05]  /*132a0*/  @!P1 NANOSLEEP.SYNCS 0x989680 ;  /* 0x009896800000995d */ /* 0x004fea0003900000 */
[----:B------:R-:W2:Y:S02]  /*132b0*/  @!P1 SYNCS.PHASECHK.TRANS64 P1, [R0+URZ+0x7040], R3 ;  /* 0x00704003000095a7 */ /* 0x000ea400080210ff */
[----:B--2---:R-:W-:Y:S05]  /*132c0*/  @!P1 BRA `(.L_x_411) ;  /* 0xfffffffc00f09947 */ /* 0x004fea000383ffff */
[----:B------:R-:W-:Y:S05]  /*132d0*/  BRA `(.L_x_412) ;  /* 0xffffffd000607947 */ /* 0x000fea000383ffff */
.L_x_289:
[----:B-1----:R-:W-:-:S07]  /*132e0*/  MOV R0, UR33 ;  /* 0x0000002100007c02 */ /* 0x002fce0008000f00 */
.L_x_413:
[----:B-1----:R1:W3:Y:S02]  /*132f0*/  SYNCS.PHASECHK.TRANS64.TRYWAIT P1, [R0+URZ+0x7038], R3 ;  /* 0x00703803000075a7 */ /* 0x0022e400080211ff */
[----:B---3--:R-:W-:Y:S05]  /*13300*/  @!P1 NANOSLEEP.SYNCS 0x989680 ;  /* 0x009896800000995d */ /* 0x008fea0003900000 */
[----:B------:R-:W3:Y:S02]  /*13310*/  @!P1 SYNCS.PHASECHK.TRANS64 P1, [R0+URZ+0x7038], R3 ;  /* 0x00703803000095a7 */ /* 0x000ee400080210ff */
[----:B---3--:R-:W-:Y:S05]  /*13320*/  @!P1 BRA `(.L_x_413) ;  /* 0xfffffffc00f09947 */ /* 0x008fea000383ffff */
[----:B------:R-:W-:Y:S05]  /*13330*/  BRA `(.L_x_414) ;  /* 0xffffffd400187947 */ /* 0x000fea000383ffff */
.L_x_294:
[----:B-1----:R-:W-:-:S07]  /*13340*/  MOV R0, UR17 ;  /* 0x0000001100007c02 */ /* 0x002fce0008000f00 */
.L_x_415:
[----:B-1----:R1:W2:Y:S02]  /*13350*/  SYNCS.PHASECHK.TRANS64.TRYWAIT P1, [R0+URZ+0x7038], R3 ;  /* 0x00703803000075a7 */ /* 0x0022a400080211ff */
[----:B--2---:R-:W-:Y:S05]  /*13360*/  @!P1 NANOSLEEP.SYNCS 0x989680 ;  /* 0x009896800000995d */ /* 0x004fea0003900000 */
[----:B------:R-:W2:Y:S02]  /*13370*/  @!P1 SYNCS.PHASECHK.TRANS64 P1, [R0+URZ+0x7038], R3 ;  /* 0x00703803000095a7 */ /* 0x000ea400080210ff */
[----:B--2---:R-:W-:Y:S05]  /*13380*/  @!P1 BRA `(.L_x_415) ;  /* 0xfffffffc00f09947 */ /* 0x004fea000383ffff */
[----:B------:R-:W-:Y:S05]  /*13390*/  BRA `(.L_x_416) ;  /* 0xffffffd400747947 */ /* 0x000fea000383ffff */
.L_x_299:
[----:B-1----:R-:W-:-:S07]  /*133a0*/  MOV R0, UR25 ;  /* 0x0000001900007c02 */ /* 0x002fce0008000f00 */
.L_x_417:
[----:B-1----:R1:W2:Y:S02]  /*133b0*/  SYNCS.PHASECHK.TRANS64.TRYWAIT P1, [R0+URZ+0x7038], R3 ;  /* 0x00703803000075a7 */ /* 0x0022a400080211ff */
[----:B--2---:R-:W-:Y:S05]  /*133c0*/  @!P1 NANOSLEEP.SYNCS 0x989680 ;  /* 0x009896800000995d */ /* 0x004fea0003900000 */
[----:B------:R-:W2:Y:S02]  /*133d0*/  @!P1 SYNCS.PHASECHK.TRANS64 P1, [R0+URZ+0x7038], R3 ;  /* 0x00703803000095a7 */ /* 0x000ea400080210ff */
[----:B--2---:R-:W-:Y:S05]  /*133e0*/  @!P1 BRA `(.L_x_417) ;  /* 0xfffffffc00f09947 */ /* 0x004fea000383ffff */
[----:B------:R-:W-:Y:S05]  /*133f0*/  BRA `(.L_x_418) ;  /* 0xffffffd400d87947 */ /* 0x000fea000383ffff */
.L_x_304:
[----:B-1----:R-:W-:-:S07]  /*13400*/  MOV R0, UR17 ;  /* 0x0000001100007c02 */ /* 0x002fce0008000f00 */
.L_x_419:
[----:B-1----:R1:W2:Y:S02]  /*13410*/  SYNCS.PHASECHK.TRANS64.TRYWAIT P1, [R0+URZ+0x7038], R3 ;  /* 0x00703803000075a7 */ /* 0x0022a400080211ff */
[----:B--2---:R-:W-:Y:S05]  /*13420*/  @!P1 NANOSLEEP.SYNCS 0x989680 ;  /* 0x009896800000995d */ /* 0x004fea0003900000 */
[----:B------:R-:W2:Y:S02]  /*13430*/  @!P1 SYNCS.PHASECHK.TRANS64 P1, [R0+URZ+0x7038], R3 ;  /* 0x00703803000095a7 */ /* 0x000ea400080210ff */
[----:B--2---:R-:W-:Y:S05]  /*13440*/  @!P1 BRA `(.L_x_419) ;  /* 0xfffffffc00f09947 */ /* 0x004fea000383ffff */
[----:B------:R-:W-:Y:S05]  /*13450*/  BRA `(.L_x_420) ;  /* 0xffffffd800387947 */ /* 0x000fea000383ffff */
.L_x_309:
[----:B-1----:R-:W-:-:S07]  /*13460*/  MOV R0, UR17 ;  /* 0x0000001100007c02 */ /* 0x002fce0008000f00 */
.L_x_421:
[----:B-1----:R1:W2:Y:S02]  /*13470*/  SYNCS.PHASECHK.TRANS64.TRYWAIT P1, [R0+URZ+0x7038], R3 ;  /* 0x00703803000075a7 */ /* 0x0022a400080211ff */
[----:B--2---:R-:W-:Y:S05]  /*13480*/  @!P1 NANOSLEEP.SYNCS 0x989680 ;  /* 0x009896800000995d */ /* 0x004fea0003900000 */
[----:B------:R-:W2:Y:S02]  /*13490*/  @!P1 SYNCS.PHASECHK.TRANS64 P1, [R0+URZ+0x7038], R3 ;  /* 0x00703803000095a7 */ /* 0x000ea400080210ff */
[----:B--2---:R-:W-:Y:S05]  /*134a0*/  @!P1 BRA `(.L_x_421) ;  /* 0xfffffffc00f09947 */ /* 0x004fea000383ffff */
[----:B------:R-:W-:Y:S05]  /*134b0*/  BRA `(.L_x_422) ;  /* 0xffffffd8009c7947 */ /* 0x000fea000383ffff */
.L_x_314:
[----:B-1----:R-:W-:-:S07]  /*134c0*/  MOV R0, UR17 ;  /* 0x0000001100007c02 */ /* 0x002fce0008000f00 */
.L_x_423:
[----:B-1----:R1:W2:Y:S02]  /*134d0*/  SYNCS.PHASECHK.TRANS64.TRYWAIT P1, [R0+URZ+0x7038], R3 ;  /* 0x00703803000075a7 */ /* 0x0022a400080211ff */
[----:B--2---:R-:W-:Y:S05]  /*134e0*/  @!P1 NANOSLEEP.SYNCS 0x989680 ;  /* 0x009896800000995d */ /* 0x004fea0003900000 */
[----:B------:R-:W2:Y:S02]  /*134f0*/  @!P1 SYNCS.PHASECHK.TRANS64 P1, [R0+URZ+0x7038], R3 ;  /* 0x00703803000095a7 */ /* 0x000ea400080210ff */
[----:B--2---:R-:W-:Y:S05]  /*13500*/  @!P1 BRA `(.L_x_423) ;  /* 0xfffffffc00f09947 */ /* 0x004fea000383ffff */
[----:B------:R-:W-:Y:S05]  /*13510*/  BRA `(.L_x_424) ;  /* 0xffffffdc00007947 */ /* 0x000fea000383ffff */
.L_x_319:
[----:B-1----:R-:W-:-:S07]  /*13520*/  MOV R0, UR17 ;  /* 0x0000001100007c02 */ /* 0x002fce0008000f00 */
.L_x_425:
[----:B-1----:R1:W2:Y:S02]  /*13530*/  SYNCS.PHASECHK.TRANS64.TRYWAIT P1, [R0+URZ+0x7038], R3 ;  /* 0x00703803000075a7 */ /* 0x0022a400080211ff */
[----:B--2---:R-:W-:Y:S05]  /*13540*/  @!P1 NANOSLEEP.SYNCS 0x989680 ;  /* 0x009896800000995d */ /* 0x004fea0003900000 */
[----:B------:R-:W2:Y:S02]  /*13550*/  @!P1 SYNCS.PHASECHK.TRANS64 P1, [R0+URZ+0x7038], R3 ;  /* 0x00703803000095a7 */ /* 0x000ea400080210ff */
[----:B--2---:R-:W-:Y:S05]  /*13560*/  @!P1 BRA `(.L_x_425) ;  /* 0xfffffffc00f09947 */ /* 0x004fea000383ffff */
[----:B------:R-:W-:Y:S05]  /*13570*/  BRA `(.L_x_426) ;  /* 0xffffffdc00647947 */ /* 0x000fea000383ffff */
.L_x_324:
[----:B-1----:R-:W-:-:S07]  /*13580*/  MOV R0, UR17 ;  /* 0x0000001100007c02 */ /* 0x002fce0008000f00 */
.L_x_427:
[----:B-1----:R1:W2:Y:S02]  /*13590*/  SYNCS.PHASECHK.TRANS64.TRYWAIT P1, [R0+URZ+0x7038], R3 ;  /* 0x00703803000075a7 */ /* 0x0022a400080211ff */
[----:B--2---:R-:W-:Y:S05]  /*135a0*/  @!P1 NANOSLEEP.SYNCS 0x989680 ;  /* 0x009896800000995d */ /* 0x004fea0003900000 */
[----:B------:R-:W2:Y:S02]  /*135b0*/  @!P1 SYNCS.PHASECHK.TRANS64 P1, [R0+URZ+0x7038], R3 ;  /* 0x00703803000095a7 */ /* 0x000ea400080210ff */
[----:B--2---:R-:W-:Y:S05]  /*135c0*/  @!P1 BRA `(.L_x_427) ;  /* 0xfffffffc00f09947 */ /* 0x004fea000383ffff */
[----:B------:R-:W-:Y:S05]  /*135d0*/  BRA `(.L_x_428) ;  /* 0xffffffdc00c87947 */ /* 0x000fea000383ffff */
.L_x_330:
[----:B-1----:R-:W-:-:S07]  /*135e0*/  MOV R0, UR25 ;  /* 0x0000001900007c02 */ /* 0x002fce0008000f00 */
.L_x_429:
[----:B-1----:R1:W2:Y:S02]  /*135f0*/  SYNCS.PHASECHK.TRANS64.TRYWAIT P1, [R0+URZ+0x7038], R3 ;  /* 0x00703803000075a7 */ /* 0x0022a400080211ff */
[----:B--2---:R-:W-:Y:S05]  /*13600*/  @!P1 NANOSLEEP.SYNCS 0x989680 ;  /* 0x009896800000995d */ /* 0x004fea0003900000 */
[----:B------:R-:W2:Y:S02]  /*13610*/  @!P1 SYNCS.PHASECHK.TRANS64 P1, [R0+URZ+0x7038], R3 ;  /* 0x00703803000095a7 */ /* 0x000ea400080210ff */
[----:B--2---:R-:W-:Y:S05]  /*13620*/  @!P1 BRA `(.L_x_429) ;  /* 0xfffffffc00f09947 */ /* 0x004fea000383ffff */
[----:B------:R-:W-:Y:S05]  /*13630*/  BRA `(.L_x_430) ;  /* 0xffffffe000547947 */ /* 0x000fea000383ffff */
.L_x_335:
[----:B-1----:R-:W-:-:S07]  /*13640*/  MOV R0, UR17 ;  /* 0x0000001100007c02 */ /* 0x002fce0008000f00 */
.L_x_431:
[----:B-1----:R1:W2:Y:S02]  /*13650*/  SYNCS.PHASECHK.TRANS64.TRYWAIT P1, [R0+URZ+0x7038], R3 ;  /* 0x00703803000075a7 */ /* 0x0022a400080211ff */
[----:B--2---:R-:W-:Y:S05]  /*13660*/  @!P1 NANOSLEEP.SYNCS 0x989680 ;  /* 0x009896800000995d */ /* 0x004fea0003900000 */
[----:B------:R-:W2:Y:S02]  /*13670*/  @!P1 SYNCS.PHASECHK.TRANS64 P1, [R0+URZ+0x7038], R3 ;  /* 0x00703803000095a7 */ /* 0x000ea400080210ff */
[----:B--2---:R-:W-:Y:S05]  /*13680*/  @!P1 BRA `(.L_x_431) ;  /* 0xfffffffc00f09947 */ /* 0x004fea000383ffff */
[----:B------:R-:W-:Y:S05]  /*13690*/  BRA `(.L_x_432) ;  /* 0xffffffe000b47947 */ /* 0x000fea000383ffff */
.L_x_341:
[----:B------:R-:W-:-:S07]  /*136a0*/  MOV R0, UR16 ;  /* 0x0000001000007c02 */ /* 0x000fce0008000f00 */
.L_x_433:
[----:B-1----:R1:W2:Y:S02]  /*136b0*/  SYNCS.PHASECHK.TRANS64.TRYWAIT P0, [R0+URZ+0x70b0], R3 ;  /* 0x0070b003000075a7 */ /* 0x0022a400080011ff */
[----:B--2---:R-:W-:Y:S05]  /*136c0*/  @!P0 NANOSLEEP.SYNCS 0x989680 ;  /* 0x009896800000895d */ /* 0x004fea0003900000 */
[----:B------:R-:W2:Y:S02]  /*136d0*/  @!P0 SYNCS.PHASECHK.TRANS64 P0, [R0+URZ+0x70b0], R3 ;  /* 0x0070b003000085a7 */ /* 0x000ea400080010ff */
[----:B--2---:R-:W-:Y:S05]  /*136e0*/  @!P0 BRA `(.L_x_433) ;  /* 0xfffffffc00f08947 */ /* 0x004fea000383ffff */
[----:B------:R-:W-:Y:S05]  /*136f0*/  BRA `(.L_x_434) ;  /* 0xffffffe400b87947 */ /* 0x000fea000383ffff */
.L_x_343:
[----:B-1----:R-:W-:-:S07]  /*13700*/  MOV R0, UR16 ;  /* 0x0000001000007c02 */ /* 0x002fce0008000f00 */
.L_x_435:
[----:B-1----:R1:W2:Y:S02]  /*13710*/  SYNCS.PHASECHK.TRANS64.TRYWAIT P0, [R0+URZ+0x70b8], R3 ;  /* 0x0070b803000075a7 */ /* 0x0022a400080011ff */
[----:B--2---:R-:W-:Y:S05]  /*13720*/  @!P0 NANOSLEEP.SYNCS 0x989680 ;  /* 0x009896800000895d */ /* 0x004fea0003900000 */
[----:B------:R-:W2:Y:S02]  /*13730*/  @!P0 SYNCS.PHASECHK.TRANS64 P0, [R0+URZ+0x70b8], R3 ;  /* 0x0070b803000085a7 */ /* 0x000ea400080010ff */
[----:B--2---:R-:W-:Y:S05]  /*13740*/  @!P0 BRA `(.L_x_435) ;  /* 0xfffffffc00f08947 */ /* 0x004fea000383ffff */
[----:B------:R-:W-:Y:S05]  /*13750*/  BRA `(.L_x_436) ;  /* 0xffffffe400c87947 */ /* 0x000fea000383ffff */
        .weak           $__internal_0_$__cuda_sm10x_tcgen05_guardrail_trap_col_being_dealloced_not_returned_by_alloc
        .type           $__internal_0_$__cuda_sm10x_tcgen05_guardrail_trap_col_being_dealloced_not_returned_by_alloc,@function
        .size           $__internal_0_$__cuda_sm10x_tcgen05_guardrail_trap_col_being_dealloced_not_returned_by_alloc,($__internal_1_$__cuda_sm10x_tcgen05_guardrail_trap_phase_invalid_during_alloc - $__internal_0_$__cuda_sm10x_tcgen05_guardrail_trap_col_being_dealloced_not_returned_by_alloc)
$__internal_0_$__cuda_sm10x_tcgen05_guardrail_trap_col_being_dealloced_not_returned_by_alloc:
[----:B------:R-:W-:Y:S05]  /*13760*/  BPT.TRAP 0x1 ;  /* 0x000000040000795c */ /* 0x000fea0000300000 */
[----:B------:R-:W-:-:S04]  /*13770*/  HFMA2 R3, -RZ, RZ, 0, 0 ;  /* 0x00000000ff037431 */ /* 0x000fc800000001ff */
[----:B------:R-:W-:Y:S05]  /*13780*/  RET.REL.NODEC R2 `(_ZN7cutlass13device_kernelINS_4fmha6kernel36Sm100FmhaFwdKernelTmaWarpspecializedIN4cute5tupleIJiiiNS5_IJNS5_IJiiEEEiEEEEEENS1_10collective38Sm100FmhaFwdMainloopTmaWarpspecializedINS_6half_tEffNS5_IJNS4_1CILi256EEENSC_ILi64EEENSC_ILi32EEEEEENS5_IJiNSC_ILi1EEES7_EEENS5_IJiSH_NS5_IJNS5_IJNSC_ILi0EEEiEEEiEEEEEESM_NS9_12ResidualMaskENS5_IJNSC_ILi2EEESH_SH_EEENSC_ILb0EEEEENS9_38Sm100FmhaFwdEpilogueTmaWarpspecializedISB_fNS5_IJNSC_ILi128EEESF_SE_EEESI_NS5_IJSH_S7_EEESQ_EENS2_23IndividualTileSchedulerENS2_41Sm100FmhaCtxKernelWarpspecializedScheduleEEEEEvNT_6ParamsE) ;  /* 0xfffffec8021c7950 */ /* 0x000fea0003c3ffff */
        .weak           $__internal_1_$__cuda_sm10x_tcgen05_guardrail_trap_phase_invalid_during_alloc
        .type           $__internal_1_$__cuda_sm10x_tcgen05_guardrail_trap_phase_invalid_during_alloc,@function
        .size           $__internal_1_$__cuda_sm10x_tcgen05_guardrail_trap_phase_invalid_during_alloc,($__internal_2_$__cuda_sm10x_tcgen05_guardrail_trap_unallocated_columns_being_dealloced - $__internal_1_$__cuda_sm10x_tcgen05_guardrail_trap_phase_invalid_during_alloc)
$__internal_1_$__cuda_sm10x_tcgen05_guardrail_trap_phase_invalid_during_alloc:
[----:B------:R-:W-:Y:S05]  /*13790*/  BPT.TRAP 0x1 ;  /* 0x000000040000795c */ /* 0x000fea0000300000 */
[----:B------:R-:W-:-:S04]  /*137a0*/  MOV R3, 0x0 ;  /* 0x0000000000037802 */ /* 0x000fc80000000f00 */
[----:B------:R-:W-:Y:S05]  /*137b0*/  RET.REL.NODEC R2 `(_ZN7cutlass13device_kernelINS_4fmha6kernel36Sm100FmhaFwdKernelTmaWarpspecializedIN4cute5tupleIJiiiNS5_IJNS5_IJiiEEEiEEEEEENS1_10collective38Sm100FmhaFwdMainloopTmaWarpspecializedINS_6half_tEffNS5_IJNS4_1CILi256EEENSC_ILi64EEENSC_ILi32EEEEEENS5_IJiNSC_ILi1EEES7_EEENS5_IJiSH_NS5_IJNS5_IJNSC_ILi0EEEiEEEiEEEEEESM_NS9_12ResidualMaskENS5_IJNSC_ILi2EEESH_SH_EEENSC_ILb0EEEEENS9_38Sm100FmhaFwdEpilogueTmaWarpspecializedISB_fNS5_IJNSC_ILi128EEESF_SE_EEESI_NS5_IJSH_S7_EEESQ_EENS2_23IndividualTileSchedulerENS2_41Sm100FmhaCtxKernelWarpspecializedScheduleEEEEEvNT_6ParamsE) ;  /* 0xfffffec802107950 */ /* 0x000fea0003c3ffff */
        .weak           $__internal_2_$__cuda_sm10x_tcgen05_guardrail_trap_unallocated_columns_being_dealloced
        .type           $__internal_2_$__cuda_sm10x_tcgen05_guardrail_trap_unallocated_columns_being_dealloced,@function
        .size           $__internal_2_$__cuda_sm10x_tcgen05_guardrail_trap_unallocated_columns_being_dealloced,($__internal_3_$__cuda_sm3x_div_rn_noftz_f32_slowpath - $__internal_2_$__cuda_sm10x_tcgen05_guardrail_trap_unallocated_columns_being_dealloced)
$__internal_2_$__cuda_sm10x_tcgen05_guardrail_trap_unallocated_columns_being_dealloced:
[----:B------:R-:W-:Y:S05]  /*137c0*/  BPT.TRAP 0x1 ;  /* 0x000000040000795c */ /* 0x000fea0000300000 */
[----:B------:R-:W-:-:S04]  /*137d0*/  HFMA2 R3, -RZ, RZ, 0, 0 ;  /* 0x00000000ff037431 */ /* 0x000fc800000001ff */
[----:B------:R-:W-:Y:S05]  /*137e0*/  RET.REL.NODEC R2 `(_ZN7cutlass13device_kernelINS_4fmha6kernel36Sm100FmhaFwdKernelTmaWarpspecializedIN4cute5tupleIJiiiNS5_IJNS5_IJiiEEEiEEEEEENS1_10collective38Sm100FmhaFwdMainloopTmaWarpspecializedINS_6half_tEffNS5_IJNS4_1CILi256EEENSC_ILi64EEENSC_ILi32EEEEEENS5_IJiNSC_ILi1EEES7_EEENS5_IJiSH_NS5_IJNS5_IJNSC_ILi0EEEiEEEiEEEEEESM_NS9_12ResidualMaskENS5_IJNSC_ILi2EEESH_SH_EEENSC_ILb0EEEEENS9_38Sm100FmhaFwdEpilogueTmaWarpspecializedISB_fNS5_IJNSC_ILi128EEESF_SE_EEESI_NS5_IJSH_S7_EEESQ_EENS2_23IndividualTileSchedulerENS2_41Sm100FmhaCtxKernelWarpspecializedScheduleEEEEEvNT_6ParamsE) ;  /* 0xfffffec802047950 */ /* 0x000fea0003c3ffff */
        .weak           $__internal_3_$__cuda_sm3x_div_rn_noftz_f32_slowpath
        .type           $__internal_3_$__cuda_sm3x_div_rn_noftz_f32_slowpath,@function
        .size           $__internal_3_$__cuda_sm3x_div_rn_noftz_f32_slowpath,(.L_x_453 - $__internal_3_$__cuda_sm3x_div_rn_noftz_f32_slowpath)
$__internal_3_$__cuda_sm3x_div_rn_noftz_f32_slowpath:
[----:B------:R-:W-:Y:S01]  /*137f0*/  SHF.R.U32.HI R3, RZ, 0x17, R22 ;  /* 0x00000017ff037819 */ /* 0x000fe20000011616 */
[----:B------:R-:W-:Y:S01]  /*13800*/  BSSY.RECONVERGENT B1, `(.L_x_437) ;  /* 0x0000065000017945 */ /* 0x000fe20003800200 */
[--C-:B------:R-:W-:Y:S01]  /*13810*/  SHF.R.U32.HI R8, RZ, 0x17, R32.reuse ;  /* 0x00000017ff087819 */ /* 0x100fe20000011620 */
[----:B------:R-:W-:Y:S01]  /*13820*/  IMAD.MOV.U32 R7, RZ, RZ, R32 ;  /* 0x000000ffff077224 */ /* 0x000fe200078e0020 */
[----:B------:R-:W-:Y:S01]  /*13830*/  LOP3.LUT R3, R3, 0xff, RZ, 0xc0, !PT ;  /* 0x000000ff03037812 */ /* 0x000fe200078ec0ff */
[----:B------:R-:W-:Y:S01]  /*13840*/  IMAD.MOV.U32 R6, RZ, RZ, R22 ;  /* 0x000000ffff067224 */ /* 0x000fe200078e0016 */
[----:B------:R-:W-:-:S03]  /*13850*/  LOP3.LUT R8, R8, 0xff, RZ, 0xc0, !PT ;  /* 0x000000ff08087812 */ /* 0x000fc600078ec0ff */
[----:B------:R-:W-:Y:S02]  /*13860*/  VIADD R0, R3, 0xffffffff ;  /* 0xffffffff03007836 */ /* 0x000fe40000000000 */
[----:B------:R-:W-:-:S03]  /*13870*/  VIADD R5, R8, 0xffffffff ;  /* 0xffffffff08057836 */ /* 0x000fc60000000000 */
[----:B------:R-:W-:-:S04]  /*13880*/  ISETP.GT.U32.AND P0, PT, R0, 0xfd, PT ;  /* 0x000000fd0000780c */ /* 0x000fc80003f04070 */
[----:B------:R-:W-:-:S13]  /*13890*/  ISETP.GT.U32.OR P0, PT, R5, 0xfd, P0 ;  /* 0x000000fd0500780c */ /* 0x000fda0000704470 */
[----:B------:R-:W-:Y:S01]  /*138a0*/  @!P0 IMAD.MOV.U32 R10, RZ, RZ, RZ ;  /* 0x000000ffff0a8224 */ /* 0x000fe200078e00ff */
[----:B------:R-:W-:Y:S06]  /*138b0*/  @!P0 BRA `(.L_x_438) ;  /* 0x00000000005c8947 */ /* 0x000fec0003800000 */
[----:B------:R-:W-:Y:S02]  /*138c0*/  FSETP.GTU.FTZ.AND P1, PT, |R32|, +INF , PT ;  /* 0x7f8000002000780b */ /* 0x000fe40003f3c200 */
[----:B------:R-:W-:-:S04]  /*138d0*/  FSETP.GTU.FTZ.AND P0, PT, |R22|, +INF , PT ;  /* 0x7f8000001600780b */ /* 0x000fc80003f1c200 */
[----:B------:R-:W-:-:S13]  /*138e0*/  PLOP3.LUT P0, PT, P1, P0, PT, 0xf8, 0x8f ;  /* 0x00000000008f781c */ /* 0x000fda0000f01f70 */
[----:B------:R-:W-:Y:S05]  /*138f0*/  @P0 BRA `(.L_x_439) ;  /* 0x0000000400500947 */ /* 0x000fea0003800000 */
[----:B------:R-:W-:-:S13]  /*13900*/  LOP3.LUT P0, RZ, R6, 0x7fffffff, R7, 0xc8, !PT ;  /* 0x7fffffff06ff7812 */ /* 0x000fda000780c807 */
[----:B------:R-:W-:Y:S05]  /*13910*/  @!P0 BRA `(.L_x_440) ;  /* 0x0000000400408947 */ /* 0x000fea0003800000 */
[----:B------:R-:W-:Y:S02]  /*13920*/  FSETP.NEU.FTZ.AND P0, PT, |R32|, +INF , PT ;  /* 0x7f8000002000780b */ /* 0x000fe40003f1d200 */
[----:B------:R-:W-:Y:S02]  /*13930*/  FSETP.NEU.FTZ.AND P1, PT, |R22|, +INF , PT ;  /* 0x7f8000001600780b */ /* 0x000fe40003f3d200 */
[----:B------:R-:W-:-:S11]  /*13940*/  FSETP.NEU.FTZ.AND P2, PT, |R32|, +INF , PT ;  /* 0x7f8000002000780b */ /* 0x000fd60003f5d200 */
[----:B------:R-:W-:Y:S05]  /*13950*/  @!P1 BRA !P0, `(.L_x_440) ;  /* 0x0000000400309947 */ /* 0x000fea0004000000 */
[----:B------:R-:W-:-:S04]  /*13960*/  LOP3.LUT P0, RZ, R7, 0x7fffffff, RZ, 0xc0, !PT ;  /* 0x7fffffff07ff7812 */ /* 0x000fc8000780c0ff */
[----:B------:R-:W-:-:S13]  /*13970*/  PLOP3.LUT P0, PT, P1, P0, PT, 0x2f, 0xf2 ;  /* 0x0000000000f2781c */ /* 0x000fda0000f00577 */
[----:B------:R-:W-:Y:S05]  /*13980*/  @P0 BRA `(.L_x_441) ;  /* 0x00000004001c0947 */ /* 0x000fea0003800000 */
[----:B------:R-:W-:-:S04]  /*13990*/  LOP3.LUT P0, RZ, R6, 0x7fffffff, RZ, 0xc0, !PT ;  /* 0x7fffffff06ff7812 */ /* 0x000fc8000780c0ff */
[----:B------:R-:W-:-:S13]  /*139a0*/  PLOP3.LUT P0, PT, P2, P0, PT, 0x2f, 0xf2 ;  /* 0x0000000000f2781c */ /* 0x000fda0001700577 */
[----:B------:R-:W-:Y:S05]  /*139b0*/  @P0 BRA `(.L_x_442) ;  /* 0x0000000400040947 */ /* 0x000fea0003800000 */
[----:B------:R-:W-:Y:S02]  /*139c0*/  ISETP.GE.AND P1, PT, R5, RZ, PT ;  /* 0x000000ff0500720c */ /* 0x000fe40003f26270 */
[----:B------:R-:W-:-:S11]  /*139d0*/  ISETP.GE.AND P0, PT, R0, RZ, PT ;  /* 0x000000ff0000720c */ /* 0x000fd60003f06270 */
[----:B------:R-:W-:Y:S01]  /*139e0*/  @P1 MOV R10, RZ ;  /* 0x000000ff000a1202 */ /* 0x000fe20000000f00 */
[----:B------:R-:W-:Y:S01]  /*139f0*/  @!P1 FFMA R7, R32, 1.84467440737095516160e+19, RZ ;  /* 0x5f80000020079823 */ /* 0x000fe200000000ff */
[----:B------:R-:W-:Y:S01]  /*13a00*/  @!P1 MOV R10, 0xffffffc0 ;  /* 0xffffffc0000a9802 */ /* 0x000fe20000000f00 */
[----:B------:R-:W-:-:S03]  /*13a10*/  @!P0 FFMA R6, R22, 1.84467440737095516160e+19, RZ ;  /* 0x5f80000016068823 */ /* 0x000fc600000000ff */
[----:B------:R-:W-:-:S07]  /*13a20*/  @!P0 IADD3 R10, PT, PT, R10, 0x40, RZ ;  /* 0x000000400a0a8810 */ /* 0x000fce0007ffe0ff */
.L_x_438:
[----:B------:R-:W-:Y:S01]  /*13a30*/  LEA R11, R3, 0xc0800000, 0x17 ;  /* 0xc0800000030b7811 */ /* 0x000fe200078eb8ff */
[----:B------:R-:W-:Y:S01]  /*13a40*/  BSSY.RECONVERGENT B0, `(.L_x_443) ;  /* 0x0000036000007945 */ /* 0x000fe20003800200 */
[----:B------:R-:W-:Y:S02]  /*13a50*/  IADD3 R8, PT, PT, R8, -0x7f, RZ ;  /* 0xffffff8108087810 */ /* 0x000fe40007ffe0ff */
[----:B------:R-:W-:-:S03]  /*13a60*/  IADD3 R11, PT, PT, -R11, R6, RZ ;  /* 0x000000060b0b7210 */ /* 0x000fc60007ffe1ff */
[----:B------:R-:W-:Y:S01]  /*13a70*/  IMAD R9, R8, -0x800000, R7 ;  /* 0xff80000008097824 */ /* 0x000fe200078e0207 */
[----:B------:R-:W1:Y:S01]  /*13a80*/  MUFU.RCP R5, R11 ;  /* 0x0000000b00057308 */ /* 0x000e620000001000 */
[----:B------:R-:W-:-:S04]  /*13a90*/  FADD.FTZ R6, -R11, -RZ ;  /* 0x800000ff0b067221 */ /* 0x000fc80000010100 */
[----:B-1----:R-:W-:-:S04]  /*13aa0*/  FFMA R0, R5, R6, 1 ;  /* 0x3f80000005007423 */ /* 0x002fc80000000006 */
[----:B------:R-:W-:-:S04]  /*13ab0*/  FFMA R0, R5, R0, R5 ;  /* 0x0000000005007223 */ /* 0x000fc80000000005 */
[----:B------:R-:W-:-:S04]  /*13ac0*/  FFMA R7, R9, R0, RZ ;  /* 0x0000000009077223 */ /* 0x000fc800000000ff */
[----:B------:R-:W-:-:S04]  /*13ad0*/  FFMA R5, R6, R7, R9 ;  /* 0x0000000706057223 */ /* 0x000fc80000000009 */
[----:B------:R-:W-:-:S04]  /*13ae0*/  FFMA R5, R0, R5, R7 ;  /* 0x0000000500057223 */ /* 0x000fc80000000007 */
[----:B------:R-:W-:Y:S01]  /*13af0*/  FFMA R6, R6, R5, R9 ;  /* 0x0000000506067223 */ /* 0x000fe20000000009 */
[----:B------:R-:W-:-:S03]  /*13b00*/  IADD3 R9, PT, PT, R8, 0x7f, -R3 ;  /* 0x0000007f08097810 */ /* 0x000fc60007ffe803 */
[----:B------:R-:W-:Y:S01]  /*13b10*/  FFMA R7, R0, R6, R5 ;  /* 0x0000000600077223 */ /* 0x000fe20000000005 */
[----:B------:R-:W-:-:S04]  /*13b20*/  IADD3 R10, PT, PT, R9, R10, RZ ;  /* 0x0000000a090a7210 */ /* 0x000fc80007ffe0ff */
[----:B------:R-:W-:-:S04]  /*13b30*/  SHF.R.U32.HI R3, RZ, 0x17, R7 ;  /* 0x00000017ff037819 */ /* 0x000fc80000011607 */
[----:B------:R-:W-:-:S04]  /*13b40*/  LOP3.LUT R3, R3, 0xff, RZ, 0xc0, !PT ;  /* 0x000000ff03037812 */ /* 0x000fc800078ec0ff */
[----:B------:R-:W-:-:S04]  /*13b50*/  IADD3 R3, PT, PT, R3, R10, RZ ;  /* 0x0000000a03037210 */ /* 0x000fc80007ffe0ff */
[----:B------:R-:W-:-:S04]  /*13b60*/  IADD3 R8, PT, PT, R3, -0x1, RZ ;  /* 0xffffffff03087810 */ /* 0x000fc80007ffe0ff */
[----:B------:R-:W-:-:S13]  /*13b70*/  ISETP.GE.U32.AND P0, PT, R8, 0xfe, PT ;  /* 0x000000fe0800780c */ /* 0x000fda0003f06070 */
[----:B------:R-:W-:Y:S05]  /*13b80*/  @!P0 BRA `(.L_x_444) ;  /* 0x0000000000808947 */ /* 0x000fea0003800000 */
[----:B------:R-:W-:-:S13]  /*13b90*/  ISETP.GT.AND P0, PT, R3, 0xfe, PT ;  /* 0x000000fe0300780c */ /* 0x000fda0003f04270 */
[----:B------:R-:W-:Y:S05]  /*13ba0*/  @P0 BRA `(.L_x_445) ;  /* 0x00000000006c0947 */ /* 0x000fea0003800000 */
[----:B------:R-:W-:-:S13]  /*13bb0*/  ISETP.GE.AND P0, PT, R3, 0x1, PT ;  /* 0x000000010300780c */ /* 0x000fda0003f06270 */
[----:B------:R-:W-:Y:S05]  /*13bc0*/  @P0 BRA `(.L_x_446) ;  /* 0x0000000000740947 */ /* 0x000fea0003800000 */
[----:B------:R-:W-:Y:S02]  /*13bd0*/  ISETP.GE.AND P0, PT, R3, -0x18, PT ;  /* 0xffffffe80300780c */ /* 0x000fe40003f06270 */
[----:B------:R-:W-:-:S11]  /*13be0*/  LOP3.LUT R7, R7, 0x80000000, RZ, 0xc0, !PT ;  /* 0x8000000007077812 */ /* 0x000fd600078ec0ff */
[----:B------:R-:W-:Y:S05]  /*13bf0*/  @!P0 BRA `(.L_x_446) ;  /* 0x0000000000688947 */ /* 0x000fea0003800000 */
[CCC-:B------:R-:W-:Y:S01]  /*13c00*/  FFMA.RZ R8, R0.reuse, R6.reuse, R5.reuse ;  /* 0x0000000600087223 */ /* 0x1c0fe2000000c005 */
[CCC-:B------:R-:W-:Y:S01]  /*13c10*/  FFMA.RP R9, R0.reuse, R6.reuse, R5.reuse ;  /* 0x0000000600097223 */ /* 0x1c0fe20000008005 */
[----:B------:R-:W-:Y:S01]  /*13c20*/  FFMA.RM R6, R0, R6, R5 ;  /* 0x0000000600067223 */ /* 0x000fe20000004005 */
[C---:B------:R-:W-:Y:S01]  /*13c30*/  VIADD R0, R3.reuse, 0x20 ;  /* 0x0000002003007836 */ /* 0x040fe20000000000 */
[C---:B------:R-:W-:Y:S02]  /*13c40*/  ISETP.NE.AND P0, PT, R3.reuse, RZ, PT ;  /* 0x000000ff0300720c */ /* 0x040fe40003f05270 */
[----:B------:R-:W-:Y:S02]  /*13c50*/  LOP3.LUT R8, R8, 0x7fffff, RZ, 0xc0, !PT ;  /* 0x007fffff08087812 */ /* 0x000fe400078ec0ff */
[----:B------:R-:W-:Y:S01]  /*13c60*/  ISETP.NE.AND P1, PT, R3, RZ, PT ;  /* 0x000000ff0300720c */ /* 0x000fe20003f25270 */
[----:B------:R-:W-:Y:S01]  /*13c70*/  IMAD.MOV R3, RZ, RZ, -R3 ;  /* 0x000000ffff037224 */ /* 0x000fe200078e0a03 */
[----:B------:R-:W-:-:S02]  /*13c80*/  LOP3.LUT R5, R8, 0x800000, RZ, 0xfc, !PT ;  /* 0x0080000008057812 */ /* 0x000fc400078efcff */
[----:B------:R-:W-:Y:S02]  /*13c90*/  FSETP.NEU.FTZ.AND P2, PT, R9, R6, PT ;  /* 0x000000060900720b */ /* 0x000fe40003f5d000 */
[----:B------:R-:W-:Y:S02]  /*13ca0*/  SHF.L.U32 R0, R5, R0, RZ ;  /* 0x0000000005007219 */ /* 0x000fe400000006ff */
[----:B------:R-:W-:Y:S02]  /*13cb0*/  SEL R6, R3, RZ, P0 ;  /* 0x000000ff03067207 */ /* 0x000fe40000000000 */
[----:B------:R-:W-:Y:S02]  /*13cc0*/  ISETP.NE.AND P1, PT, R0, RZ, P1 ;  /* 0x000000ff0000720c */ /* 0x000fe40000f25270 */
[----:B------:R-:W-:Y:S02]  /*13cd0*/  SHF.R.U32.HI R5, RZ, R6, R5 ;  /* 0x00000006ff057219 */ /* 0x000fe40000011605 */
[----:B------:R-:W-:-:S02]  /*13ce0*/  PLOP3.LUT P1, PT, P2, P1, PT, 0xf8, 0x8f ;  /* 0x00000000008f781c */ /* 0x000fc40001723f70 */
[----:B------:R-:W-:Y:S02]  /*13cf0*/  SHF.R.U32.HI R3, RZ, 0x1, R5 ;  /* 0x00000001ff037819 */ /* 0x000fe40000011605 */
[----:B------:R-:W-:-:S04]  /*13d00*/  SEL R0, RZ, 0x1, !P1 ;  /* 0x00000001ff007807 */ /* 0x000fc80004800000 */
[----:B------:R-:W-:-:S04]  /*13d10*/  LOP3.LUT R0, R0, 0x1, R3, 0xf8, !PT ;  /* 0x0000000100007812 */ /* 0x000fc800078ef803 */
[----:B------:R-:W-:-:S05]  /*13d20*/  LOP3.LUT R0, R0, R5, RZ, 0xc0, !PT ;  /* 0x0000000500007212 */ /* 0x000fca00078ec0ff */
[----:B------:R-:W-:-:S05]  /*13d30*/  IMAD.IADD R0, R3, 0x1, R0 ;  /* 0x0000000103007824 */ /* 0x000fca00078e0200 */
[----:B------:R-:W-:Y:S01]  /*13d40*/  LOP3.LUT R7, R0, R7, RZ, 0xfc, !PT ;  /* 0x0000000700077212 */ /* 0x000fe200078efcff */
[----:B------:R-:W-:Y:S05]  /*13d50*/  BRA `(.L_x_446) ;  /* 0x0000000000107947 */ /* 0x000fea0003800000 */
.L_x_445:
[----:B------:R-:W-:-:S04]  /*13d60*/  LOP3.LUT R7, R7, 0x80000000, RZ, 0xc0, !PT ;  /* 0x8000000007077812 */ /* 0x000fc800078ec0ff */
[----:B------:R-:W-:Y:S01]  /*13d70*/  LOP3.LUT R7, R7, 0x7f800000, RZ, 0xfc, !PT ;  /* 0x7f80000007077812 */ /* 0x000fe200078efcff */
[----:B------:R-:W-:Y:S05]  /*13d80*/  BRA `(.L_x_446) ;  /* 0x0000000000047947 */ /* 0x000fea0003800000 */
.L_x_444:
[----:B------:R-:W-:Y:S02]  /*13d90*/  LEA R7, R10, R7, 0x17 ;  /* 0x000000070a077211 */ /* 0x000fe400078eb8ff */
.L_x_446:
[----:B------:R-:W-:Y:S05]  /*13da0*/  BSYNC.RECONVERGENT B0 ;  /* 0x0000000000007941 */ /* 0x000fea0003800200 */
.L_x_443:
[----:B------:R-:W-:Y:S01]  /*13db0*/  MOV R34, R7 ;  /* 0x0000000700227202 */ /* 0x000fe20000000f00 */
[----:B------:R-:W-:Y:S05]  /*13dc0*/  BRA `(.L_x_447) ;  /* 0x0000000000207947 */ /* 0x000fea0003800000 */
.L_x_442:
[----:B------:R-:W-:-:S04]  /*13dd0*/  LOP3.LUT R6, R6, 0x80000000, R7, 0x48, !PT ;  /* 0x8000000006067812 */ /* 0x000fc800078e4807 */
[----:B------:R-:W-:Y:S01]  /*13de0*/  LOP3.LUT R34, R6, 0x7f800000, RZ, 0xfc, !PT ;  /* 0x7f80000006227812 */ /* 0x000fe200078efcff */
[----:B------:R-:W-:Y:S05]  /*13df0*/  BRA `(.L_x_447) ;  /* 0x0000000000147947 */ /* 0x000fea0003800000 */
.L_x_441:
[----:B------:R-:W-:Y:S01]  /*13e00*/  LOP3.LUT R34, R6, 0x80000000, R7, 0x48, !PT ;  /* 0x8000000006227812 */ /* 0x000fe200078e4807 */
[----:B------:R-:W-:Y:S05]  /*13e10*/  BRA `(.L_x_447) ;  /* 0x00000000000c7947 */ /* 0x000fea0003800000 */
.L_x_440:
[----:B------:R-:W1:Y:S01]  /*13e20*/  MUFU.RSQ R34, -QNAN ;  /* 0xffc0000000227908 */ /* 0x000e620000001400 */
[----:B------:R-:W-:Y:S05]  /*13e30*/  BRA `(.L_x_447) ;  /* 0x0000000000047947 */ /* 0x000fea0003800000 */
.L_x_439:
[----:B------:R-:W-:-:S07]  /*13e40*/  FADD.FTZ R34, R32, R22 ;  /* 0x0000001620227221 */ /* 0x000fce0000010000 */
.L_x_447:
[----:B------:R-:W-:Y:S05]  /*13e50*/  BSYNC.RECONVERGENT B1 ;  /* 0x0000000000017941 */ /* 0x000fea0003800200 */
.L_x_437:
[----:B------:R-:W-:-:S04]  /*13e60*/  HFMA2 R5, -RZ, RZ, 0, 0 ;  /* 0x00000000ff057431 */ /* 0x000fc800000001ff */
[----:B-1----:R-:W-:Y:S05]  /*13e70*/  RET.REL.NODEC R4 `(_ZN7cutlass13device_kernelINS_4fmha6kernel36Sm100FmhaFwdKernelTmaWarpspecializedIN4cute5tupleIJiiiNS5_IJNS5_IJiiEEEiEEEEEENS1_10collective38Sm100FmhaFwdMainloopTmaWarpspecializedINS_6half_tEffNS5_IJNS4_1CILi256EEENSC_ILi64EEENSC_ILi32EEEEEENS5_IJiNSC_ILi1EEES7_EEENS5_IJiSH_NS5_IJNS5_IJNSC_ILi0EEEiEEEiEEEEEESM_NS9_12ResidualMaskENS5_IJNSC_ILi2EEESH_SH_EEENSC_ILb0EEEEENS9_38Sm100FmhaFwdEpilogueTmaWarpspecializedISB_fNS5_IJNSC_ILi128EEESF_SE_EEESI_NS5_IJSH_S7_EEESQ_EENS2_23IndividualTileSchedulerENS2_41Sm100FmhaCtxKernelWarpspecializedScheduleEEEEEvNT_6ParamsE) ;  /* 0xfffffec004607950 */ /* 0x002fea0003c3ffff */
.L_x_448:
[----:B------:R-:W-:-:S00]  /*13e80*/  BRA `(.L_x_448) ;  /* 0xfffffffc00fc7947 */ /* 0x000fc0000383ffff */
[----:B------:R-:W-:-:S00]  /*13e90*/  NOP ;  /* 0x0000000000007918 */ /* 0x000fc00000000000 */
        /* <DEDUP_REMOVED lines=14> */
.L_x_453:


//--------------------- .nv.global.init           --------------------------
	.section	.nv.global.init,"aw",@progbits
.nv.global.init:
	.type		$str$23,@object
	.size		$str$23,($str$37 - $str$23)
$str$23:
        /*0000*/ 	.byte	0x0a, 0x00
	.type		$str$37,@object
	.size		$str$37,($str$32 - $str$37)
$str$37:
        /*0002*/ 	.byte	0x3a, 0x00
	.type		$str$32,@object
	.size		$str$32,($str$29 - $str$32)
$str$32:
        /*0004*/ 	.byte	0x5f, 0x00
	.type		$str$29,@object
	.size		$str$29,($str$28 - $str$29)
$str$29:
        /*0006*/ 	.byte	0x25, 0x64, 0x00
	.type		$str$28,@object
	.size		$str$28,($str$30 - $str$28)
$str$28:
        /*0009*/ 	.byte	0x25, 0x63, 0x00
	.type		$str$30,@object
	.size		$str$30,($str$31 - $str$30)
$str$30:
        /*000c*/ 	.byte	0x25, 0x73, 0x00
	.type		$str$31,@object
	.size		$str$31,($str$35 - $str$31)
$str$31:
        /*000f*/ 	.byte	0x20, 0x6f, 0x20, 0x00
	.type		$str$35,@object
	.size		$str$35,($str$22 - $str$35)
$str$35:
        /*0013*/ 	.byte	0x70, 0x74, 0x72, 0x5b, 0x00
	.type		$str$22,@object
	.size		$str$22,($str$34 - $str$22)
$str$22:
        /*0018*/ 	.byte	0x73, 0x4f, 0x3a, 0x20, 0x00
	.type		$str$34,@object
	.size		$str$34,($str$36 - $str$34)
$str$34:
        /*001d*/ 	.byte	0x73, 0x6d, 0x65, 0x6d, 0x5f, 0x00
	.type		$str$36,@object
	.size		$str$36,($str$33 - $str$36)
$str$36:
        /*0023*/ 	.byte	0x62, 0x5d, 0x28, 0x25, 0x70, 0x29, 0x00
	.type		$str$33,@object
	.size		$str$33,($str$27 - $str$33)
$str$33:
        /*002a*/ 	.byte	0x53, 0x77, 0x3c, 0x25, 0x64, 0x2c, 0x25, 0x64, 0x2c, 0x25, 0x64, 0x3e, 0x00
	.type		$str$27,@object
	.size		$str$27,($str$26 - $str$27)
$str$27:
        /*0037*/ 	.byte	0x2f, 0x74, 0x6d, 0x70, 0x2f, 0x63, 0x75, 0x74, 0x6c, 0x61, 0x73, 0x73, 0x5f, 0x73, 0x77, 0x65
        /*0047*/ 	.byte	0x65, 0x70, 0x5f, 0x73, 0x72, 0x63, 0x2f, 0x69, 0x6e, 0x63, 0x6c, 0x75, 0x64, 0x65, 0x2f, 0x63
        /*0057*/ 	.byte	0x75, 0x74, 0x65, 0x2f, 0x61, 0x74, 0x6f, 0x6d, 0x2f, 0x63, 0x6f, 0x70, 0x79, 0x5f, 0x74, 0x72
        /*0067*/ 	.byte	0x61, 0x69, 0x74, 0x73, 0x5f, 0x73, 0x6d, 0x31, 0x30, 0x30, 0x2e, 0x68, 0x70, 0x70, 0x00
	.type		$str$26,@object
	.size		$str$26,(__unnamed_4 - $str$26)
$str$26:
        /*0076*/ 	.byte	0x28, 0x28, 0x75, 0x69, 0x6e, 0x74, 0x33, 0x32, 0x5f, 0x74, 0x28, 0x74, 0x68, 0x72, 0x65, 0x61
        /*0086*/ 	.byte	0x64, 0x49, 0x64, 0x78, 0x2e, 0x78, 0x29, 0x20, 0x2f, 0x20, 0x33, 0x32, 0x29, 0x20, 0x25, 0x20
        /*0096*/ 	.byte	0x34, 0x29, 0x20, 0x3d, 0x3d, 0x20, 0x28, 0x28, 0x28, 0x74, 0x6d, 0x65, 0x6d, 0x5f, 0x61, 0x64
        /*00a6*/ 	.byte	0x64, 0x72, 0x20, 0x3e, 0x3e, 0x20, 0x31, 0x36, 0x29, 0x20, 0x2f, 0x20, 0x33, 0x32, 0x29, 0x20
        /*00b6*/ 	.byte	0x25, 0x20, 0x34, 0x29, 0x00
	.type		__unnamed_4,@object
	.size		__unnamed_4,(__unnamed_1 - __unnamed_4)
__unnamed_4:
        /*00bb*/ 	.byte	0x63, 0x6f, 0x6e, 0x73, 0x74, 0x65, 0x78, 0x70, 0x72, 0x20, 0x76, 0x6f, 0x69, 0x64, 0x20, 0x63
        /* <DEDUP_REMOVED lines=36> */
        /*030b*/ 	.byte	0x30, 0x3e, 0x3e, 0x3e, 0x3e, 0x5d, 0x00
	.type		__unnamed_1,@object
	.size		__unnamed_1,(__unnamed_5 - __unnamed_1)
__unnamed_1:
        /* <DEDUP_REMOVED lines=37> */
        /*0562*/ 	.byte	0x3a, 0x43, 0x3c, 0x30, 0x3e, 0x3e, 0x3e, 0x3e, 0x5d, 0x00
	.type		__unnamed_5,@object
	.size		__unnamed_5,(__unnamed_6 - __unnamed_5)
__unnamed_5:
        /* <DEDUP_REMOVED lines=38> */
	.type		__unnamed_6,@object
	.size		__unnamed_6,(__unnamed_7 - __unnamed_6)
__unnamed_6:
        /* <DEDUP_REMOVED lines=37> */
        /*0a16*/ 	.byte	0x74, 0x65, 0x3a, 0x3a, 0x43, 0x3c, 0x30, 0x3e, 0x3e, 0x3e, 0x3e, 0x5d, 0x00
	.type		__unnamed_7,@object
	.size		__unnamed_7,(__unnamed_2 - __unnamed_7)
__unnamed_7:
        /* <DEDUP_REMOVED lines=37> */
        /*0c73*/ 	.byte	0x63, 0x75, 0x74, 0x65, 0x3a, 0x3a, 0x43, 0x3c, 0x30, 0x3e, 0x3e, 0x3e, 0x3e, 0x5d, 0x00
	.type		__unnamed_2,@object
	.size		__unnamed_2,(__unnamed_3 - __unnamed_2)
__unnamed_2:
        /* <DEDUP_REMOVED lines=38> */
	.type		__unnamed_3,@object
	.size		__unnamed_3,(.L_3 - __unnamed_3)
__unnamed_3:
        /* <DEDUP_REMOVED lines=38> */
        /*1142*/ 	.byte	0x3e, 0x3e, 0x5d, 0x00
.L_3:


//--------------------- .nv.shared._ZN7cutlass13device_kernelINS_4fmha6kernel36Sm100FmhaFwdKernelTmaWarpspecializedIN4cute5tupleIJiiiNS5_IJNS5_IJiiEEEiEEEEEENS1_10collective38Sm100FmhaFwdMainloopTmaWarpspecializedINS_6half_tEffNS5_IJNS4_1CILi256EEENSC_ILi64EEENSC_ILi32EEEEEENS5_IJiNSC_ILi1EEES7_EEENS5_IJiSH_NS5_IJNS5_IJNSC_ILi0EEEiEEEiEEEEEESM_NS9_12ResidualMaskENS5_IJNSC_ILi2EEESH_SH_EEENSC_ILb0EEEEENS9_38Sm100FmhaFwdEpilogueTmaWarpspecializedISB_fNS5_IJNSC_ILi128EEESF_SE_EEESI_NS5_IJSH_S7_EEESQ_EENS2_23IndividualTileSchedulerENS2_41Sm100FmhaCtxKernelWarpspecializedScheduleEEEEEvNT_6ParamsE --------------------------
	.section	.nv.shared._ZN7cutlass13device_kernelINS_4fmha6kernel36Sm100FmhaFwdKernelTmaWarpspecializedIN4cute5tupleIJiiiNS5_IJNS5_IJiiEEEiEEEEEENS1_10collective38Sm100FmhaFwdMainloopTmaWarpspecializedINS_6half_tEffNS5_IJNS4_1CILi256EEENSC_ILi64EEENSC_ILi32EEEEEENS5_IJiNSC_ILi1EEES7_EEENS5_IJiSH_NS5_IJNS5_IJNSC_ILi0EEEiEEEiEEEEEESM_NS9_12ResidualMaskENS5_IJNSC_ILi2EEESH_SH_EEENSC_ILb0EEEEENS9_38Sm100FmhaFwdEpilogueTmaWarpspecializedISB_fNS5_IJNSC_ILi128EEESF_SE_EEESI_NS5_IJSH_S7_EEESQ_EENS2_23IndividualTileSchedulerENS2_41Sm100FmhaCtxKernelWarpspecializedScheduleEEEEEvNT_6ParamsE,"aw",@nobits
	.sectionflags	@""
	.align	16
	.zero		1024


//--------------------- .nv.shared.reserved.0     --------------------------
	.section	.nv.shared.reserved.0,"aw",@nobits
	.weak		__nv_reservedSMEM_offset_0_alias
	.size		__nv_reservedSMEM_offset_0_alias, 0, 64
	.other		__nv_reservedSMEM_offset_0_alias,@"STO_CUDA_RESERVED_SHARED STV_DEFAULT"
__nv_reservedSMEM_offset_0_alias:
	.zero		0
.nv.shared.reserved.0:
	.zero		64
	.weak		__nv_reservedSMEM_tcgen05_partition
	.type		__nv_reservedSMEM_tcgen05_partition,@object
	.size		__nv_reservedSMEM_tcgen05_partition,(.L_0 - __nv_reservedSMEM_tcgen05_partition)
__nv_reservedSMEM_tcgen05_partition:
	.zero		32
.L_0:


//--------------------- .nv.global                --------------------------
	.section	.nv.global,"aw",@nobits
.nv.global:
	.type		_ZN39_INTERNAL_654d9fea_4_k_cu_f2263081_34534cute1_E,@object
	.size		_ZN39_INTERNAL_654d9fea_4_k_cu_f2263081_34534cute1_E,(_ZN39_INTERNAL_654d9fea_4_k_cu_f2263081_34534cuda3std3__45__cpo6cbeginE - _ZN39_INTERNAL_654d9fea_4_k_cu_f2263081_34534cute1_E)
_ZN39_INTERNAL_654d9fea_4_k_cu_f2263081_34534cute1_E:
	.zero		1
	.type		_ZN39_INTERNAL_654d9fea_4_k_cu_f2263081_34534cuda3std3__45__cpo6cbeginE,@object
	.size		_ZN39_INTERNAL_654d9fea_4_k_cu_f2263081_34534cuda3std3__45__cpo6cbeginE,(_ZN39_INTERNAL_654d9fea_4_k_cu_f2263081_34534cuda3std3__48in_placeE - _ZN39_INTERNAL_654d9fea_4_k_cu_f2263081_34534cuda3std3__45__cpo6cbeginE)
_ZN39_INTERNAL_654d9fea_4_k_cu_f2263081_34534cuda3std3__45__cpo6cbeginE:
	.zero		1
	.type		_ZN39_INTERNAL_654d9fea_4_k_cu_f2263081_34534cuda3std3__48in_placeE,@object
	.size		_ZN39_INTERNAL_654d9fea_4_k_cu_f2263081_34534cuda3std3__48in_placeE,(_ZN39_INTERNAL_654d9fea_4_k_cu_f2263081_34534cuda3std6ranges3__45__cpo9iter_moveE - _ZN39_INTERNAL_654d9fea_4_k_cu_f2263081_34534cuda3std3__48in_placeE)
_ZN39_INTERNAL_654d9fea_4_k_cu_f2263081_34534cuda3std3__48in_placeE:
	.zero		1
	.type		_ZN39_INTERNAL_654d9fea_4_k_cu_f2263081_34534cuda3std6ranges3__45__cpo9iter_moveE,@object
	.size		_ZN39_INTERNAL_654d9fea_4_k_cu_f2263081_34534cuda3std6ranges3__45__cpo9iter_moveE,(_ZN39_INTERNAL_654d9fea_4_k_cu_f2263081_34534cuda3std3__45__cpo5beginE - _ZN39_INTERNAL_654d9fea_4_k_cu_f2263081_34534cuda3std6ranges3__45__cpo9iter_moveE)
_ZN39_INTERNAL_654d9fea_4_k_cu_f2263081_34534cuda3std6ranges3__45__cpo9iter_moveE:
	.zero		1
	.type		_ZN39_INTERNAL_654d9fea_4_k_cu_f2263081_34534cuda3std3__45__cpo5beginE,@object
	.size		_ZN39_INTERNAL_654d9fea_4_k_cu_f2263081_34534cuda3std3__45__cpo5beginE,(_ZN39_INTERNAL_654d9fea_4_k_cu_f2263081_34534cuda3std3__441_GLOBAL__N__654d9fea_4_k_cu_f2263081_34536ignoreE - _ZN39_INTERNAL_654d9fea_4_k_cu_f2263081_34534cuda3std3__45__cpo5beginE)
_ZN39_INTERNAL_654d9fea_4_k_cu_f2263081_34534cuda3std3__45__cpo5beginE:
	.zero		1
	.type		_ZN39_INTERNAL_654d9fea_4_k_cu_f2263081_34534cuda3std3__441_GLOBAL__N__654d9fea_4_k_cu_f2263081_34536ignoreE,@object
	.size		_ZN39_INTERNAL_654d9fea_4_k_cu_f2263081_34534cuda3std3__441_GLOBAL__N__654d9fea_4_k_cu_f2263081_34536ignoreE,(_ZN39_INTERNAL_654d9fea_4_k_cu_f2263081_34534cute7productE - _ZN39_INTERNAL_654d9fea_4_k_cu_f2263081_34534cuda3std3__441_GLOBAL__N__654d9fea_4_k_cu_f2263081_34536ignoreE)
_ZN39_INTERNAL_654d9fea_4_k_cu_f2263081_34534cuda3std3__441_GLOBAL__N__654d9fea_4_k_cu_f2263081_34536ignoreE:
	.zero		1
	.type		_ZN39_INTERNAL_654d9fea_4_k_cu_f2263081_34534cute7productE,@object
	.size		_ZN39_INTERNAL_654d9fea_4_k_cu_f2263081_34534cute7productE,(_ZN39_INTERNAL_654d9fea_4_k_cu_f2263081_34534cuda3std3__45__cpo3endE - _ZN39_INTERNAL_654d9fea_4_k_cu_f2263081_34534cute7productE)
_ZN39_INTERNAL_654d9fea_4_k_cu_f2263081_34534cute7productE:
	.zero		1
	.type		_ZN39_INTERNAL_654d9fea_4_k_cu_f2263081_34534cuda3std3__45__cpo3endE,@object
	.size		_ZN39_INTERNAL_654d9fea_4_k_cu_f2263081_34534cuda3std3__45__cpo3endE,(_ZN39_INTERNAL_654d9fea_4_k_cu_f2263081_34534cuda3std3__419piecewise_constructE - _ZN39_INTERNAL_654d9fea_4_k_cu_f2263081_34534cuda3std3__45__cpo3endE)
_ZN39_INTERNAL_654d9fea_4_k_cu_f2263081_34534cuda3std3__45__cpo3endE:
	.zero		1
	.type		_ZN39_INTERNAL_654d9fea_4_k_cu_f2263081_34534cuda3std3__419piecewise_constructE,@object
	.size		_ZN39_INTERNAL_654d9fea_4_k_cu_f2263081_34534cuda3std3__419piecewise_constructE,(_ZN39_INTERNAL_654d9fea_4_k_cu_f2263081_34534cuda3std3__45__cpo4cendE - _ZN39_INTERNAL_654d9fea_4_k_cu_f2263081_34534cuda3std3__419piecewise_constructE)
_ZN39_INTERNAL_654d9fea_4_k_cu_f2263081_34534cuda3std3__419piecewise_constructE:
	.zero		1
	.type		_ZN39_INTERNAL_654d9fea_4_k_cu_f2263081_34534cuda3std3__45__cpo4cendE,@object
	.size		_ZN39_INTERNAL_654d9fea_4_k_cu_f2263081_34534cuda3std3__45__cpo4cendE,(_ZN39_INTERNAL_654d9fea_4_k_cu_f2263081_34534cuda3std6ranges3__45__cpo4swapE - _ZN39_INTERNAL_654d9fea_4_k_cu_f2263081_34534cuda3std3__45__cpo4cendE)
_ZN39_INTERNAL_654d9fea_4_k_cu_f2263081_34534cuda3std3__45__cpo4cendE:
	.zero		1
	.type		_ZN39_INTERNAL_654d9fea_4_k_cu_f2263081_34534cuda3std6ranges3__45__cpo4swapE,@object
	.size		_ZN39_INTERNAL_654d9fea_4_k_cu_f2263081_34534cuda3std6ranges3__45__cpo4swapE,(.L_15 - _ZN39_INTERNAL_654d9fea_4_k_cu_f2263081_34534cuda3std6ranges3__45__cpo4swapE)
_ZN39_INTERNAL_654d9fea_4_k_cu_f2263081_34534cuda3std6ranges3__45__cpo4swapE:
	.zero		1
.L_15:


//--------------------- .nv.constant0._ZN7cutlass13device_kernelINS_4fmha6kernel36Sm100FmhaFwdKernelTmaWarpspecializedIN4cute5tupleIJiiiNS5_IJNS5_IJiiEEEiEEEEEENS1_10collective38Sm100FmhaFwdMainloopTmaWarpspecializedINS_6half_tEffNS5_IJNS4_1CILi256EEENSC_ILi64EEENSC_ILi32EEEEEENS5_IJiNSC_ILi1EEES7_EEENS5_IJiSH_NS5_IJNS5_IJNSC_ILi0EEEiEEEiEEEEEESM_NS9_12ResidualMaskENS5_IJNSC_ILi2EEESH_SH_EEENSC_ILb0EEEEENS9_38Sm100FmhaFwdEpilogueTmaWarpspecializedISB_fNS5_IJNSC_ILi128EEESF_SE_EEESI_NS5_IJSH_S7_EEESQ_EENS2_23IndividualTileSchedulerENS2_41Sm100FmhaCtxKernelWarpspecializedScheduleEEEEEvNT_6ParamsE --------------------------
	.section	.nv.constant0._ZN7cutlass13device_kernelINS_4fmha6kernel36Sm100FmhaFwdKernelTmaWarpspecializedIN4cute5tupleIJiiiNS5_IJNS5_IJiiEEEiEEEEEENS1_10collective38Sm100FmhaFwdMainloopTmaWarpspecializedINS_6half_tEffNS5_IJNS4_1CILi256EEENSC_ILi64EEENSC_ILi32EEEEEENS5_IJiNSC_ILi1EEES7_EEENS5_IJiSH_NS5_IJNS5_IJNSC_ILi0EEEiEEEiEEEEEESM_NS9_12ResidualMaskENS5_IJNSC_ILi2EEESH_SH_EEENSC_ILb0EEEEENS9_38Sm100FmhaFwdEpilogueTmaWarpspecializedISB_fNS5_IJNSC_ILi128EEESF_SE_EEESI_NS5_IJSH_S7_EEESQ_EENS2_23IndividualTileSchedulerENS2_41Sm100FmhaCtxKernelWarpspecializedScheduleEEEEEvNT_6ParamsE,"a",@progbits
	.sectionflags	@""
	.align	4
.nv.constant0._ZN7cutlass13device_kernelINS_4fmha6kernel36Sm100FmhaFwdKernelTmaWarpspecializedIN4cute5tupleIJiiiNS5_IJNS5_IJiiEEEiEEEEEENS1_10collective38Sm100FmhaFwdMainloopTmaWarpspecializedINS_6half_tEffNS5_IJNS4_1CILi256EEENSC_ILi64EEENSC_ILi32EEEEEENS5_IJiNSC_ILi1EEES7_EEENS5_IJiSH_NS5_IJNS5_IJNSC_ILi0EEEiEEEiEEEEEESM_NS9_12ResidualMaskENS5_IJNSC_ILi2EEESH_SH_EEENSC_ILb0EEEEENS9_38Sm100FmhaFwdEpilogueTmaWarpspecializedISB_fNS5_IJNSC_ILi128EEESF_SE_EEESI_NS5_IJSH_S7_EEESQ_EENS2_23IndividualTileSchedulerENS2_41Sm100FmhaCtxKernelWarpspecializedScheduleEEEEEvNT_6ParamsE:
	.zero		2432


//--------------------- SYMBOLS --------------------------

	.type		.nv.reservedSmem.offset0,@object
	.size		.nv.reservedSmem.offset0,0x4
	.type		.nv.reservedSmem.cap,@object
	.size		.nv.reservedSmem.cap,0x4
	.type		vprintf,@function
	.type		__assertfail,@function
